	.target	sm_80

	.elftype	@"ET_EXEC"


//--------------------- .note.nv.tkinfo           --------------------------
	.section	.note.nv.tkinfo,"",@"SHT_NOTE"
	.sectionflags	@"SHF_NOTE_NV_TKINFO"
	.tkinfo
        /*0018*/ 	.word	0x00000002
        /*0030*/ 	.string	""
        /*0030*/ 	.string	"ptxas"
        /*0030*/ 	.string	"Cuda compilation tools, release 13.0, V13.0.88"
        /*0030*/ 	.string	"Build cuda_13.0.r13.0/compiler.36424714_0"
        /*0030*/ 	.string	"-v  -suppress-debug-info  -lineinfo  -arch sm_80 "



//--------------------- .note.nv.cuinfo           --------------------------
	.section	.note.nv.cuinfo,"",@"SHT_NOTE"
	.sectionflags	@"SHF_NOTE_NV_CUINFO"
        /*0018*/ 	.short	0x0002
        /*001a*/ 	.short	0x0050
        /*001c*/ 	.short	0x0082
	.zero		2


//--------------------- .nv.info                  --------------------------
	.section	.nv.info,"",@"SHT_CUDA_INFO"
	.align	4


	//----- nvinfo : EIATTR_REGCOUNT
	.align		4
        /*0000*/ 	.byte	0x04, 0x2f
        /*0002*/ 	.short	(.L_1 - .L_0)
	.align		4
.L_0:
        /*0004*/ 	.word	index@(matmul_kernel)
        /*0008*/ 	.word	0x00000020


	//----- nvinfo : EIATTR_FRAME_SIZE
	.align		4
.L_1:
        /*000c*/ 	.byte	0x04, 0x11
        /*000e*/ 	.short	(.L_3 - .L_2)
	.align		4
.L_2:
        /*0010*/ 	.word	index@(matmul_kernel)
        /*0014*/ 	.word	0x00002b40


	//----- nvinfo : EIATTR_MIN_STACK_SIZE
	.align		4
.L_3:
        /*0018*/ 	.byte	0x04, 0x12
        /*001a*/ 	.short	(.L_5 - .L_4)
	.align		4
.L_4:
        /*001c*/ 	.word	index@(matmul_kernel)
        /*0020*/ 	.word	0x00002b40
.L_5:


//--------------------- .nv.info.matmul_kernel    --------------------------
	.section	.nv.info.matmul_kernel,"",@"SHT_CUDA_INFO"
	.sectionflags	@""
	.align	4


	//----- nvinfo : EIATTR_CUDA_API_VERSION
	.align		4
        /*0000*/ 	.byte	0x04, 0x37
        /*0002*/ 	.short	(.L_7 - .L_6)
.L_6:
        /*0004*/ 	.word	0x00000082


	//----- nvinfo : EIATTR_SW2861232_WAR
	.align		4
.L_7:
        /*0008*/ 	.byte	0x01, 0x35
	.zero		2


	//----- nvinfo : EIATTR_PARAM_CBANK
	.align		4
        /*000c*/ 	.byte	0x04, 0x0a
        /*000e*/ 	.short	(.L_9 - .L_8)
	.align		4
.L_8:
        /*0010*/ 	.word	index@(.nv.constant0.matmul_kernel)
        /*0014*/ 	.short	0x0160
        /*0016*/ 	.short	0x0050


	//----- nvinfo : EIATTR_CBANK_PARAM_SIZE
	.align		4
.L_9:
        /*0018*/ 	.byte	0x03, 0x19
        /*001a*/ 	.short	0x0050


	//----- nvinfo : EIATTR_KPARAM_INFO
	.align		4
        /*001c*/ 	.byte	0x04, 0x17
        /*001e*/ 	.short	(.L_11 - .L_10)
.L_10:
        /*0020*/ 	.word	0x00000000
        /*0024*/ 	.short	0x000d
        /*0026*/ 	.short	0x0048
        /*0028*/ 	.byte	0x00, 0xf4, 0x21, 0x00


	//----- nvinfo : EIATTR_KPARAM_INFO
	.align		4
.L_11:
        /*002c*/ 	.byte	0x04, 0x17
        /*002e*/ 	.short	(.L_13 - .L_12)
.L_12:
        /*0030*/ 	.word	0x00000000
        /*0034*/ 	.short	0x000c
        /*0036*/ 	.short	0x0040
        /*0038*/ 	.byte	0x00, 0xf4, 0x21, 0x00


	//----- nvinfo : EIATTR_KPARAM_INFO
	.align		4
.L_13:
        /*003c*/ 	.byte	0x04, 0x17
        /*003e*/ 	.short	(.L_15 - .L_14)
.L_14:
        /*0040*/ 	.word	0x00000000
        /*0044*/ 	.short	0x000b
        /*0046*/ 	.short	0x0038
        /*0048*/ 	.byte	0x00, 0xf0, 0x11, 0x00


	//----- nvinfo : EIATTR_KPARAM_INFO
	.align		4
.L_15:
        /*004c*/ 	.byte	0x04, 0x17
        /*004e*/ 	.short	(.L_17 - .L_16)
.L_16:
        /*0050*/ 	.word	0x00000000
        /*0054*/ 	.short	0x000a
        /*0056*/ 	.short	0x0034
        /*0058*/ 	.byte	0x00, 0xf0, 0x11, 0x00


	//----- nvinfo : EIATTR_KPARAM_INFO
	.align		4
.L_17:
        /*005c*/ 	.byte	0x04, 0x17
        /*005e*/ 	.short	(.L_19 - .L_18)
.L_18:
        /*0060*/ 	.word	0x00000000
        /*0064*/ 	.short	0x0009
        /*0066*/ 	.short	0x0030
        /*0068*/ 	.byte	0x00, 0xf0, 0x11, 0x00


	//----- nvinfo : EIATTR_KPARAM_INFO
	.align		4
.L_19:
        /*006c*/ 	.byte	0x04, 0x17
        /*006e*/ 	.short	(.L_21 - .L_20)
.L_20:
        /*0070*/ 	.word	0x00000000
        /*0074*/ 	.short	0x0008
        /*0076*/ 	.short	0x002c
        /*0078*/ 	.byte	0x00, 0xf0, 0x11, 0x00


	//----- nvinfo : EIATTR_KPARAM_INFO
	.align		4
.L_21:
        /*007c*/ 	.byte	0x04, 0x17
        /*007e*/ 	.short	(.L_23 - .L_22)
.L_22:
        /*0080*/ 	.word	0x00000000
        /*0084*/ 	.short	0x0007
        /*0086*/ 	.short	0x0028
        /*0088*/ 	.byte	0x00, 0xf0, 0x11, 0x00


	//----- nvinfo : EIATTR_KPARAM_INFO
	.align		4
.L_23:
        /*008c*/ 	.byte	0x04, 0x17
        /*008e*/ 	.short	(.L_25 - .L_24)
.L_24:
        /*0090*/ 	.word	0x00000000
        /*0094*/ 	.short	0x0006
        /*0096*/ 	.short	0x0024
        /*0098*/ 	.byte	0x00, 0xf0, 0x11, 0x00


	//----- nvinfo : EIATTR_KPARAM_INFO
	.align		4
.L_25:
        /*009c*/ 	.byte	0x04, 0x17
        /*009e*/ 	.short	(.L_27 - .L_26)
.L_26:
        /*00a0*/ 	.word	0x00000000
        /*00a4*/ 	.short	0x0005
        /*00a6*/ 	.short	0x0020
        /*00a8*/ 	.byte	0x00, 0xf0, 0x11, 0x00


	//----- nvinfo : EIATTR_KPARAM_INFO
	.align		4
.L_27:
        /*00ac*/ 	.byte	0x04, 0x17
        /*00ae*/ 	.short	(.L_29 - .L_28)
.L_28:
        /*00b0*/ 	.word	0x00000000
        /*00b4*/ 	.short	0x0004
        /*00b6*/ 	.short	0x001c
        /*00b8*/ 	.byte	0x00, 0xf0, 0x11, 0x00


	//----- nvinfo : EIATTR_KPARAM_INFO
	.align		4
.L_29:
        /*00bc*/ 	.byte	0x04, 0x17
        /*00be*/ 	.short	(.L_31 - .L_30)
.L_30:
        /*00c0*/ 	.word	0x00000000
        /*00c4*/ 	.short	0x0003
        /*00c6*/ 	.short	0x0018
        /*00c8*/ 	.byte	0x00, 0xf0, 0x11, 0x00


	//----- nvinfo : EIATTR_KPARAM_INFO
	.align		4
.L_31:
        /*00cc*/ 	.byte	0x04, 0x17
        /*00ce*/ 	.short	(.L_33 - .L_32)
.L_32:
        /*00d0*/ 	.word	0x00000000
        /*00d4*/ 	.short	0x0002
        /*00d6*/ 	.short	0x0010
        /*00d8*/ 	.byte	0x00, 0xf4, 0x21, 0x00


	//----- nvinfo : EIATTR_KPARAM_INFO
	.align		4
.L_33:
        /*00dc*/ 	.byte	0x04, 0x17
        /*00de*/ 	.short	(.L_35 - .L_34)
.L_34:
        /*00e0*/ 	.word	0x00000000
        /*00e4*/ 	.short	0x0001
        /*00e6*/ 	.short	0x0008
        /*00e8*/ 	.byte	0x00, 0xf4, 0x21, 0x00


	//----- nvinfo : EIATTR_KPARAM_INFO
	.align		4
.L_35:
        /*00ec*/ 	.byte	0x04, 0x17
        /*00ee*/ 	.short	(.L_37 - .L_36)
.L_36:
        /*00f0*/ 	.word	0x00000000
        /*00f4*/ 	.short	0x0000
        /*00f6*/ 	.short	0x0000
        /*00f8*/ 	.byte	0x00, 0xf4, 0x21, 0x00


	//----- nvinfo : EIATTR_MAXREG_COUNT
	.align		4
.L_37:
        /*00fc*/ 	.byte	0x03, 0x1b
        /*00fe*/ 	.short	0x00ff


	//----- nvinfo : EIATTR_NUM_BARRIERS
	.align		4
        /*0100*/ 	.byte	0x02, 0x4c
        /*0102*/ 	.byte	0x01
	.zero		1


	//----- nvinfo : EIATTR_ANNOTATIONS
	.align		4
        /*0104*/ 	.byte	0x04, 0x55
        /*0106*/ 	.short	(.L_39 - .L_38)


	//   ....[0]....
.L_38:
        /*0108*/ 	.word	0x00000001
        /*010c*/ 	.byte	0x10, 0x07, 0x00, 0x00, 0x01, 0x00, 0x00, 0x00, 0x40, 0x07, 0x00, 0x00, 0x01, 0x00, 0x00, 0x00
        /* <DEDUP_REMOVED lines=1487> */
        /*5e0c*/ 	.byte	0x10, 0x91, 0x01, 0x00, 0x01, 0x00, 0x00, 0x00, 0x20, 0x91, 0x01, 0x00


	//----- nvinfo : EIATTR_MERCURY_ISA_VERSION
	.align		4
.L_39:
        /*5e18*/ 	.byte	0x03, 0x5f
        /*5e1a*/ 	.short	0x0000


	//----- nvinfo : EIATTR_EXIT_INSTR_OFFSETS
	.align		4
        /*5e1c*/ 	.byte	0x04, 0x1c
        /*5e1e*/ 	.short	(.L_41 - .L_40)


	//   ....[0]....
.L_40:
        /*5e20*/ 	.word	0x0004ff50


	//   ....[1]....
        /*5e24*/ 	.word	0x0004ff80


	//----- nvinfo : EIATTR_REQNTID
	.align		4
.L_41:
        /*5e28*/ 	.byte	0x04, 0x10
        /*5e2a*/ 	.short	(.L_43 - .L_42)
.L_42:
        /*5e2c*/ 	.word	0x00000080
        /*5e30*/ 	.word	0x00000001
        /*5e34*/ 	.word	0x00000001
.L_43:


//--------------------- .nv.callgraph             --------------------------
	.section	.nv.callgraph,"",@"SHT_CUDA_CALLGRAPH"
	.align	4
	.sectionentsize	8
	.align		4
        /*0000*/ 	.word	0x00000000
	.align		4
        /*0004*/ 	.word	0xffffffff
	.align		4
        /*0008*/ 	.word	0x00000000
	.align		4
        /*000c*/ 	.word	0xfffffffe
	.align		4
        /*0010*/ 	.word	0x00000000
	.align		4
        /*0014*/ 	.word	0xfffffffd
	.align		4
        /*0018*/ 	.word	0x00000000
	.align		4
        /*001c*/ 	.word	0xfffffffc


//--------------------- .nv.rel.action            --------------------------
	.section	.nv.rel.action,"",@"SHT_CUDA_RELOCINFO"
	.align	8
	.sectionentsize	8
        /*0000*/ 	.byte	0x73, 0x00, 0x00, 0x00, 0x00, 0x00, 0x00, 0x00, 0x00, 0x00, 0x00, 0x11, 0x25, 0x00, 0x05, 0x36


//--------------------- .nv.constant0.matmul_kernel --------------------------
	.section	.nv.constant0.matmul_kernel,"a",@progbits
	.sectionflags	@""
	.align	4
.nv.constant0.matmul_kernel:
	.zero		432


//--------------------- .text.matmul_kernel       --------------------------
	.section	.text.matmul_kernel,"ax",@progbits
	.sectioninfo	@"SHI_REGISTERS=32"
	.align	128
        .global         matmul_kernel
        .type           matmul_kernel,@function
        .size           matmul_kernel,(.L_x_5 - matmul_kernel)
        .other          matmul_kernel,@"STO_CUDA_ENTRY STV_DEFAULT"
matmul_kernel:
.text.matmul_kernel:
[----:B------:R-:W-:-:S03]  /*0000*/  IMAD.MOV.U32 R1, RZ, RZ, c[0x0][0x28] ;  /* 0x00000a00ff017624 */ /* 0x000fc600078e00ff */
[----:B------:R-:W-:Y:S01]  /*0010*/  IMAD.MOV.U32 R0, RZ, RZ, c[0x0][0x17c] ;  /* 0x00005f00ff007624 */ /* 0x000fe200078e00ff */
[----:B------:R-:W0:Y:S01]  /*0020*/  S2R R12, SR_TID.X ;  /* 0x00000000000c7919 */ /* 0x000e220000002100 */
[----:B------:R-:W-:Y:S01]  /*0030*/  IADD3 R1, R1, -0x2b40, RZ ;  /* 0xffffd4c001017810 */ /* 0x000fe20007ffe0ff */
[----:B------:R-:W-:Y:S02]  /*0040*/  ULDC.64 UR10, c[0x0][0x118] ;  /* 0x00004600000a7ab9 */ /* 0x000fe40000000a00 */
[----:B------:R-:W-:-:S04]  /*0050*/  IADD3 R0, R0, 0x1ff, RZ ;  /* 0x000001ff00007810 */ /* 0x000fc80007ffe0ff */
[----:B------:R-:W-:-:S04]  /*0060*/  SHF.R.S32.HI R3, RZ, 0x1f, R0 ;  /* 0x0000001fff037819 */ /* 0x000fc80000011400 */
[----:B------:R-:W-:Y:S02]  /*0070*/  LEA.HI R0, R3, R0, RZ, 0x9 ;  /* 0x0000000003007211 */ /* 0x000fe400078f48ff */
[----:B------:R-:W1:Y:S02]  /*0080*/  S2R R3, SR_CTAID.X ;  /* 0x0000000000037919 */ /* 0x000e640000002500 */
[----:B------:R-:W-:-:S04]  /*0090*/  SHF.R.S32.HI R0, RZ, 0x9, R0 ;  /* 0x00000009ff007819 */ /* 0x000fc80000011400 */
[-C--:B------:R-:W-:Y:S02]  /*00a0*/  IABS R7, R0.reuse ;  /* 0x0000000000077213 */ /* 0x080fe40000000000 */
[----:B------:R-:W-:Y:S02]  /*00b0*/  IABS R10, R0 ;  /* 0x00000000000a7213 */ /* 0x000fe40000000000 */
[----:B------:R-:W2:Y:S01]  /*00c0*/  I2F.RP R2, R7 ;  /* 0x0000000700027306 */ /* 0x000ea20000209400 */
[----:B0-----:R-:W-:Y:S02]  /*00d0*/  LOP3.LUT R13, R12, 0x3f, RZ, 0xc0, !PT ;  /* 0x0000003f0c0d7812 */ /* 0x001fe400078ec0ff */
[----:B-1----:R-:W-:-:S05]  /*00e0*/  IABS R8, R3 ;  /* 0x0000000300087213 */ /* 0x002fca0000000000 */
[----:B--2---:R-:W0:Y:S02]  /*00f0*/  MUFU.RCP R2, R2 ;  /* 0x0000000200027308 */ /* 0x004e240000001000 */
[----:B0-----:R-:W-:-:S06]  /*0100*/  IADD3 R4, R2, 0xffffffe, RZ ;  /* 0x0ffffffe02047810 */ /* 0x001fcc0007ffe0ff */
[----:B------:R0:W1:Y:S02]  /*0110*/  F2I.FTZ.U32.TRUNC.NTZ R5, R4 ;  /* 0x0000000400057305 */ /* 0x000064000021f000 */
[----:B0-----:R-:W-:Y:S02]  /*0120*/  IMAD.MOV.U32 R4, RZ, RZ, RZ ;  /* 0x000000ffff047224 */ /* 0x001fe400078e00ff */
[----:B-1----:R-:W-:-:S04]  /*0130*/  IMAD.MOV R6, RZ, RZ, -R5 ;  /* 0x000000ffff067224 */ /* 0x002fc800078e0a05 */
[----:B------:R-:W-:Y:S02]  /*0140*/  IMAD R9, R6, R7, RZ ;  /* 0x0000000706097224 */ /* 0x000fe400078e02ff */
[----:B------:R-:W-:Y:S02]  /*0150*/  IMAD.MOV.U32 R6, RZ, RZ, R8 ;  /* 0x000000ffff067224 */ /* 0x000fe400078e0008 */
[----:B------:R-:W-:-:S04]  /*0160*/  IMAD.HI.U32 R5, R5, R9, R4 ;  /* 0x0000000905057227 */ /* 0x000fc800078e0004 */
[----:B------:R-:W-:Y:S02]  /*0170*/  IMAD.MOV R9, RZ, RZ, -R10 ;  /* 0x000000ffff097224 */ /* 0x000fe400078e0a0a */
[----:B------:R-:W-:-:S04]  /*0180*/  IMAD.HI.U32 R2, R5, R6, RZ ;  /* 0x0000000605027227 */ /* 0x000fc800078e00ff */
[----:B------:R-:W-:-:S05]  /*0190*/  IMAD R4, R2, R9, R6 ;  /* 0x0000000902047224 */ /* 0x000fca00078e0206 */
[----:B------:R-:W-:-:S13]  /*01a0*/  ISETP.GT.U32.AND P1, PT, R7, R4, PT ;  /* 0x000000040700720c */ /* 0x000fda0003f24070 */
[----:B------:R-:W-:Y:S01]  /*01b0*/  @!P1 IMAD.IADD R4, R4, 0x1, -R7 ;  /* 0x0000000104049824 */ /* 0x000fe200078e0a07 */
[----:B------:R-:W-:Y:S02]  /*01c0*/  @!P1 IADD3 R2, R2, 0x1, RZ ;  /* 0x0000000102029810 */ /* 0x000fe40007ffe0ff */
[----:B------:R-:W-:Y:S02]  /*01d0*/  ISETP.NE.AND P1, PT, R0, RZ, PT ;  /* 0x000000ff0000720c */ /* 0x000fe40003f25270 */
[----:B------:R-:W-:Y:S02]  /*01e0*/  ISETP.GE.U32.AND P0, PT, R4, R7, PT ;  /* 0x000000070400720c */ /* 0x000fe40003f06070 */
[----:B------:R-:W-:-:S04]  /*01f0*/  LOP3.LUT R4, R3, R0, RZ, 0x3c, !PT ;  /* 0x0000000003047212 */ /* 0x000fc800078e3cff */
[----:B------:R-:W-:Y:S01]  /*0200*/  ISETP.GE.AND P2, PT, R4, RZ, PT ;  /* 0x000000ff0400720c */ /* 0x000fe20003f46270 */
[----:B------:R-:W-:-:S05]  /*0210*/  IMAD.MOV.U32 R4, RZ, RZ, c[0x0][0x178] ;  /* 0x00005e00ff047624 */ /* 0x000fca00078e00ff */
[----:B------:R-:W-:Y:S02]  /*0220*/  IADD3 R4, R4, 0x3f, RZ ;  /* 0x0000003f04047810 */ /* 0x000fe40007ffe0ff */
[----:B------:R-:W-:Y:S02]  /*0230*/  @P0 IADD3 R2, R2, 0x1, RZ ;  /* 0x0000000102020810 */ /* 0x000fe40007ffe0ff */
[----:B------:R-:W-:-:S03]  /*0240*/  SHF.R.S32.HI R5, RZ, 0x1f, R4 ;  /* 0x0000001fff057819 */ /* 0x000fc60000011404 */
[----:B------:R-:W-:Y:S01]  /*0250*/  @!P2 IMAD.MOV R2, RZ, RZ, -R2 ;  /* 0x000000ffff02a224 */ /* 0x000fe200078e0a02 */
[----:B------:R-:W-:Y:S02]  /*0260*/  LEA.HI R5, R5, R4, RZ, 0x6 ;  /* 0x0000000405057211 */ /* 0x000fe400078f30ff */
[----:B------:R-:W-:-:S04]  /*0270*/  @!P1 LOP3.LUT R2, RZ, R0, RZ, 0x33, !PT ;  /* 0x00000000ff029212 */ /* 0x000fc800078e33ff */
[----:B------:R-:W-:Y:S01]  /*0280*/  LEA.HI.SX32 R4, R5, -R2, 0x1a ;  /* 0x8000000205047211 */ /* 0x000fe200078fd2ff */
[----:B------:R-:W-:-:S03]  /*0290*/  IMAD.MOV R8, RZ, RZ, -R2 ;  /* 0x000000ffff087224 */ /* 0x000fc600078e0a02 */
[----:B------:R-:W-:Y:S01]  /*02a0*/  IMNMX R4, R4, 0x1, PT ;  /* 0x0000000104047817 */ /* 0x000fe20003800200 */
[----:B------:R-:W-:-:S03]  /*02b0*/  IMAD R11, R0, R8, R3 ;  /* 0x00000008000b7224 */ /* 0x000fc600078e0203 */
[----:B------:R-:W-:Y:S02]  /*02c0*/  IABS R9, R4 ;  /* 0x0000000400097213 */ /* 0x000fe40000000000 */
[----:B------:R-:W-:Y:S02]  /*02d0*/  IABS R8, R11 ;  /* 0x0000000b00087213 */ /* 0x000fe40000000000 */
[----:B------:R-:W0:Y:S08]  /*02e0*/  I2F.RP R5, R9 ;  /* 0x0000000900057306 */ /* 0x000e300000209400 */
[----:B0-----:R-:W0:Y:S02]  /*02f0*/  MUFU.RCP R5, R5 ;  /* 0x0000000500057308 */ /* 0x001e240000001000 */
[----:B0-----:R-:W-:-:S06]  /*0300*/  IADD3 R6, R5, 0xffffffe, RZ ;  /* 0x0ffffffe05067810 */ /* 0x001fcc0007ffe0ff */
[----:B------:R0:W1:Y:S02]  /*0310*/  F2I.FTZ.U32.TRUNC.NTZ R7, R6 ;  /* 0x0000000600077305 */ /* 0x000064000021f000 */
[----:B0-----:R-:W-:Y:S02]  /*0320*/  IMAD.MOV.U32 R6, RZ, RZ, RZ ;  /* 0x000000ffff067224 */ /* 0x001fe400078e00ff */
[----:B-1----:R-:W-:-:S04]  /*0330*/  IMAD.MOV R10, RZ, RZ, -R7 ;  /* 0x000000ffff0a7224 */ /* 0x002fc800078e0a07 */
[----:B------:R-:W-:Y:S01]  /*0340*/  IMAD.MOV.U32 R0, RZ, RZ, R10 ;  /* 0x000000ffff007224 */ /* 0x000fe200078e000a */
[----:B------:R-:W-:-:S03]  /*0350*/  IABS R10, R4 ;  /* 0x00000004000a7213 */ /* 0x000fc60000000000 */
[----:B------:R-:W-:Y:S02]  /*0360*/  IMAD R3, R0, R9, RZ ;  /* 0x0000000900037224 */ /* 0x000fe400078e02ff */
[----:B------:R-:W-:Y:S02]  /*0370*/  IMAD.MOV.U32 R0, RZ, RZ, R8 ;  /* 0x000000ffff007224 */ /* 0x000fe400078e0008 */
[----:B------:R-:W-:Y:S01]  /*0380*/  IMAD.HI.U32 R7, R7, R3, R6 ;  /* 0x0000000307077227 */ /* 0x000fe200078e0006 */
[----:B------:R-:W-:-:S03]  /*0390*/  SHF.R.U32.HI R6, RZ, 0x6, R12 ;  /* 0x00000006ff067819 */ /* 0x000fc6000001160c */
[----:B------:R-:W-:Y:S01]  /*03a0*/  IMAD.MOV R5, RZ, RZ, -R10 ;  /* 0x000000ffff057224 */ /* 0x000fe200078e0a0a */
[----:B------:R-:W-:Y:S01]  /*03b0*/  SGXT.U32 R14, R6, 0x1 ;  /* 0x00000001060e781a */ /* 0x000fe20000000000 */
[----:B------:R-:W-:-:S03]  /*03c0*/  IMAD.HI.U32 R3, R7, R0, RZ ;  /* 0x0000000007037227 */ /* 0x000fc600078e00ff */
[C---:B------:R-:W-:Y:S01]  /*03d0*/  LOP3.LUT R6, R14.reuse, 0x4, RZ, 0xfc, !PT ;  /* 0x000000040e067812 */ /* 0x040fe200078efcff */
[----:B------:R-:W-:Y:S01]  /*03e0*/  IMAD R0, R3, R5, R0 ;  /* 0x0000000503007224 */ /* 0x000fe200078e0200 */
[C---:B------:R-:W-:Y:S02]  /*03f0*/  LOP3.LUT R6, R14.reuse, 0xa, RZ, 0xfc, !PT ;  /* 0x0000000a0e067812 */ /* 0x040fe400078efcff */
[C---:B------:R-:W-:Y:S02]  /*0400*/  LOP3.LUT R6, R14.reuse, 0x10, RZ, 0xfc, !PT ;  /* 0x000000100e067812 */ /* 0x040fe400078efcff */
[----:B------:R-:W-:Y:S02]  /*0410*/  ISETP.GT.U32.AND P1, PT, R9, R0, PT ;  /* 0x000000000900720c */ /* 0x000fe40003f24070 */
[C---:B------:R-:W-:Y:S02]  /*0420*/  LOP3.LUT R6, R14.reuse, 0x16, RZ, 0xfc, !PT ;  /* 0x000000160e067812 */ /* 0x040fe400078efcff */
[----:B------:R-:W-:-:S02]  /*0430*/  LOP3.LUT R6, R14, 0x1c, RZ, 0xfc, !PT ;  /* 0x0000001c0e067812 */ /* 0x000fc400078efcff */
[C---:B------:R-:W-:Y:S02]  /*0440*/  LOP3.LUT R6, R14.reuse, 0x22, RZ, 0xfc, !PT ;  /* 0x000000220e067812 */ /* 0x040fe400078efcff */
[C---:B------:R-:W-:Y:S02]  /*0450*/  LOP3.LUT R6, R14.reuse, 0x28, RZ, 0xfc, !PT ;  /* 0x000000280e067812 */ /* 0x040fe400078efcff */
[C---:B------:R-:W-:Y:S02]  /*0460*/  LOP3.LUT R6, R14.reuse, 0x2e, RZ, 0xfc, !PT ;  /* 0x0000002e0e067812 */ /* 0x040fe400078efcff */
[----:B------:R-:W-:Y:S01]  /*0470*/  LOP3.LUT R6, R14, 0x34, RZ, 0xfc, !PT ;  /* 0x000000340e067812 */ /* 0x000fe200078efcff */
[----:B------:R-:W-:Y:S01]  /*0480*/  @!P1 IMAD.IADD R0, R0, 0x1, -R9 ;  /* 0x0000000100009824 */ /* 0x000fe200078e0a09 */
[----:B------:R-:W-:Y:S02]  /*0490*/  @!P1 IADD3 R3, R3, 0x1, RZ ;  /* 0x0000000103039810 */ /* 0x000fe40007ffe0ff */
[----:B------:R-:W-:-:S02]  /*04a0*/  ISETP.NE.AND P1, PT, R4, RZ, PT ;  /* 0x000000ff0400720c */ /* 0x000fc40003f25270 */
[----:B------:R-:W-:Y:S02]  /*04b0*/  ISETP.GE.U32.AND P0, PT, R0, R9, PT ;  /* 0x000000090000720c */ /* 0x000fe40003f06070 */
[----:B------:R-:W-:Y:S02]  /*04c0*/  LOP3.LUT R0, R11, R4, RZ, 0x3c, !PT ;  /* 0x000000040b007212 */ /* 0x000fe400078e3cff */
[----:B------:R-:W-:Y:S02]  /*04d0*/  LOP3.LUT R6, R14, 0x3c, RZ, 0xfc, !PT ;  /* 0x0000003c0e067812 */ /* 0x000fe400078efcff */
[----:B------:R-:W-:Y:S01]  /*04e0*/  ISETP.GE.AND P2, PT, R0, RZ, PT ;  /* 0x000000ff0000720c */ /* 0x000fe20003f46270 */
[----:B------:R-:W-:-:S05]  /*04f0*/  IMAD.MOV.U32 R0, RZ, RZ, 0x3f ;  /* 0x0000003fff007424 */ /* 0x000fca00078e00ff */
[----:B------:R-:W-:Y:S02]  /*0500*/  IADD3 R0, R0, c[0x0][0x180], RZ ;  /* 0x0000600000007a10 */ /* 0x000fe40007ffe0ff */
[----:B------:R-:W-:Y:S02]  /*0510*/  @P0 IADD3 R3, R3, 0x1, RZ ;  /* 0x0000000103030810 */ /* 0x000fe40007ffe0ff */
[----:B------:R-:W-:-:S03]  /*0520*/  ISETP.GT.AND P0, PT, R0, 0x3f, PT ;  /* 0x0000003f0000780c */ /* 0x000fc60003f04270 */
[----:B------:R-:W-:Y:S01]  /*0530*/  @!P2 IMAD.MOV R3, RZ, RZ, -R3 ;  /* 0x000000ffff03a224 */ /* 0x000fe200078e0a03 */
[----:B------:R-:W-:-:S05]  /*0540*/  @!P1 LOP3.LUT R3, RZ, R4, RZ, 0x33, !PT ;  /* 0x00000004ff039212 */ /* 0x000fca00078e33ff */
[----:B------:R-:W-:Y:S02]  /*0550*/  IMAD.MOV R5, RZ, RZ, -R3 ;  /* 0x000000ffff057224 */ /* 0x000fe400078e0a03 */
[----:B------:R-:W-:Y:S02]  /*0560*/  IMAD.SHL.U32 R3, R3, 0x200, RZ ;  /* 0x0000020003037824 */ /* 0x000fe400078e00ff */
[----:B------:R-:W-:Y:S01]  /*0570*/  IMAD R5, R4, R5, R11 ;  /* 0x0000000504057224 */ /* 0x000fe200078e020b */
[C---:B------:R-:W-:Y:S02]  /*0580*/  LOP3.LUT R4, R14.reuse, 0x6, RZ, 0xfc, !PT ;  /* 0x000000060e047812 */ /* 0x040fe400078efcff */
[----:B------:R-:W-:Y:S01]  /*0590*/  LOP3.LUT R4, R14, 0xc, RZ, 0xfc, !PT ;  /* 0x0000000c0e047812 */ /* 0x000fe200078efcff */
[----:B------:R-:W-:Y:S01]  /*05a0*/  IMAD.IADD R2, R2, 0x1, R5 ;  /* 0x0000000102027824 */ /* 0x000fe200078e0205 */
[C---:B------:R-:W-:Y:S02]  /*05b0*/  LOP3.LUT R5, R14.reuse, 0x2, RZ, 0xfc, !PT ;  /* 0x000000020e057812 */ /* 0x040fe400078efcff */
[----:B------:R-:W-:Y:S01]  /*05c0*/  LOP3.LUT R5, R14, 0x8, RZ, 0xfc, !PT ;  /* 0x000000080e057812 */ /* 0x000fe200078efcff */
[----:B------:R-:W-:Y:S01]  /*05d0*/  IMAD R28, R2, 0x40, R13 ;  /* 0x00000040021c7824 */ /* 0x000fe200078e020d */
[----:B------:R-:W-:-:S02]  /*05e0*/  LOP3.LUT R5, R14, 0xe, RZ, 0xfc, !PT ;  /* 0x0000000e0e057812 */ /* 0x000fc400078efcff */
[C---:B------:R-:W-:Y:S02]  /*05f0*/  LOP3.LUT R4, R14.reuse, 0x12, RZ, 0xfc, !PT ;  /* 0x000000120e047812 */ /* 0x040fe400078efcff */
[C---:B------:R-:W-:Y:S02]  /*0600*/  LOP3.LUT R5, R14.reuse, 0x14, RZ, 0xfc, !PT ;  /* 0x000000140e057812 */ /* 0x040fe400078efcff */
[C---:B------:R-:W-:Y:S02]  /*0610*/  LOP3.LUT R4, R14.reuse, 0x18, RZ, 0xfc, !PT ;  /* 0x000000180e047812 */ /* 0x040fe400078efcff */
[C---:B------:R-:W-:Y:S02]  /*0620*/  LOP3.LUT R5, R14.reuse, 0x1a, RZ, 0xfc, !PT ;  /* 0x0000001a0e057812 */ /* 0x040fe400078efcff */
[C---:B------:R-:W-:Y:S02]  /*0630*/  LOP3.LUT R4, R14.reuse, 0x1e, RZ, 0xfc, !PT ;  /* 0x0000001e0e047812 */ /* 0x040fe400078efcff */
        /* <DEDUP_REMOVED lines=10> */
[C-C-:B------:R-:W-:Y:S02]  /*06e0*/  LOP3.LUT R7, R3.reuse, 0x2, R14.reuse, 0xfe, !PT ;  /* 0x0000000203077812 */ /* 0x140fe400078efe0e */
[----:B------:R-:W-:Y:S02]  /*06f0*/  LOP3.LUT R5, R14, 0x3e, RZ, 0xfc, !PT ;  /* 0x0000003e0e057812 */ /* 0x000fe400078efcff */
[C---:B------:R-:W-:Y:S01]  /*0700*/  LOP3.LUT R4, R3.reuse, R14, RZ, 0xfc, !PT ;  /* 0x0000000e03047212 */ /* 0x040fe200078efcff */
[----:B------:R0:W-:Y:S01]  /*0710*/  STL [R1+0xf18], R7 ;  /* 0x000f180701007387 */ /* 0x0001e20000100800 */
[----:B------:R-:W-:-:S02]  /*0720*/  LOP3.LUT R5, R3, 0x4, R14, 0xfe, !PT ;  /* 0x0000000403057812 */ /* 0x000fc400078efe0e */
[C-C-:B------:R-:W-:Y:S01]  /*0730*/  LOP3.LUT R6, R3.reuse, 0x6, R14.reuse, 0xfe, !PT ;  /* 0x0000000603067812 */ /* 0x140fe200078efe0e */
[----:B------:R-:W-:Y:S01]  /*0740*/  STL [R1+0x4c8], R4 ;  /* 0x0004c80401007387 */ /* 0x000fe20000100800 */
[C---:B------:R-:W-:Y:S02]  /*0750*/  LOP3.LUT R2, R4.reuse, 0x1d8, RZ, 0xfc, !PT ;  /* 0x000001d804027812 */ /* 0x040fe400078efcff */
[----:B------:R-:W-:Y:S01]  /*0760*/  LOP3.LUT R29, R4, 0x1f6, RZ, 0xfc, !PT ;  /* 0x000001f6041d7812 */ /* 0x000fe200078efcff */
[----:B------:R1:W-:Y:S01]  /*0770*/  STL [R1+0xf1c], R5 ;  /* 0x000f1c0501007387 */ /* 0x0003e20000100800 */
[----:B0-----:R-:W-:-:S03]  /*0780*/  LOP3.LUT R7, R3, 0xa, R14, 0xfe, !PT ;  /* 0x0000000a03077812 */ /* 0x001fc600078efe0e */
[----:B------:R0:W-:Y:S01]  /*0790*/  STL [R1+0xf20], R6 ;  /* 0x000f200601007387 */ /* 0x0001e20000100800 */
[C-C-:B-1----:R-:W-:Y:S02]  /*07a0*/  LOP3.LUT R5, R3.reuse, 0x8, R14.reuse, 0xfe, !PT ;  /* 0x0000000803057812 */ /* 0x142fe400078efe0e */
[----:B0-----:R-:W-:-:S03]  /*07b0*/  LOP3.LUT R6, R3, 0xc, R14, 0xfe, !PT ;  /* 0x0000000c03067812 */ /* 0x001fc600078efe0e */
[----:B------:R0:W-:Y:S04]  /*07c0*/  STL [R1+0xf24], R5 ;  /* 0x000f240501007387 */ /* 0x0001e80000100800 */
[----:B------:R1:W-:Y:S04]  /*07d0*/  STL [R1+0xf28], R7 ;  /* 0x000f280701007387 */ /* 0x0003e80000100800 */
[----:B------:R2:W-:Y:S01]  /*07e0*/  STL [R1+0xf2c], R6 ;  /* 0x000f2c0601007387 */ /* 0x0005e20000100800 */
[C-C-:B0-----:R-:W-:Y:S02]  /*07f0*/  LOP3.LUT R5, R3.reuse, 0xe, R14.reuse, 0xfe, !PT ;  /* 0x0000000e03057812 */ /* 0x141fe400078efe0e */
[----:B-1----:R-:W-:-:S03]  /*0800*/  LOP3.LUT R7, R3, 0x10, R14, 0xfe, !PT ;  /* 0x0000001003077812 */ /* 0x002fc600078efe0e */
[----:B------:R0:W-:Y:S01]  /*0810*/  STL [R1+0xf30], R5 ;  /* 0x000f300501007387 */ /* 0x0001e20000100800 */
[----:B--2---:R-:W-:-:S03]  /*0820*/  LOP3.LUT R6, R3, 0x12, R14, 0xfe, !PT ;  /* 0x0000001203067812 */ /* 0x004fc600078efe0e */
        /* <DEDUP_REMOVED lines=44> */
[----:B0-----:R-:W-:Y:S02]  /*0af0*/  LOP3.LUT R5, R3, 0x3e, R14, 0xfe, !PT ;  /* 0x0000003e03057812 */ /* 0x001fe400078efe0e */
[C---:B------:R-:W-:Y:S02]  /*0b00*/  LOP3.LUT R3, R4.reuse, 0x40, RZ, 0xfc, !PT ;  /* 0x0000004004037812 */ /* 0x040fe400078efcff */
[C---:B-1----:R-:W-:Y:S01]  /*0b10*/  LOP3.LUT R7, R4.reuse, 0x1f0, RZ, 0xfc, !PT ;  /* 0x000001f004077812 */ /* 0x042fe200078efcff */
[----:B------:R0:W-:Y:S01]  /*0b20*/  STL [R1+0xf90], R5 ;  /* 0x000f900501007387 */ /* 0x0001e20000100800 */
[----:B--2---:R-:W-:-:S03]  /*0b30*/  LOP3.LUT R6, R4, 0x42, RZ, 0xfc, !PT ;  /* 0x0000004204067812 */ /* 0x004fc600078efcff */
[----:B------:R1:W-:Y:S04]  /*0b40*/  STL [R1+0xf98], R3 ;  /* 0x000f980301007387 */ /* 0x0003e80000100800 */
[----:B------:R2:W-:Y:S01]  /*0b50*/  STL [R1+0xf9c], R6 ;  /* 0x000f9c0601007387 */ /* 0x0005e20000100800 */
[C---:B0-----:R-:W-:Y:S02]  /*0b60*/  LOP3.LUT R5, R4.reuse, 0x44, RZ, 0xfc, !PT ;  /* 0x0000004404057812 */ /* 0x041fe400078efcff */
[----:B-1----:R-:W-:-:S03]  /*0b70*/  LOP3.LUT R3, R4, 0x46, RZ, 0xfc, !PT ;  /* 0x0000004604037812 */ /* 0x002fc600078efcff */
        /* <DEDUP_REMOVED lines=398> */
[----:B------:R1:W-:Y:S01]  /*2460*/  STL [R1+0x12bc], R3 ;  /* 0x0012bc0301007387 */ /* 0x0003e20000100800 */
[C---:B0-----:R-:W-:Y:S02]  /*2470*/  LOP3.LUT R5, R4.reuse, 0x1d4, RZ, 0xfc, !PT ;  /* 0x000001d404057812 */ /* 0x041fe400078efcff */
[----:B-1----:R-:W-:-:S03]  /*2480*/  LOP3.LUT R3, R4, 0x1d6, RZ, 0xfc, !PT ;  /* 0x000001d604037812 */ /* 0x002fc600078efcff */
[----:B------:R0:W-:Y:S04]  /*2490*/  STL [R1+0x12c0], R5 ;  /* 0x0012c00501007387 */ /* 0x0001e80000100800 */
[----:B------:R-:W-:Y:S04]  /*24a0*/  STL [R1+0xf14], R28 ;  /* 0x000f141c01007387 */ /* 0x000fe80000100800 */
[----:B------:R1:W-:Y:S01]  /*24b0*/  STL [R1+0x12c4], R3 ;  /* 0x0012c40301007387 */ /* 0x0003e20000100800 */
[----:B0-----:R-:W-:-:S03]  /*24c0*/  LOP3.LUT R5, R4, 0x1da, RZ, 0xfc, !PT ;  /* 0x000001da04057812 */ /* 0x001fc600078efcff */
[----:B------:R0:W-:Y:S04]  /*24d0*/  STL [R1+0x12c8], R2 ;  /* 0x0012c80201007387 */ /* 0x0001e80000100800 */
[----:B------:R2:W-:Y:S01]  /*24e0*/  STL [R1+0x12cc], R5 ;  /* 0x0012cc0501007387 */ /* 0x0005e20000100800 */
[C---:B-1----:R-:W-:Y:S02]  /*24f0*/  LOP3.LUT R3, R4.reuse, 0x1de, RZ, 0xfc, !PT ;  /* 0x000001de04037812 */ /* 0x042fe400078efcff */
[C---:B0-----:R-:W-:Y:S02]  /*2500*/  LOP3.LUT R2, R4.reuse, 0x1dc, RZ, 0xfc, !PT ;  /* 0x000001dc04027812 */ /* 0x041fe400078efcff */
[----:B--2---:R-:W-:-:S03]  /*2510*/  LOP3.LUT R5, R4, 0x1e0, RZ, 0xfc, !PT ;  /* 0x000001e004057812 */ /* 0x004fc600078efcff */
[----:B------:R0:W-:Y:S04]  /*2520*/  STL [R1+0x12d0], R2 ;  /* 0x0012d00201007387 */ /* 0x0001e80000100800 */
[----:B------:R1:W-:Y:S04]  /*2530*/  STL [R1+0x12d4], R3 ;  /* 0x0012d40301007387 */ /* 0x0003e80000100800 */
[----:B------:R2:W-:Y:S01]  /*2540*/  STL [R1+0x12d8], R5 ;  /* 0x0012d80501007387 */ /* 0x0005e20000100800 */
[C---:B0-----:R-:W-:Y:S02]  /*2550*/  LOP3.LUT R2, R4.reuse, 0x1e2, RZ, 0xfc, !PT ;  /* 0x000001e204027812 */ /* 0x041fe400078efcff */
[----:B-1----:R-:W-:-:S03]  /*2560*/  LOP3.LUT R3, R4, 0x1e4, RZ, 0xfc, !PT ;  /* 0x000001e404037812 */ /* 0x002fc600078efcff */
[----:B------:R0:W-:Y:S01]  /*2570*/  STL [R1+0x12dc], R2 ;  /* 0x0012dc0201007387 */ /* 0x0001e20000100800 */
[----:B--2---:R-:W-:-:S03]  /*2580*/  LOP3.LUT R5, R4, 0x1e8, RZ, 0xfc, !PT ;  /* 0x000001e804057812 */ /* 0x004fc600078efcff */
[----:B------:R1:W-:Y:S04]  /*2590*/  STL [R1+0x12e0], R6 ;  /* 0x0012e00601007387 */ /* 0x0003e80000100800 */
[----:B------:R-:W-:Y:S01]  /*25a0*/  STL [R1+0x12e4], R3 ;  /* 0x0012e40301007387 */ /* 0x000fe20000100800 */
[----:B0-----:R-:W-:-:S03]  /*25b0*/  LOP3.LUT R2, R4, 0x1ea, RZ, 0xfc, !PT ;  /* 0x000001ea04027812 */ /* 0x001fc600078efcff */
[----:B------:R0:W-:Y:S01]  /*25c0*/  STL [R1+0x12e8], R5 ;  /* 0x0012e80501007387 */ /* 0x0001e20000100800 */
[----:B-1----:R-:W-:-:S03]  /*25d0*/  LOP3.LUT R6, R4, 0x1f2, RZ, 0xfc, !PT ;  /* 0x000001f204067812 */ /* 0x002fc600078efcff */
[----:B------:R1:W-:Y:S01]  /*25e0*/  STL [R1+0x12ec], R2 ;  /* 0x0012ec0201007387 */ /* 0x0003e20000100800 */
[C---:B0-----:R-:W-:Y:S02]  /*25f0*/  LOP3.LUT R5, R4.reuse, 0x1ec, RZ, 0xfc, !PT ;  /* 0x000001ec04057812 */ /* 0x041fe400078efcff */
[----:B-1----:R-:W-:-:S03]  /*2600*/  LOP3.LUT R2, R4, 0x1ee, RZ, 0xfc, !PT ;  /* 0x000001ee04027812 */ /* 0x002fc600078efcff */
[----:B------:R0:W-:Y:S04]  /*2610*/  STL [R1+0x12f0], R5 ;  /* 0x0012f00501007387 */ /* 0x0001e80000100800 */
[----:B------:R1:W-:Y:S04]  /*2620*/  STL [R1+0x12f8], R7 ;  /* 0x0012f80701007387 */ /* 0x0003e80000100800 */
[----:B------:R-:W-:Y:S01]  /*2630*/  STL [R1+0x12f4], R2 ;  /* 0x0012f40201007387 */ /* 0x000fe20000100800 */
[----:B0-----:R-:W-:-:S03]  /*2640*/  LOP3.LUT R5, R4, 0x1f4, RZ, 0xfc, !PT ;  /* 0x000001f404057812 */ /* 0x001fc600078efcff */
[----:B------:R0:W-:Y:S01]  /*2650*/  STL [R1+0x12fc], R6 ;  /* 0x0012fc0601007387 */ /* 0x0001e20000100800 */
[----:B-1----:R-:W-:-:S03]  /*2660*/  LOP3.LUT R7, R4, 0x1f8, RZ, 0xfc, !PT ;  /* 0x000001f804077812 */ /* 0x002fc600078efcff */
[----:B------:R1:W-:Y:S04]  /*2670*/  STL [R1+0x1300], R5 ;  /* 0x0013000501007387 */ /* 0x0003e80000100800 */
[----:B------:R2:W-:Y:S01]  /*2680*/  STL [R1+0x130c], R7 ;  /* 0x00130c0701007387 */ /* 0x0005e20000100800 */
[----:B0-----:R-:W-:-:S03]  /*2690*/  LOP3.LUT R6, R4, 0x1fa, RZ, 0xfc, !PT ;  /* 0x000001fa04067812 */ /* 0x001fc600078efcff */
[----:B------:R2:W-:Y:S01]  /*26a0*/  STL [R1+0x1308], R29 ;  /* 0x0013081d01007387 */ /* 0x0005e20000100800 */
[C---:B-1----:R-:W-:Y:S02]  /*26b0*/  LOP3.LUT R5, R4.reuse, 0x1fc, RZ, 0xfc, !PT ;  /* 0x000001fc04057812 */ /* 0x042fe400078efcff */
[----:B------:R-:W-:Y:S01]  /*26c0*/  LOP3.LUT R4, R4, 0x1fe, RZ, 0xfc, !PT ;  /* 0x000001fe04047812 */ /* 0x000fe200078efcff */
[----:B------:R2:W-:Y:S04]  /*26d0*/  STL [R1+0x1310], R6 ;  /* 0x0013100601007387 */ /* 0x0005e80000100800 */
[----:B------:R2:W-:Y:S04]  /*26e0*/  STL [R1+0x1314], R5 ;  /* 0x0013140501007387 */ /* 0x0005e80000100800 */
[----:B------:R2:W-:Y:S01]  /*26f0*/  STL [R1+0x1304], R4 ;  /* 0x0013040401007387 */ /* 0x0005e20000100800 */
[----:B------:R-:W-:Y:S05]  /*2700*/  @P0 BRA `(.L_x_0) ;  /* 0x0000079000000947 */ /* 0x000fea0003800000 */
[C---:B------:R-:W-:Y:S01]  /*2710*/  IMAD.SHL.U32 R2, R12.reuse, 0x40, RZ ;  /* 0x000000400c027824 */ /* 0x040fe200078e00ff */
[----:B------:R-:W-:Y:S01]  /*2720*/  CS2R R24, SRZ ;  /* 0x0000000000187805 */ /* 0x000fe2000001ff00 */
[----:B------:R-:W-:Y:S01]  /*2730*/  IMAD.SHL.U32 R0, R12, 0x20, RZ ;  /* 0x000000200c007824 */ /* 0x000fe200078e00ff */
[----:B------:R-:W-:Y:S01]  /*2740*/  CS2R R26, SRZ ;  /* 0x00000000001a7805 */ /* 0x000fe2000001ff00 */
[----:B------:R-:W-:Y:S01]  /*2750*/  CS2R R20, SRZ ;  /* 0x0000000000147805 */ /* 0x000fe2000001ff00 */
[----:B------:R0:W-:Y:S01]  /*2760*/  STL [R1+0xf10], R2 ;  /* 0x000f100201007387 */ /* 0x0001e20000100800 */
[----:B------:R-:W-:Y:S01]  /*2770*/  CS2R R22, SRZ ;  /* 0x0000000000167805 */ /* 0x000fe2000001ff00 */
[----:B------:R-:W-:Y:S01]  /*2780*/  CS2R R16, SRZ ;  /* 0x0000000000107805 */ /* 0x000fe2000001ff00 */
[----:B------:R-:W-:Y:S01]  /*2790*/  CS2R R18, SRZ ;  /* 0x0000000000127805 */ /* 0x000fe2000001ff00 */
[----:B------:R0:W-:Y:S01]  /*27a0*/  STL [R1+0xf3c], R0 ;  /* 0x000f3c0001007387 */ /* 0x0001e20000100800 */
[----:B------:R-:W-:Y:S01]  /*27b0*/  CS2R R12, SRZ ;  /* 0x00000000000c7805 */ /* 0x000fe2000001ff00 */
[----:B------:R-:W-:Y:S01]  /*27c0*/  CS2R R14, SRZ ;  /* 0x00000000000e7805 */ /* 0x000fe2000001ff00 */
[----:B------:R-:W-:Y:S01]  /*27d0*/  CS2R R8, SRZ ;  /* 0x0000000000087805 */ /* 0x000fe2000001ff00 */
[----:B------:R0:W-:Y:S01]  /*27e0*/  STL [R1], RZ ;  /* 0x000000ff01007387 */ /* 0x0001e20000100800 */
[----:B------:R-:W-:Y:S01]  /*27f0*/  CS2R R10, SRZ ;  /* 0x00000000000a7805 */ /* 0x000fe2000001ff00 */
[----:B--2---:R-:W-:Y:S01]  /*2800*/  CS2R R4, SRZ ;  /* 0x0000000000047805 */ /* 0x004fe2000001ff00 */
[----:B------:R-:W-:Y:S01]  /*2810*/  CS2R R6, SRZ ;  /* 0x0000000000067805 */ /* 0x000fe2000001ff00 */
[----:B------:R0:W-:Y:S04]  /*2820*/  STL [R1+0x4], RZ ;  /* 0x000004ff01007387 */ /* 0x0001e80000100800 */
        /* <DEDUP_REMOVED lines=101> */
[----:B------:R0:W-:Y:S01]  /*2e80*/  STL [R1+0x51c], RZ ;  /* 0x00051cff01007387 */ /* 0x0001e20000100800 */
[----:B------:R-:W-:Y:S05]  /*2e90*/  BRA `(.L_x_1) ;  /* 0x00044ce000007947 */ /* 0x000fea0003800000 */
.L_x_0:
[----:B--2---:R-:W-:Y:S01]  /*2ea0*/  SHF.R.S32.HI R6, RZ, 0x1f, R0 ;  /* 0x0000001fff067819 */ /* 0x004fe20000011400 */
[----:B------:R-:W2:Y:S04]  /*2eb0*/  LDL R18, [R1+0x12dc] ;  /* 0x0012dc0001127983 */ /* 0x000ea80000100800 */
[----:B------:R-:W3:Y:S01]  /*2ec0*/  LDL R21, [R1+0x12f0] ;  /* 0x0012f00001157983 */ /* 0x000ee20000100800 */
[----:B------:R-:W-:-:S03]  /*2ed0*/  LEA.HI R0, R6, R0, RZ, 0x6 ;  /* 0x0000000006007211 */ /* 0x000fc600078f30ff */
[----:B------:R-:W4:Y:S04]  /*2ee0*/  LDL R15, [R1+0x12d0] ;  /* 0x0012d000010f7983 */ /* 0x000f280000100800 */
[----:B------:R-:W2:Y:S04]  /*2ef0*/  LDL R16, [R1+0x12e0] ;  /* 0x0012e00001107983 */ /* 0x000ea80000100800 */
        /* <DEDUP_REMOVED lines=8> */
[----:B------:R-:W3:Y:S04]  /*2f80*/  LDL R22, [R1+0x12ec] ;  /* 0x0012ec0001167983 */ /* 0x000ee80000100800 */
[----:B------:R-:W3:Y:S04]  /*2f90*/  LDL R26, [R1+0x12fc] ;  /* 0x0012fc00011a7983 */ /* 0x000ee80000100800 */
[----:B------:R-:W3:Y:S04]  /*2fa0*/  LDL R19, [R1+0x12d8] ;  /* 0x0012d80001137983 */ /* 0x000ee80000100800 */
[----:B------:R-:W3:Y:S04]  /*2fb0*/  LDL R20, [R1+0x12f8] ;  /* 0x0012f80001147983 */ /* 0x000ee80000100800 */
[----:B------:R-:W3:Y:S01]  /*2fc0*/  LDL R7, [R1+0x1304] ;  /* 0x0013040001077983 */ /* 0x000ee20000100800 */
[----:B------:R-:W-:-:S02]  /*2fd0*/  IMAD.MOV.U32 R27, RZ, RZ, R29 ;  /* 0x000000ffff1b7224 */ /* 0x000fc400078e001d */
[----:B------:R-:W-:Y:S01]  /*2fe0*/  IMAD.MOV.U32 R17, RZ, RZ, R3 ;  /* 0x000000ffff117224 */ /* 0x000fe200078e0003 */
[----:B------:R-:W4:Y:S01]  /*2ff0*/  LDL R25, [R1+0x1310] ;  /* 0x0013100001197983 */ /* 0x000f220000100800 */
[----:B------:R-:W-:Y:S01]  /*3000*/  IMAD.MOV.U32 R8, RZ, RZ, R2 ;  /* 0x000000ffff087224 */ /* 0x000fe200078e0002 */
[----:B------:R-:W-:Y:S02]  /*3010*/  ULDC.64 UR6, c[0x0][0x188] ;  /* 0x0000620000067ab9 */ /* 0x000fe40000000a00 */
[----:B------:R0:W-:Y:S04]  /*3020*/  STL [R1+0x15c0], R28 ;  /* 0x0015c01c01007387 */ /* 0x0001e80000100800 */
[----:B------:R-:W4:Y:S01]  /*3030*/  LDL R6, [R1+0x1314] ;  /* 0x0013140001067983 */ /* 0x000f220000100800 */
[----:B------:R-:W-:-:S02]  /*3040*/  IABS R29, c[0x0][0x17c] ;  /* 0x00005f00001d7a13 */ /* 0x000fc40000000000 */
[----:B------:R-:W-:Y:S02]  /*3050*/  IABS R2, c[0x0][0x178] ;  /* 0x00005e0000027a13 */ /* 0x000fe40000000000 */
[----:B------:R-:W1:Y:S03]  /*3060*/  I2F.RP R3, R29 ;  /* 0x0000001d00037306 */ /* 0x000e660000209400 */
[----:B0-----:R-:W-:-:S05]  /*3070*/  IMAD.MOV.U32 R28, RZ, RZ, R2 ;  /* 0x000000ffff1c7224 */ /* 0x001fca00078e0002 */
[----:B------:R-:W0:Y:S08]  /*3080*/  I2F.RP R2, R28 ;  /* 0x0000001c00027306 */ /* 0x000e300000209400 */
[----:B-1----:R-:W1:Y:S08]  /*3090*/  MUFU.RCP R3, R3 ;  /* 0x0000000300037308 */ /* 0x002e700000001000 */
[----:B0-----:R-:W0:Y:S01]  /*30a0*/  MUFU.RCP R2, R2 ;  /* 0x0000000200027308 */ /* 0x001e220000001000 */
[----:B-1----:R-:W-:-:S07]  /*30b0*/  IADD3 R3, R3, 0xffffffe, RZ ;  /* 0x0ffffffe03037810 */ /* 0x002fce0007ffe0ff */
[----:B------:R-:W1:Y:S01]  /*30c0*/  F2I.FTZ.U32.TRUNC.NTZ R5, R3 ;  /* 0x0000000300057305 */ /* 0x000e62000021f000 */
[----:B0-----:R-:W-:-:S07]  /*30d0*/  IADD3 R2, R2, 0xffffffe, RZ ;  /* 0x0ffffffe02027810 */ /* 0x001fce0007ffe0ff */
[----:B------:R-:W0:Y:S01]  /*30e0*/  F2I.FTZ.U32.TRUNC.NTZ R3, R2 ;  /* 0x0000000200037305 */ /* 0x000e22000021f000 */
[----:B------:R1:W-:Y:S02]  /*30f0*/  STL [R1+0x4cc], R0 ;  /* 0x0004cc0001007387 */ /* 0x0003e40000100800 */
[----:B-1----:R-:W-:-:S04]  /*3100*/  IMAD.MOV R4, RZ, RZ, -R5 ;  /* 0x000000ffff047224 */ /* 0x002fc800078e0a05 */
[----:B------:R-:W-:Y:S02]  /*3110*/  IMAD R0, R4, R29, RZ ;  /* 0x0000001d04007224 */ /* 0x000fe400078e02ff */
[----:B------:R-:W-:Y:S02]  /*3120*/  IMAD.MOV.U32 R4, RZ, RZ, RZ ;  /* 0x000000ffff047224 */ /* 0x000fe400078e00ff */
[----:B0-----:R-:W-:Y:S02]  /*3130*/  IMAD.MOV R2, RZ, RZ, -R3 ;  /* 0x000000ffff027224 */ /* 0x001fe400078e0a03 */
[----:B------:R-:W-:-:S04]  /*3140*/  IMAD.HI.U32 R0, R5, R0, R4 ;  /* 0x0000000005007227 */ /* 0x000fc800078e0004 */
[----:B------:R-:W-:Y:S02]  /*3150*/  IMAD R5, R2, R28, RZ ;  /* 0x0000001c02057224 */ /* 0x000fe400078e02ff */
[----:B------:R-:W-:-:S04]  /*3160*/  IMAD.MOV.U32 R2, RZ, RZ, RZ ;  /* 0x000000ffff027224 */ /* 0x000fc800078e00ff */
[----:B------:R-:W-:-:S05]  /*3170*/  IMAD.HI.U32 R2, R3, R5, R2 ;  /* 0x0000000503027227 */ /* 0x000fca00078e0002 */
[----:B------:R0:W-:Y:S02]  /*3180*/  STL [R1+0x6c], R2 ;  /* 0x00006c0201007387 */ /* 0x0001e40000100800 */
[----:B0-----:R-:W-:Y:S02]  /*3190*/  IABS R2, R27 ;  /* 0x0000001b00027213 */ /* 0x001fe40000000000 */
[----:B--2---:R-:W-:Y:S02]  /*31a0*/  IABS R5, R24 ;  /* 0x0000001800057213 */ /* 0x004fe40000000000 */
[----:B---3--:R-:W-:Y:S02]  /*31b0*/  IABS R7, R7 ;  /* 0x0000000700077213 */ /* 0x008fe40000000000 */
[----:B----4-:R-:W-:Y:S02]  /*31c0*/  IABS R4, R6 ;  /* 0x0000000600047213 */ /* 0x010fe40000000000 */
[----:B------:R-:W-:Y:S01]  /*31d0*/  IABS R6, R25 ;  /* 0x0000001900067213 */ /* 0x000fe20000000000 */
[----:B------:R-:W-:-:S02]  /*31e0*/  IMAD.MOV.U32 R25, RZ, RZ, R9 ;  /* 0x000000ffff197224 */ /* 0x000fc400078e0009 */
[----:B------:R-:W-:-:S04]  /*31f0*/  IMAD.HI.U32 R9, R0, R7, RZ ;  /* 0x0000000700097227 */ /* 0x000fc800078e00ff */
[----:B------:R-:W-:Y:S02]  /*3200*/  IMAD.MOV R9, RZ, RZ, -R9 ;  /* 0x000000ffff097224 */ /* 0x000fe400078e0a09 */
[----:B------:R-:W-:Y:S02]  /*3210*/  IMAD.MOV.U32 R3, RZ, RZ, R6 ;  /* 0x000000ffff037224 */ /* 0x000fe400078e0006 */
[----:B------:R-:W-:Y:S02]  /*3220*/  IMAD R7, R29, R9, R7 ;  /* 0x000000091d077224 */ /* 0x000fe400078e0207 */
[----:B------:R-:W-:-:S04]  /*3230*/  IMAD.HI.U32 R6, R0, R4, RZ ;  /* 0x0000000400067227 */ /* 0x000fc800078e00ff */
[----:B------:R-:W-:Y:S01]  /*3240*/  IMAD.MOV.U32 R27, RZ, RZ, R20 ;  /* 0x000000ffff1b7224 */ /* 0x000fe200078e0014 */
[----:B------:R0:W-:Y:S01]  /*3250*/  STL [R1+0x68], R7 ;  /* 0x0000680701007387 */ /* 0x0001e20000100800 */
[----:B------:R-:W-:Y:S02]  /*3260*/  IMAD.MOV.U32 R20, RZ, RZ, R8 ;  /* 0x000000ffff147224 */ /* 0x000fe400078e0008 */
[----:B------:R-:W-:-:S04]  /*3270*/  IMAD.HI.U32 R8, R0, R3, RZ ;  /* 0x0000000300087227 */ /* 0x000fc800078e00ff */
[----:B------:R-:W-:Y:S02]  /*3280*/  IMAD.MOV R6, RZ, RZ, -R6 ;  /* 0x000000ffff067224 */ /* 0x000fe400078e0a06 */
[----:B0-----:R-:W-:-:S04]  /*3290*/  IMAD.HI.U32 R7, R0, R5, RZ ;  /* 0x0000000500077227 */ /* 0x001fc800078e00ff */
[----:B------:R-:W-:Y:S02]  /*32a0*/  IMAD.MOV R8, RZ, RZ, -R8 ;  /* 0x000000ffff087224 */ /* 0x000fe400078e0a08 */
[----:B------:R-:W-:Y:S02]  /*32b0*/  IMAD.MOV R7, RZ, RZ, -R7 ;  /* 0x000000ffff077224 */ /* 0x000fe400078e0a07 */
[----:B------:R-:W-:Y:S01]  /*32c0*/  IMAD R9, R29, R6, R4 ;  /* 0x000000061d097224 */ /* 0x000fe200078e0204 */
[----:B------:R-:W-:Y:S01]  /*32d0*/  IABS R6, R25 ;  /* 0x0000001900067213 */ /* 0x000fe20000000000 */
[----:B------:R-:W-:-:S04]  /*32e0*/  IMAD.HI.U32 R4, R0, R2, RZ ;  /* 0x0000000200047227 */ /* 0x000fc800078e00ff */
[C---:B------:R-:W-:Y:S01]  /*32f0*/  IMAD R8, R29.reuse, R8, R3 ;  /* 0x000000081d087224 */ /* 0x040fe200078e0203 */
[----:B------:R-:W-:Y:S01]  /*3300*/  IABS R3, R26 ;  /* 0x0000001a00037213 */ /* 0x000fe20000000000 */
[C---:B------:R-:W-:Y:S01]  /*3310*/  IMAD R7, R29.reuse, R7, R5 ;  /* 0x000000071d077224 */ /* 0x040fe200078e0205 */
[----:B------:R0:W-:Y:S01]  /*3320*/  STL [R1+0x64], R9 ;  /* 0x0000640901007387 */ /* 0x0001e20000100800 */
[----:B------:R-:W-:Y:S01]  /*3330*/  IMAD.MOV R4, RZ, RZ, -R4 ;  /* 0x000000ffff047224 */ /* 0x000fe200078e0a04 */
[----:B------:R-:W-:Y:S02]  /*3340*/  IABS R5, R27 ;  /* 0x0000001b00057213 */ /* 0x000fe40000000000 */
[----:B------:R1:W-:Y:S01]  /*3350*/  STL [R1+0x60], R8 ;  /* 0x0000600801007387 */ /* 0x0003e20000100800 */
[----:B------:R-:W-:Y:S01]  /*3360*/  IMAD R2, R29, R4, R2 ;  /* 0x000000041d027224 */ /* 0x000fe200078e0202 */
[----:B------:R-:W-:Y:S02]  /*3370*/  IABS R4, R20 ;  /* 0x0000001400047213 */ /* 0x000fe40000000000 */
[----:B------:R2:W-:Y:S01]  /*3380*/  STL [R1+0x5c], R7 ;  /* 0x00005c0701007387 */ /* 0x0005e20000100800 */
[----:B0-----:R-:W-:-:S04]  /*3390*/  IMAD.HI.U32 R9, R0, R6, RZ ;  /* 0x0000000600097227 */ /* 0x001fc800078e00ff */
[----:B------:R-:W-:Y:S02]  /*33a0*/  IMAD.MOV R9, RZ, RZ, -R9 ;  /* 0x000000ffff097224 */ /* 0x000fe400078e0a09 */
[----:B-1----:R-:W-:-:S04]  /*33b0*/  IMAD.HI.U32 R8, R0, R5, RZ ;  /* 0x0000000500087227 */ /* 0x002fc800078e00ff */
[----:B--2---:R-:W-:-:S04]  /*33c0*/  IMAD.HI.U32 R7, R0, R3, RZ ;  /* 0x0000000300077227 */ /* 0x004fc800078e00ff */
[----:B------:R-:W-:Y:S02]  /*33d0*/  IMAD.MOV R7, RZ, RZ, -R7 ;  /* 0x000000ffff077224 */ /* 0x000fe400078e0a07 */
[C---:B------:R-:W-:Y:S02]  /*33e0*/  IMAD R9, R29.reuse, R9, R6 ;  /* 0x000000091d097224 */ /* 0x040fe400078e0206 */
[----:B------:R-:W-:Y:S02]  /*33f0*/  IMAD.MOV R8, RZ, RZ, -R8 ;  /* 0x000000ffff087224 */ /* 0x000fe400078e0a08 */
[----:B------:R-:W-:Y:S01]  /*3400*/  IMAD.HI.U32 R6, R0, R4, RZ ;  /* 0x0000000400067227 */ /* 0x000fe200078e00ff */
[----:B------:R0:W-:Y:S03]  /*3410*/  STL [R1+0x58], R2 ;  /* 0x0000580201007387 */ /* 0x0001e60000100800 */
[----:B------:R-:W-:-:S02]  /*3420*/  IMAD R7, R29, R7, R3 ;  /* 0x000000071d077224 */ /* 0x000fc400078e0203 */
[C---:B------:R-:W-:Y:S02]  /*3430*/  IMAD R5, R29.reuse, R8, R5 ;  /* 0x000000081d057224 */ /* 0x040fe400078e0205 */
[----:B------:R-:W-:Y:S01]  /*3440*/  IMAD.MOV R6, RZ, RZ, -R6 ;  /* 0x000000ffff067224 */ /* 0x000fe200078e0a06 */
[----:B------:R-:W-:Y:S01]  /*3450*/  STL [R1+0x54], R9 ;  /* 0x0000540901007387 */ /* 0x000fe20000100800 */
[----:B0-----:R-:W-:Y:S02]  /*3460*/  IABS R2, R21 ;  /* 0x0000001500027213 */ /* 0x001fe40000000000 */
[----:B------:R-:W-:Y:S01]  /*3470*/  IMAD R6, R29, R6, R4 ;  /* 0x000000061d067224 */ /* 0x000fe200078e0204 */
[----:B------:R0:W-:Y:S01]  /*3480*/  STL [R1+0x50], R7 ;  /* 0x0000500701007387 */ /* 0x0001e20000100800 */
[----:B------:R-:W-:-:S03]  /*3490*/  IABS R4, R16 ;  /* 0x0000001000047213 */ /* 0x000fc60000000000 */
[----:B------:R1:W-:Y:S01]  /*34a0*/  STL [R1+0x4c], R5 ;  /* 0x00004c0501007387 */ /* 0x0003e20000100800 */
[C---:B------:R-:W-:Y:S01]  /*34b0*/  IMAD.HI.U32 R3, R0.reuse, R2, RZ ;  /* 0x0000000200037227 */ /* 0x040fe200078e00ff */
[----:B0-----:R-:W-:Y:S02]  /*34c0*/  IABS R7, R22 ;  /* 0x0000001600077213 */ /* 0x001fe40000000000 */
[----:B-1----:R-:W-:Y:S01]  /*34d0*/  IABS R5, R23 ;  /* 0x0000001700057213 */ /* 0x002fe20000000000 */
[----:B------:R0:W-:Y:S02]  /*34e0*/  STL [R1+0x48], R6 ;  /* 0x0000480601007387 */ /* 0x0001e40000100800 */
[----:B------:R-:W-:-:S04]  /*34f0*/  IMAD.HI.U32 R9, R0, R7, RZ ;  /* 0x0000000700097227 */ /* 0x000fc800078e00ff */
[----:B------:R-:W-:-:S04]  /*3500*/  IMAD.HI.U32 R8, R0, R4, RZ ;  /* 0x0000000400087227 */ /* 0x000fc800078e00ff */
[----:B0-----:R-:W-:-:S04]  /*3510*/  IMAD.HI.U32 R6, R0, R5, RZ ;  /* 0x0000000500067227 */ /* 0x001fc800078e00ff */
[----:B------:R-:W-:Y:S02]  /*3520*/  IMAD.MOV R3, RZ, RZ, -R3 ;  /* 0x000000ffff037224 */ /* 0x000fe400078e0a03 */
[----:B------:R-:W-:Y:S02]  /*3530*/  IMAD.MOV R9, RZ, RZ, -R9 ;  /* 0x000000ffff097224 */ /* 0x000fe400078e0a09 */
[----:B------:R-:W-:Y:S02]  /*3540*/  IMAD.MOV R6, RZ, RZ, -R6 ;  /* 0x000000ffff067224 */ /* 0x000fe400078e0a06 */
[----:B------:R-:W-:Y:S02]  /*3550*/  IMAD.MOV R8, RZ, RZ, -R8 ;  /* 0x000000ffff087224 */ /* 0x000fe400078e0a08 */
[C---:B------:R-:W-:Y:S01]  /*3560*/  IMAD R2, R29.reuse, R3, R2 ;  /* 0x000000031d027224 */ /* 0x040fe200078e0202 */
[----:B------:R-:W-:Y:S01]  /*3570*/  IABS R3, R17 ;  /* 0x0000001100037213 */ /* 0x000fe20000000000 */
[----:B------:R-:W-:-:S02]  /*3580*/  IMAD R9, R29, R9, R7 ;  /* 0x000000091d097224 */ /* 0x000fc400078e0207 */
[C---:B------:R-:W-:Y:S02]  /*3590*/  IMAD R6, R29.reuse, R6, R5 ;  /* 0x000000061d067224 */ /* 0x040fe400078e0205 */
[----:B------:R-:W-:Y:S01]  /*35a0*/  IMAD R8, R29, R8, R4 ;  /* 0x000000081d087224 */ /* 0x000fe200078e0204 */
[----:B------:R0:W-:Y:S01]  /*35b0*/  STL [R1+0x44], R2 ;  /* 0x0000440201007387 */ /* 0x0001e20000100800 */
[----:B------:R-:W-:Y:S01]  /*35c0*/  IMAD.HI.U32 R7, R0, R3, RZ ;  /* 0x0000000300077227 */ /* 0x000fe200078e00ff */
[----:B------:R-:W-:Y:S02]  /*35d0*/  IABS R4, R14 ;  /* 0x0000000e00047213 */ /* 0x000fe40000000000 */
[----:B------:R-:W-:Y:S04]  /*35e0*/  STL [R1+0x40], R9 ;  /* 0x0000400901007387 */ /* 0x000fe80000100800 */
[----:B------:R1:W-:Y:S01]  /*35f0*/  STL [R1+0x3c], R6 ;  /* 0x00003c0601007387 */ /* 0x0003e20000100800 */
[----:B------:R-:W-:-:S03]  /*3600*/  IMAD.MOV R7, RZ, RZ, -R7 ;  /* 0x000000ffff077224 */ /* 0x000fc600078e0a07 */
[----:B------:R-:W-:Y:S04]  /*3610*/  STL [R1+0x38], R8 ;  /* 0x0000380801007387 */ /* 0x000fe80000100800 */
[----:B------:R-:W2:Y:S01]  /*3620*/  LDL R14, [R1+0x12bc] ;  /* 0x0012bc00010e7983 */ /* 0x000ea20000100800 */
[----:B0-----:R-:W-:Y:S01]  /*3630*/  IABS R2, R18 ;  /* 0x0000001200027213 */ /* 0x001fe20000000000 */
[----:B------:R-:W-:Y:S01]  /*3640*/  IMAD R7, R29, R7, R3 ;  /* 0x000000071d077224 */ /* 0x000fe200078e0203 */
[----:B------:R-:W-:-:S03]  /*3650*/  IABS R3, R15 ;  /* 0x0000000f00037213 */ /* 0x000fc60000000000 */
[----:B------:R-:W-:Y:S01]  /*3660*/  IMAD.HI.U32 R5, R0, R2, RZ ;  /* 0x0000000200057227 */ /* 0x000fe200078e00ff */
[----:B------:R0:W-:Y:S04]  /*3670*/  STL [R1+0x34], R7 ;  /* 0x0000340701007387 */ /* 0x0001e80000100800 */
[----:B------:R-:W3:Y:S01]  /*3680*/  LDL R15, [R1+0x12b8] ;  /* 0x0012b800010f7983 */ /* 0x000ee20000100800 */
[----:B------:R-:W-:-:S04]  /*3690*/  IMAD.MOV R5, RZ, RZ, -R5 ;  /* 0x000000ffff057224 */ /* 0x000fc800078e0a05 */
[----:B------:R-:W-:Y:S01]  /*36a0*/  IMAD R2, R29, R5, R2 ;  /* 0x000000051d027224 */ /* 0x000fe200078e0202 */
[----:B------:R-:W-:-:S04]  /*36b0*/  IABS R5, R10 ;  /* 0x0000000a00057213 */ /* 0x000fc80000000000 */
[----:B------:R4:W-:Y:S04]  /*36c0*/  STL [R1+0x30], R2 ;  /* 0x0000300201007387 */ /* 0x0009e80000100800 */
[----:B------:R-:W3:Y:S01]  /*36d0*/  LDL R10, [R1+0x12b4] ;  /* 0x0012b400010a7983 */ /* 0x000ee20000100800 */
[----:B-1----:R-:W-:-:S05]  /*36e0*/  IABS R6, R19 ;  /* 0x0000001300067213 */ /* 0x002fca0000000000 */
[----:B------:R-:W-:-:S04]  /*36f0*/  IMAD.HI.U32 R9, R0, R6, RZ ;  /* 0x0000000600097227 */ /* 0x000fc800078e00ff */
[----:B------:R-:W-:Y:S02]  /*3700*/  IMAD.MOV R9, RZ, RZ, -R9 ;  /* 0x000000ffff097224 */ /* 0x000fe400078e0a09 */
[----:B0-----:R-:W-:-:S04]  /*3710*/  IMAD.HI.U32 R7, R0, R4, RZ ;  /* 0x0000000400077227 */ /* 0x001fc800078e00ff */
[C---:B------:R-:W-:Y:S01]  /*3720*/  IMAD R9, R29.reuse, R9, R6 ;  /* 0x000000091d097224 */ /* 0x040fe200078e0206 */
[----:B----4-:R-:W-:Y:S01]  /*3730*/  IABS R2, R12 ;  /* 0x0000000c00027213 */ /* 0x010fe20000000000 */
[----:B------:R-:W-:Y:S02]  /*3740*/  IMAD.MOV R7, RZ, RZ, -R7 ;  /* 0x000000ffff077224 */ /* 0x000fe400078e0a07 */
[----:B------:R-:W-:Y:S01]  /*3750*/  IMAD.HI.U32 R8, R0, R3, RZ ;  /* 0x0000000300087227 */ /* 0x000fe200078e00ff */
[----:B------:R-:W-:Y:S04]  /*3760*/  STL [R1+0x2c], R9 ;  /* 0x00002c0901007387 */ /* 0x000fe80000100800 */
[----:B------:R-:W4:Y:S01]  /*3770*/  LDL R12, [R1+0x12b0] ;  /* 0x0012b000010c7983 */ /* 0x000f220000100800 */
[----:B------:R-:W-:-:S02]  /*3780*/  IMAD R7, R29, R7, R4 ;  /* 0x000000071d077224 */ /* 0x000fc400078e0204 */
[----:B------:R-:W-:-:S04]  /*3790*/  IMAD.HI.U32 R6, R0, R5, RZ ;  /* 0x0000000500067227 */ /* 0x000fc800078e00ff */
[----:B------:R-:W-:Y:S01]  /*37a0*/  IMAD.MOV R8, RZ, RZ, -R8 ;  /* 0x000000ffff087224 */ /* 0x000fe200078e0a08 */
[----:B------:R0:W-:Y:S01]  /*37b0*/  STL [R1+0x28], R7 ;  /* 0x0000280701007387 */ /* 0x0001e20000100800 */
[----:B------:R-:W-:Y:S02]  /*37c0*/  IMAD.MOV R6, RZ, RZ, -R6 ;  /* 0x000000ffff067224 */ /* 0x000fe400078e0a06 */
[C---:B------:R-:W-:Y:S02]  /*37d0*/  IMAD R8, R29.reuse, R8, R3 ;  /* 0x000000081d087224 */ /* 0x040fe400078e0203 */
[----:B------:R-:W-:Y:S01]  /*37e0*/  IMAD R6, R29, R6, R5 ;  /* 0x000000061d067224 */ /* 0x000fe200078e0205 */
[----:B0-----:R-:W-:Y:S02]  /*37f0*/  IABS R7, R11 ;  /* 0x0000000b00077213 */ /* 0x001fe40000000000 */
[----:B------:R-:W4:Y:S01]  /*3800*/  LDL R11, [R1+0x12ac] ;  /* 0x0012ac00010b7983 */ /* 0x000f220000100800 */
[----:B------:R-:W-:Y:S01]  /*3810*/  IABS R3, R13 ;  /* 0x0000000d00037213 */ /* 0x000fe20000000000 */
[----:B------:R-:W-:-:S02]  /*3820*/  IMAD.HI.U32 R4, R0, R2, RZ ;  /* 0x0000000200047227 */ /* 0x000fc400078e00ff */
[----:B------:R-:W-:Y:S04]  /*3830*/  STL [R1+0x394], R8 ;  /* 0x0003940801007387 */ /* 0x000fe80000100800 */
[----:B------:R-:W4:Y:S01]  /*3840*/  LDL R13, [R1+0x12a8] ;  /* 0x0012a800010d7983 */ /* 0x000f220000100800 */
[----:B------:R-:W-:-:S03]  /*3850*/  IMAD.MOV R4, RZ, RZ, -R4 ;  /* 0x000000ffff047224 */ /* 0x000fc600078e0a04 */
[----:B------:R-:W-:Y:S01]  /*3860*/  STL [R1+0x398], R6 ;  /* 0x0003980601007387 */ /* 0x000fe20000100800 */
[----:B------:R-:W-:Y:S02]  /*3870*/  IMAD R2, R29, R4, R2 ;  /* 0x000000041d027224 */ /* 0x000fe400078e0202 */
[----:B------:R-:W-:-:S04]  /*3880*/  IMAD.HI.U32 R9, R0, R7, RZ ;  /* 0x0000000700097227 */ /* 0x000fc800078e00ff */
[----:B------:R-:W-:-:S04]  /*3890*/  IMAD.MOV R9, RZ, RZ, -R9 ;  /* 0x000000ffff097224 */ /* 0x000fc800078e0a09 */
[----:B------:R-:W-:Y:S01]  /*38a0*/  IMAD R9, R29, R9, R7 ;  /* 0x000000091d097224 */ /* 0x000fe200078e0207 */
[----:B--2---:R-:W-:Y:S02]  /*38b0*/  IABS R5, R14 ;  /* 0x0000000e00057213 */ /* 0x004fe40000000000 */
[----:B------:R-:W2:Y:S04]  /*38c0*/  LDL R14, [R1+0x12a4] ;  /* 0x0012a400010e7983 */ /* 0x000ea80000100800 */
[----:B------:R0:W-:Y:S01]  /*38d0*/  STL [R1+0x39c], R2 ;  /* 0x00039c0201007387 */ /* 0x0001e20000100800 */
[----:B---3--:R-:W-:-:S03]  /*38e0*/  IABS R4, R15 ;  /* 0x0000000f00047213 */ /* 0x008fc60000000000 */
[----:B------:R-:W3:Y:S04]  /*38f0*/  LDL R15, [R1+0x12a0] ;  /* 0x0012a000010f7983 */ /* 0x000ee80000100800 */
[----:B------:R-:W-:Y:S01]  /*3900*/  STL [R1+0x37c], R9 ;  /* 0x00037c0901007387 */ /* 0x000fe20000100800 */
[----:B0-----:R-:W-:-:S03]  /*3910*/  IABS R2, R10 ;  /* 0x0000000a00027213 */ /* 0x001fc60000000000 */
[----:B------:R-:W3:Y:S01]  /*3920*/  LDL R10, [R1+0x129c] ;  /* 0x00129c00010a7983 */ /* 0x000ee20000100800 */
[----:B------:R-:W-:-:S04]  /*3930*/  IMAD.HI.U32 R6, R0, R3, RZ ;  /* 0x0000000300067227 */ /* 0x000fc800078e00ff */
[----:B------:R-:W-:Y:S02]  /*3940*/  IMAD.MOV R6, RZ, RZ, -R6 ;  /* 0x000000ffff067224 */ /* 0x000fe400078e0a06 */
[----:B------:R-:W-:-:S04]  /*3950*/  IMAD.HI.U32 R8, R0, R5, RZ ;  /* 0x0000000500087227 */ /* 0x000fc800078e00ff */
[----:B------:R-:W-:Y:S02]  /*3960*/  IMAD R6, R29, R6, R3 ;  /* 0x000000061d067224 */ /* 0x000fe400078e0203 */
[----:B------:R-:W-:-:S03]  /*3970*/  IMAD.MOV R8, RZ, RZ, -R8 ;  /* 0x000000ffff087224 */ /* 0x000fc600078e0a08 */
[----:B------:R4:W-:Y:S01]  /*3980*/  STL [R1+0x390], R6 ;  /* 0x0003900601007387 */ /* 0x0009e20000100800 */
[----:B------:R-:W-:-:S04]  /*3990*/  IMAD.HI.U32 R7, R0, R4, RZ ;  /* 0x0000000400077227 */ /* 0x000fc800078e00ff */
[----:B------:R-:W-:Y:S01]  /*39a0*/  IMAD.HI.U32 R3, R0, R2, RZ ;  /* 0x0000000200037227 */ /* 0x000fe200078e00ff */
[----:B----4-:R-:W-:Y:S02]  /*39b0*/  IABS R6, R12 ;  /* 0x0000000c00067213 */ /* 0x010fe40000000000 */
[----:B------:R-:W4:Y:S01]  /*39c0*/  LDL R12, [R1+0x1298] ;  /* 0x00129800010c7983 */ /* 0x000f220000100800 */
[C---:B------:R-:W-:Y:S02]  /*39d0*/  IMAD R8, R29.reuse, R8, R5 ;  /* 0x000000081d087224 */ /* 0x040fe400078e0205 */
[----:B------:R-:W-:Y:S02]  /*39e0*/  IMAD.MOV R7, RZ, RZ, -R7 ;  /* 0x000000ffff077224 */ /* 0x000fe400078e0a07 */
[----:B------:R-:W-:Y:S01]  /*39f0*/  IMAD.MOV R3, RZ, RZ, -R3 ;  /* 0x000000ffff037224 */ /* 0x000fe200078e0a03 */
[----:B------:R-:W-:Y:S01]  /*3a00*/  STL [R1+0x384], R8 ;  /* 0x0003840801007387 */ /* 0x000fe20000100800 */
[----:B------:R-:W-:-:S02]  /*3a10*/  IMAD R7, R29, R7, R4 ;  /* 0x000000071d077224 */ /* 0x000fc400078e0204 */
[----:B------:R-:W-:Y:S01]  /*3a20*/  IMAD R2, R29, R3, R2 ;  /* 0x000000031d027224 */ /* 0x000fe200078e0202 */
[----:B------:R-:W-:Y:S02]  /*3a30*/  IABS R5, R11 ;  /* 0x0000000b00057213 */ /* 0x000fe40000000000 */
[----:B------:R-:W4:Y:S01]  /*3a40*/  LDL R11, [R1+0x1294] ;  /* 0x00129400010b7983 */ /* 0x000f220000100800 */
[----:B------:R-:W-:-:S03]  /*3a50*/  IMAD.HI.U32 R9, R0, R6, RZ ;  /* 0x0000000600097227 */ /* 0x000fc600078e00ff */
[----:B------:R0:W-:Y:S01]  /*3a60*/  STL [R1+0x388], R7 ;  /* 0x0003880701007387 */ /* 0x0001e20000100800 */
[----:B------:R-:W-:-:S03]  /*3a70*/  IABS R4, R13 ;  /* 0x0000000d00047213 */ /* 0x000fc60000000000 */
[----:B------:R-:W4:Y:S01]  /*3a80*/  LDL R13, [R1+0x1290] ;  /* 0x00129000010d7983 */ /* 0x000f220000100800 */
[----:B------:R-:W-:-:S03]  /*3a90*/  IMAD.MOV R9, RZ, RZ, -R9 ;  /* 0x000000ffff097224 */ /* 0x000fc600078e0a09 */
[----:B------:R3:W-:Y:S01]  /*3aa0*/  STL [R1+0x38c], R2 ;  /* 0x00038c0201007387 */ /* 0x0007e20000100800 */
[----:B------:R-:W-:Y:S02]  /*3ab0*/  IMAD R9, R29, R9, R6 ;  /* 0x000000091d097224 */ /* 0x000fe400078e0206 */
[----:B0-----:R-:W-:-:S04]  /*3ac0*/  IMAD.HI.U32 R7, R0, R5, RZ ;  /* 0x0000000500077227 */ /* 0x001fc800078e00ff */
[----:B------:R-:W-:-:S04]  /*3ad0*/  IMAD.MOV R7, RZ, RZ, -R7 ;  /* 0x000000ffff077224 */ /* 0x000fc800078e0a07 */
[----:B------:R-:W-:Y:S01]  /*3ae0*/  IMAD R7, R29, R7, R5 ;  /* 0x000000071d077224 */ /* 0x000fe200078e0205 */
[----:B--2---:R-:W-:Y:S02]  /*3af0*/  IABS R3, R14 ;  /* 0x0000000e00037213 */ /* 0x004fe40000000000 */
[----:B------:R-:W2:Y:S04]  /*3b00*/  LDL R14, [R1+0x128c] ;  /* 0x00128c00010e7983 */ /* 0x000ea80000100800 */
[----:B------:R-:W-:Y:S01]  /*3b10*/  STL [R1+0x380], R9 ;  /* 0x0003800901007387 */ /* 0x000fe20000100800 */
[----:B---3--:R-:W-:-:S03]  /*3b20*/  IABS R2, R15 ;  /* 0x0000000f00027213 */ /* 0x008fc60000000000 */
[----:B------:R-:W3:Y:S04]  /*3b30*/  LDL R15, [R1+0x1288] ;  /* 0x00128800010f7983 */ /* 0x000ee80000100800 */
[----:B------:R0:W-:Y:S02]  /*3b40*/  STL [R1+0x36c], R7 ;  /* 0x00036c0701007387 */ /* 0x0001e40000100800 */
[----:B0-----:R-:W-:Y:S02]  /*3b50*/  IABS R7, R10 ;  /* 0x0000000a00077213 */ /* 0x001fe40000000000 */
[----:B------:R-:W3:Y:S01]  /*3b60*/  LDL R10, [R1+0x1284] ;  /* 0x00128400010a7983 */ /* 0x000ee20000100800 */
[----:B------:R-:W-:-:S04]  /*3b70*/  IMAD.HI.U32 R8, R0, R4, RZ ;  /* 0x0000000400087227 */ /* 0x000fc800078e00ff */
[----:B------:R-:W-:Y:S02]  /*3b80*/  IMAD.MOV R8, RZ, RZ, -R8 ;  /* 0x000000ffff087224 */ /* 0x000fe400078e0a08 */
[----:B------:R-:W-:-:S04]  /*3b90*/  IMAD.HI.U32 R6, R0, R3, RZ ;  /* 0x0000000300067227 */ /* 0x000fc800078e00ff */
[C---:B------:R-:W-:Y:S02]  /*3ba0*/  IMAD R8, R29.reuse, R8, R4 ;  /* 0x000000081d087224 */ /* 0x040fe400078e0204 */
[----:B------:R-:W-:Y:S02]  /*3bb0*/  IMAD.MOV R6, RZ, RZ, -R6 ;  /* 0x000000ffff067224 */ /* 0x000fe400078e0a06 */
[C---:B------:R-:W-:Y:S01]  /*3bc0*/  IMAD.HI.U32 R5, R0.reuse, R2, RZ ;  /* 0x0000000200057227 */ /* 0x040fe200078e00ff */
[----:B------:R-:W-:Y:S03]  /*3bd0*/  STL [R1+0x370], R8 ;  /* 0x0003700801007387 */ /* 0x000fe60000100800 */
[----:B------:R-:W-:Y:S01]  /*3be0*/  IMAD R6, R29, R6, R3 ;  /* 0x000000061d067224 */ /* 0x000fe200078e0203 */
[----:B----4-:R-:W-:Y:S02]  /*3bf0*/  IABS R4, R12 ;  /* 0x0000000c00047213 */ /* 0x010fe40000000000 */
[----:B------:R-:W4:Y:S01]  /*3c00*/  LDL R12, [R1+0x1280] ;  /* 0x00128000010c7983 */ /* 0x000f220000100800 */
[----:B------:R-:W-:-:S04]  /*3c10*/  IMAD.HI.U32 R9, R0, R7, RZ ;  /* 0x0000000700097227 */ /* 0x000fc800078e00ff */
[----:B------:R-:W-:Y:S01]  /*3c20*/  IMAD.MOV R5, RZ, RZ, -R5 ;  /* 0x000000ffff057224 */ /* 0x000fe200078e0a05 */
[----:B------:R0:W-:Y:S01]  /*3c30*/  STL [R1+0x374], R6 ;  /* 0x0003740601007387 */ /* 0x0001e20000100800 */
[----:B------:R-:W-:Y:S02]  /*3c40*/  IMAD.MOV R9, RZ, RZ, -R9 ;  /* 0x000000ffff097224 */ /* 0x000fe400078e0a09 */
[C---:B------:R-:W-:Y:S02]  /*3c50*/  IMAD R2, R29.reuse, R5, R2 ;  /* 0x000000051d027224 */ /* 0x040fe400078e0202 */
[----:B------:R-:W-:Y:S01]  /*3c60*/  IMAD R9, R29, R9, R7 ;  /* 0x000000091d097224 */ /* 0x000fe200078e0207 */
[----:B------:R-:W-:Y:S02]  /*3c70*/  IABS R3, R11 ;  /* 0x0000000b00037213 */ /* 0x000fe40000000000 */
[----:B------:R-:W4:Y:S01]  /*3c80*/  LDL R11, [R1+0x127c] ;  /* 0x00127c00010b7983 */ /* 0x000f220000100800 */
[----:B0-----:R-:W-:-:S03]  /*3c90*/  IMAD.HI.U32 R6, R0, R4, RZ ;  /* 0x0000000400067227 */ /* 0x001fc600078e00ff */
[----:B------:R2:W-:Y:S01]  /*3ca0*/  STL [R1+0x378], R2 ;  /* 0x0003780201007387 */ /* 0x0005e20000100800 */
[----:B------:R-:W-:-:S03]  /*3cb0*/  IABS R5, R13 ;  /* 0x0000000d00057213 */ /* 0x000fc60000000000 */
        /* <DEDUP_REMOVED lines=9> */
[----:B------:R3:W-:Y:S02]  /*3d50*/  STL [R1+0x368], R6 ;  /* 0x0003680601007387 */ /* 0x0007e40000100800 */
[----:B---3--:R-:W-:Y:S02]  /*3d60*/  IABS R6, R15 ;  /* 0x0000000f00067213 */ /* 0x008fe40000000000 */
[----:B------:R-:W3:Y:S04]  /*3d70*/  LDL R15, [R1+0x1270] ;  /* 0x00127000010f7983 */ /* 0x000ee80000100800 */
[----:B------:R-:W-:Y:S01]  /*3d80*/  STL [R1+0x35c], R8 ;  /* 0x00035c0801007387 */ /* 0x000fe20000100800 */
[----:B------:R-:W-:-:S03]  /*3d90*/  IABS R3, R10 ;  /* 0x0000000a00037213 */ /* 0x000fc60000000000 */
[----:B------:R-:W3:Y:S01]  /*3da0*/  LDL R10, [R1+0x126c] ;  /* 0x00126c00010a7983 */ /* 0x000ee20000100800 */
[----:B------:R-:W-:-:S04]  /*3db0*/  IMAD.HI.U32 R7, R0, R5, RZ ;  /* 0x0000000500077227 */ /* 0x000fc800078e00ff */
[----:B------:R-:W-:Y:S02]  /*3dc0*/  IMAD.MOV R7, RZ, RZ, -R7 ;  /* 0x000000ffff077224 */ /* 0x000fe400078e0a07 */
[----:B------:R-:W-:-:S04]  /*3dd0*/  IMAD.HI.U32 R4, R0, R2, RZ ;  /* 0x0000000200047227 */ /* 0x000fc800078e00ff */
[C---:B------:R-:W-:Y:S02]  /*3de0*/  IMAD R7, R29.reuse, R7, R5 ;  /* 0x000000071d077224 */ /* 0x040fe400078e0205 */
[----:B------:R-:W-:Y:S02]  /*3df0*/  IMAD.MOV R4, RZ, RZ, -R4 ;  /* 0x000000ffff047224 */ /* 0x000fe400078e0a04 */
[C---:B------:R-:W-:Y:S01]  /*3e00*/  IMAD.HI.U32 R9, R0.reuse, R6, RZ ;  /* 0x0000000600097227 */ /* 0x040fe200078e00ff */
[----:B------:R0:W-:Y:S03]  /*3e10*/  STL [R1+0x360], R7 ;  /* 0x0003600701007387 */ /* 0x0001e60000100800 */
[----:B------:R-:W-:Y:S01]  /*3e20*/  IMAD R2, R29, R4, R2 ;  /* 0x000000041d027224 */ /* 0x000fe200078e0202 */
[----:B----4-:R-:W-:Y:S02]  /*3e30*/  IABS R5, R12 ;  /* 0x0000000c00057213 */ /* 0x010fe40000000000 */
[----:B------:R-:W4:Y:S01]  /*3e40*/  LDL R12, [R1+0x1268] ;  /* 0x00126800010c7983 */ /* 0x000f220000100800 */
[----:B0-----:R-:W-:-:S04]  /*3e50*/  IMAD.HI.U32 R7, R0, R3, RZ ;  /* 0x0000000300077227 */ /* 0x001fc800078e00ff */
[----:B------:R-:W-:Y:S02]  /*3e60*/  IMAD.MOV R9, RZ, RZ, -R9 ;  /* 0x000000ffff097224 */ /* 0x000fe400078e0a09 */
[----:B------:R-:W-:Y:S01]  /*3e70*/  IMAD.MOV R7, RZ, RZ, -R7 ;  /* 0x000000ffff077224 */ /* 0x000fe200078e0a07 */
[----:B------:R0:W-:Y:S01]  /*3e80*/  STL [R1+0x364], R2 ;  /* 0x0003640201007387 */ /* 0x0001e20000100800 */
[C---:B------:R-:W-:Y:S02]  /*3e90*/  IMAD R9, R29.reuse, R9, R6 ;  /* 0x000000091d097224 */ /* 0x040fe400078e0206 */
[----:B------:R-:W-:Y:S01]  /*3ea0*/  IMAD R7, R29, R7, R3 ;  /* 0x000000071d077224 */ /* 0x000fe200078e0203 */
[----:B------:R-:W-:Y:S02]  /*3eb0*/  IABS R4, R11 ;  /* 0x0000000b00047213 */ /* 0x000fe40000000000 */
[----:B------:R-:W4:Y:S01]  /*3ec0*/  LDL R11, [R1+0x1264] ;  /* 0x00126400010b7983 */ /* 0x000f220000100800 */
[----:B------:R-:W-:-:S03]  /*3ed0*/  IMAD.HI.U32 R8, R0, R5, RZ ;  /* 0x0000000500087227 */ /* 0x000fc600078e00ff */
[----:B------:R-:W-:Y:S01]  /*3ee0*/  STL [R1+0x358], R9 ;  /* 0x0003580901007387 */ /* 0x000fe20000100800 */
[----:B0-----:R-:W-:-:S03]  /*3ef0*/  IABS R2, R13 ;  /* 0x0000000d00027213 */ /* 0x001fc60000000000 */
[----:B------:R-:W4:Y:S04]  /*3f00*/  LDL R13, [R1+0x1260] ;  /* 0x00126000010d7983 */ /* 0x000f280000100800 */
[----:B------:R2:W-:Y:S01]  /*3f10*/  STL [R1+0x344], R7 ;  /* 0x0003440701007387 */ /* 0x0005e20000100800 */
[----:B------:R-:W-:-:S04]  /*3f20*/  IMAD.MOV R8, RZ, RZ, -R8 ;  /* 0x000000ffff087224 */ /* 0x000fc800078e0a08 */
[----:B------:R-:W-:Y:S02]  /*3f30*/  IMAD R8, R29, R8, R5 ;  /* 0x000000081d087224 */ /* 0x000fe400078e0205 */
[----:B------:R-:W-:-:S04]  /*3f40*/  IMAD.HI.U32 R6, R0, R4, RZ ;  /* 0x0000000400067227 */ /* 0x000fc800078e00ff */
[----:B------:R-:W-:-:S04]  /*3f50*/  IMAD.MOV R6, RZ, RZ, -R6 ;  /* 0x000000ffff067224 */ /* 0x000fc800078e0a06 */
[----:B------:R-:W-:Y:S01]  /*3f60*/  IMAD R6, R29, R6, R4 ;  /* 0x000000061d067224 */ /* 0x000fe200078e0204 */
[----:B--2---:R-:W-:Y:S02]  /*3f70*/  IABS R7, R14 ;  /* 0x0000000e00077213 */ /* 0x004fe40000000000 */
[----:B------:R-:W2:Y:S04]  /*3f80*/  LDL R14, [R1+0x125c] ;  /* 0x00125c00010e7983 */ /* 0x000ea80000100800 */
[----:B------:R-:W-:Y:S01]  /*3f90*/  STL [R1+0x348], R8 ;  /* 0x0003480801007387 */ /* 0x000fe20000100800 */
[----:B---3--:R-:W-:-:S03]  /*3fa0*/  IABS R5, R15 ;  /* 0x0000000f00057213 */ /* 0x008fc60000000000 */
[----:B------:R-:W3:Y:S04]  /*3fb0*/  LDL R15, [R1+0x1258] ;  /* 0x00125800010f7983 */ /* 0x000ee80000100800 */
[----:B------:R0:W-:Y:S01]  /*3fc0*/  STL [R1+0x34c], R6 ;  /* 0x00034c0601007387 */ /* 0x0001e20000100800 */
[----:B------:R-:W-:-:S03]  /*3fd0*/  IABS R4, R10 ;  /* 0x0000000a00047213 */ /* 0x000fc60000000000 */
[----:B------:R-:W3:Y:S01]  /*3fe0*/  LDL R10, [R1+0x1254] ;  /* 0x00125400010a7983 */ /* 0x000ee20000100800 */
[----:B------:R-:W-:-:S04]  /*3ff0*/  IMAD.HI.U32 R3, R0, R2, RZ ;  /* 0x0000000200037227 */ /* 0x000fc800078e00ff */
[----:B------:R-:W-:Y:S02]  /*4000*/  IMAD.MOV R3, RZ, RZ, -R3 ;  /* 0x000000ffff037224 */ /* 0x000fe400078e0a03 */
[----:B------:R-:W-:-:S04]  /*4010*/  IMAD.HI.U32 R9, R0, R7, RZ ;  /* 0x0000000700097227 */ /* 0x000fc800078e00ff */
[----:B------:R-:W-:Y:S02]  /*4020*/  IMAD R2, R29, R3, R2 ;  /* 0x000000031d027224 */ /* 0x000fe400078e0202 */
[----:B0-----:R-:W-:-:S03]  /*4030*/  IMAD.HI.U32 R6, R0, R5, RZ ;  /* 0x0000000500067227 */ /* 0x001fc600078e00ff */
[----:B------:R0:W-:Y:S01]  /*4040*/  STL [R1+0x350], R2 ;  /* 0x0003500201007387 */ /* 0x0001e20000100800 */
[----:B------:R-:W-:Y:S02]  /*4050*/  IMAD.MOV R9, RZ, RZ, -R9 ;  /* 0x000000ffff097224 */ /* 0x000fe400078e0a09 */
[----:B------:R-:W-:Y:S01]  /*4060*/  IMAD.HI.U32 R8, R0, R4, RZ ;  /* 0x0000000400087227 */ /* 0x000fe200078e00ff */
[----:B----4-:R-:W-:Y:S02]  /*4070*/  IABS R3, R12 ;  /* 0x0000000c00037213 */ /* 0x010fe40000000000 */
[----:B------:R-:W4:Y:S01]  /*4080*/  LDL R12, [R1+0x1250] ;  /* 0x00125000010c7983 */ /* 0x000f220000100800 */
[----:B------:R-:W-:Y:S02]  /*4090*/  IMAD.MOV R6, RZ, RZ, -R6 ;  /* 0x000000ffff067224 */ /* 0x000fe400078e0a06 */
[----:B------:R-:W-:Y:S02]  /*40a0*/  IMAD R9, R29, R9, R7 ;  /* 0x000000091d097224 */ /* 0x000fe400078e0207 */
[----:B------:R-:W-:-:S02]  /*40b0*/  IMAD.MOV R8, RZ, RZ, -R8 ;  /* 0x000000ffff087224 */ /* 0x000fc400078e0a08 */
[C---:B------:R-:W-:Y:S01]  /*40c0*/  IMAD R6, R29.reuse, R6, R5 ;  /* 0x000000061d067224 */ /* 0x040fe200078e0205 */
[----:B------:R-:W-:Y:S01]  /*40d0*/  STL [R1+0x32c], R9 ;  /* 0x00032c0901007387 */ /* 0x000fe20000100800 */
[----:B------:R-:W-:Y:S01]  /*40e0*/  IMAD R8, R29, R8, R4 ;  /* 0x000000081d087224 */ /* 0x000fe200078e0204 */
[----:B0-----:R-:W-:Y:S02]  /*40f0*/  IABS R2, R11 ;  /* 0x0000000b00027213 */ /* 0x001fe40000000000 */
[----:B------:R-:W4:Y:S01]  /*4100*/  LDL R11, [R1+0x124c] ;  /* 0x00124c00010b7983 */ /* 0x000f220000100800 */
[----:B------:R-:W-:-:S03]  /*4110*/  IMAD.HI.U32 R7, R0, R3, RZ ;  /* 0x0000000300077227 */ /* 0x000fc600078e00ff */
[----:B------:R0:W-:Y:S01]  /*4120*/  STL [R1+0x340], R6 ;  /* 0x0003400601007387 */ /* 0x0001e20000100800 */
[----:B------:R-:W-:Y:S01]  /*4130*/  IMAD.MOV R7, RZ, RZ, -R7 ;  /* 0x000000ffff077224 */ /* 0x000fe200078e0a07 */
[----:B0-----:R-:W-:Y:S02]  /*4140*/  IABS R6, R13 ;  /* 0x0000000d00067213 */ /* 0x001fe40000000000 */
[----:B------:R-:W4:Y:S04]  /*4150*/  LDL R13, [R1+0x1248] ;  /* 0x00124800010d7983 */ /* 0x000f280000100800 */
        /* <DEDUP_REMOVED lines=10> */
[----:B------:R4:W-:Y:S01]  /*4200*/  STL [R1+0x33c], R2 ;  /* 0x00033c0201007387 */ /* 0x0009e20000100800 */
[----:B------:R-:W-:-:S03]  /*4210*/  IABS R5, R10 ;  /* 0x0000000a00057213 */ /* 0x000fc60000000000 */
[----:B------:R-:W3:Y:S01]  /*4220*/  LDL R10, [R1+0x123c] ;  /* 0x00123c00010a7983 */ /* 0x000ee20000100800 */
[----:B------:R-:W-:-:S04]  /*4230*/  IMAD.HI.U32 R9, R0, R6, RZ ;  /* 0x0000000600097227 */ /* 0x000fc800078e00ff */
[----:B------:R-:W-:Y:S02]  /*4240*/  IMAD.MOV R9, RZ, RZ, -R9 ;  /* 0x000000ffff097224 */ /* 0x000fe400078e0a09 */
[----:B0-----:R-:W-:-:S04]  /*4250*/  IMAD.HI.U32 R7, R0, R4, RZ ;  /* 0x0000000400077227 */ /* 0x001fc800078e00ff */
        /* <DEDUP_REMOVED lines=15> */
[----:B------:R-:W-:-:S03]  /*4350*/  IMAD.HI.U32 R4, R0, R2, RZ ;  /* 0x0000000200047227 */ /* 0x000fc600078e00ff */
[----:B------:R-:W-:Y:S01]  /*4360*/  STL [R1+0x320], R8 ;  /* 0x0003200801007387 */ /* 0x000fe20000100800 */
[----:B------:R-:W-:Y:S01]  /*4370*/  IMAD.MOV R4, RZ, RZ, -R4 ;  /* 0x000000ffff047224 */ /* 0x000fe200078e0a04 */
[----:B------:R-:W-:Y:S02]  /*4380*/  IABS R3, R13 ;  /* 0x0000000d00037213 */ /* 0x000fe40000000000 */
        /* <DEDUP_REMOVED lines=34> */
[----:B------:R-:W-:Y:S01]  /*45b0*/  IMAD.MOV R9, RZ, RZ, -R9 ;  /* 0x000000ffff097224 */ /* 0x000fe200078e0a09 */
[----:B------:R-:W-:Y:S02]  /*45c0*/  IABS R4, R13 ;  /* 0x0000000d00047213 */ /* 0x000fe40000000000 */
[----:B------:R-:W4:Y:S04]  /*45d0*/  LDL R13, [R1+0x1218] ;  /* 0x00121800010d7983 */ /* 0x000f280000100800 */
        /* <DEDUP_REMOVED lines=16> */
[----:B------:R-:W-:Y:S02]  /*46e0*/  IMAD R8, R29, R8, R4 ;  /* 0x000000081d087224 */ /* 0x000fe400078e0204 */
[----:B------:R-:W-:Y:S02]  /*46f0*/  IMAD.MOV R6, RZ, RZ, -R6 ;  /* 0x000000ffff067224 */ /* 0x000fe400078e0a06 */
[----:B------:R-:W-:Y:S01]  /*4700*/  IMAD.HI.U32 R5, R0, R2, RZ ;  /* 0x0000000200057227 */ /* 0x000fe200078e00ff */
[----:B------:R-:W-:Y:S01]  /*4710*/  STL [R1+0x2f8], R8 ;  /* 0x0002f80801007387 */ /* 0x000fe20000100800 */
[----:B----4-:R-:W-:-:S03]  /*4720*/  IABS R4, R12 ;  /* 0x0000000c00047213 */ /* 0x010fc60000000000 */
[----:B------:R-:W4:Y:S01]  /*4730*/  LDL R12, [R1+0x1208] ;  /* 0x00120800010c7983 */ /* 0x000f220000100800 */
[----:B------:R-:W-:Y:S02]  /*4740*/  IMAD R6, R29, R6, R3 ;  /* 0x000000061d067224 */ /* 0x000fe400078e0203 */
[----:B------:R-:W-:-:S04]  /*4750*/  IMAD.HI.U32 R9, R0, R7, RZ ;  /* 0x0000000700097227 */ /* 0x000fc800078e00ff */
[----:B------:R-:W-:Y:S01]  /*4760*/  IMAD.MOV R5, RZ, RZ, -R5 ;  /* 0x000000ffff057224 */ /* 0x000fe200078e0a05 */
[----:B------:R0:W-:Y:S01]  /*4770*/  STL [R1+0x2fc], R6 ;  /* 0x0002fc0601007387 */ /* 0x0001e20000100800 */
[----:B------:R-:W-:Y:S02]  /*4780*/  IMAD.MOV R9, RZ, RZ, -R9 ;  /* 0x000000ffff097224 */ /* 0x000fe400078e0a09 */
[C---:B------:R-:W-:Y:S01]  /*4790*/  IMAD R2, R29.reuse, R5, R2 ;  /* 0x000000051d027224 */ /* 0x040fe200078e0202 */
[----:B------:R-:W-:Y:S02]  /*47a0*/  IABS R3, R11 ;  /* 0x0000000b00037213 */ /* 0x000fe40000000000 */
[----:B------:R-:W4:Y:S01]  /*47b0*/  LDL R11, [R1+0x1204] ;  /* 0x00120400010b7983 */ /* 0x000f220000100800 */
[----:B------:R-:W-:Y:S02]  /*47c0*/  IMAD R9, R29, R9, R7 ;  /* 0x000000091d097224 */ /* 0x000fe400078e0207 */
[----:B0-----:R-:W-:Y:S01]  /*47d0*/  IMAD.HI.U32 R6, R0, R4, RZ ;  /* 0x0000000400067227 */ /* 0x001fe200078e00ff */
[----:B------:R2:W-:Y:S03]  /*47e0*/  STL [R1+0x300], R2 ;  /* 0x0003000201007387 */ /* 0x0005e60000100800 */
[----:B------:R-:W-:Y:S01]  /*47f0*/  IMAD.MOV R6, RZ, RZ, -R6 ;  /* 0x000000ffff067224 */ /* 0x000fe200078e0a06 */
[----:B------:R-:W-:-:S02]  /*4800*/  IABS R5, R13 ;  /* 0x0000000d00057213 */ /* 0x000fc40000000000 */
        /* <DEDUP_REMOVED lines=17> */
[----:B------:R-:W-:Y:S02]  /*4920*/  IMAD R7, R29, R7, R5 ;  /* 0x000000071d077224 */ /* 0x000fe400078e0205 */
[----:B------:R-:W-:Y:S02]  /*4930*/  IMAD.MOV R4, RZ, RZ, -R4 ;  /* 0x000000ffff047224 */ /* 0x000fe400078e0a04 */
[----:B------:R-:W-:Y:S01]  /*4940*/  IMAD.HI.U32 R9, R0, R6, RZ ;  /* 0x0000000600097227 */ /* 0x000fe200078e00ff */
[----:B------:R0:W-:Y:S01]  /*4950*/  STL [R1+0x2e8], R7 ;  /* 0x0002e80701007387 */ /* 0x0001e20000100800 */
[----:B----4-:R-:W-:-:S03]  /*4960*/  IABS R5, R12 ;  /* 0x0000000c00057213 */ /* 0x010fc60000000000 */
[----:B------:R-:W4:Y:S01]  /*4970*/  LDL R12, [R1+0x11f0] ;  /* 0x0011f000010c7983 */ /* 0x000f220000100800 */
[----:B------:R-:W-:Y:S02]  /*4980*/  IMAD R2, R29, R4, R2 ;  /* 0x000000041d027224 */ /* 0x000fe400078e0202 */
[----:B0-----:R-:W-:-:S04]  /*4990*/  IMAD.HI.U32 R7, R0, R3, RZ ;  /* 0x0000000300077227 */ /* 0x001fc800078e00ff */
[----:B------:R-:W-:Y:S02]  /*49a0*/  IMAD.MOV R9, RZ, RZ, -R9 ;  /* 0x000000ffff097224 */ /* 0x000fe400078e0a09 */
[----:B------:R-:W-:Y:S01]  /*49b0*/  IMAD.MOV R7, RZ, RZ, -R7 ;  /* 0x000000ffff077224 */ /* 0x000fe200078e0a07 */
[----:B------:R0:W-:Y:S01]  /*49c0*/  STL [R1+0x2ec], R2 ;  /* 0x0002ec0201007387 */ /* 0x0001e20000100800 */
[C---:B------:R-:W-:Y:S01]  /*49d0*/  IMAD R9, R29.reuse, R9, R6 ;  /* 0x000000091d097224 */ /* 0x040fe200078e0206 */
[----:B------:R-:W-:Y:S01]  /*49e0*/  IABS R4, R11 ;  /* 0x0000000b00047213 */ /* 0x000fe20000000000 */
[----:B------:R-:W-:Y:S01]  /*49f0*/  IMAD R7, R29, R7, R3 ;  /* 0x000000071d077224 */ /* 0x000fe200078e0203 */
[----:B------:R-:W4:Y:S01]  /*4a00*/  LDL R11, [R1+0x11ec] ;  /* 0x0011ec00010b7983 */ /* 0x000f220000100800 */
[----:B------:R-:W-:-:S03]  /*4a10*/  IMAD.HI.U32 R8, R0, R5, RZ ;  /* 0x0000000500087227 */ /* 0x000fc600078e00ff */
[----:B------:R-:W-:Y:S01]  /*4a20*/  STL [R1+0x2e0], R9 ;  /* 0x0002e00901007387 */ /* 0x000fe20000100800 */
[----:B------:R-:W-:Y:S01]  /*4a30*/  IMAD.MOV R8, RZ, RZ, -R8 ;  /* 0x000000ffff087224 */ /* 0x000fe200078e0a08 */
[----:B0-----:R-:W-:Y:S02]  /*4a40*/  IABS R2, R13 ;  /* 0x0000000d00027213 */ /* 0x001fe40000000000 */
[----:B------:R-:W4:Y:S04]  /*4a50*/  LDL R13, [R1+0x11e8] ;  /* 0x0011e800010d7983 */ /* 0x000f280000100800 */
[----:B------:R2:W-:Y:S01]  /*4a60*/  STL [R1+0x2cc], R7 ;  /* 0x0002cc0701007387 */ /* 0x0005e20000100800 */
        /* <DEDUP_REMOVED lines=18> */
[----:B------:R-:W-:Y:S01]  /*4b90*/  IMAD.MOV R9, RZ, RZ, -R9 ;  /* 0x000000ffff097224 */ /* 0x000fe200078e0a09 */
[----:B----4-:R-:W-:Y:S02]  /*4ba0*/  IABS R3, R12 ;  /* 0x0000000c00037213 */ /* 0x010fe40000000000 */
[----:B------:R-:W4:Y:S01]  /*4bb0*/  LDL R12, [R1+0x11d8] ;  /* 0x0011d800010c7983 */ /* 0x000f220000100800 */
[----:B------:R-:W-:-:S04]  /*4bc0*/  IMAD.HI.U32 R8, R0, R4, RZ ;  /* 0x0000000400087227 */ /* 0x000fc800078e00ff */
[----:B------:R-:W-:Y:S02]  /*4bd0*/  IMAD.MOV R6, RZ, RZ, -R6 ;  /* 0x000000ffff067224 */ /* 0x000fe400078e0a06 */
[C---:B------:R-:W-:Y:S02]  /*4be0*/  IMAD R9, R29.reuse, R9, R7 ;  /* 0x000000091d097224 */ /* 0x040fe400078e0207 */
[----:B------:R-:W-:Y:S02]  /*4bf0*/  IMAD.MOV R8, RZ, RZ, -R8 ;  /* 0x000000ffff087224 */ /* 0x000fe400078e0a08 */
[----:B------:R-:W-:Y:S01]  /*4c00*/  IMAD R6, R29, R6, R5 ;  /* 0x000000061d067224 */ /* 0x000fe200078e0205 */
[----:B------:R-:W-:Y:S01]  /*4c10*/  STL [R1+0x2b4], R9 ;  /* 0x0002b40901007387 */ /* 0x000fe20000100800 */
[----:B0-----:R-:W-:-:S03]  /*4c20*/  IABS R2, R11 ;  /* 0x0000000b00027213 */ /* 0x001fc60000000000 */
[----:B------:R-:W4:Y:S01]  /*4c30*/  LDL R11, [R1+0x11d4] ;  /* 0x0011d400010b7983 */ /* 0x000f220000100800 */
[----:B------:R-:W-:-:S03]  /*4c40*/  IMAD R8, R29, R8, R4 ;  /* 0x000000081d087224 */ /* 0x000fc600078e0204 */
[----:B------:R0:W-:Y:S01]  /*4c50*/  STL [R1+0x2c8], R6 ;  /* 0x0002c80601007387 */ /* 0x0001e20000100800 */
[----:B------:R-:W-:Y:S01]  /*4c60*/  IMAD.HI.U32 R7, R0, R3, RZ ;  /* 0x0000000300077227 */ /* 0x000fe200078e00ff */
[----:B0-----:R-:W-:Y:S02]  /*4c70*/  IABS R6, R13 ;  /* 0x0000000d00067213 */ /* 0x001fe40000000000 */
        /* <DEDUP_REMOVED lines=92> */
[----:B------:R-:W-:-:S04]  /*5240*/  IMAD.HI.U32 R5, R0, R2, RZ ;  /* 0x0000000200057227 */ /* 0x000fc800078e00ff */
[C---:B------:R-:W-:Y:S02]  /*5250*/  IMAD R6, R29.reuse, R6, R3 ;  /* 0x000000061d067224 */ /* 0x040fe400078e0203 */
[----:B------:R-:W-:Y:S01]  /*5260*/  IMAD.HI.U32 R9, R0, R7, RZ ;  /* 0x0000000700097227 */ /* 0x000fe200078e00ff */
[----:B----4-:R-:W-:Y:S02]  /*5270*/  IABS R4, R12 ;  /* 0x0000000c00047213 */ /* 0x010fe40000000000 */
[----:B------:R-:W4:Y:S01]  /*5280*/  LDL R12, [R1+0x1190] ;  /* 0x00119000010c7983 */ /* 0x000f220000100800 */
[----:B------:R-:W-:Y:S02]  /*5290*/  IMAD.MOV R5, RZ, RZ, -R5 ;  /* 0x000000ffff057224 */ /* 0x000fe400078e0a05 */
[----:B------:R-:W-:Y:S01]  /*52a0*/  IMAD.MOV R9, RZ, RZ, -R9 ;  /* 0x000000ffff097224 */ /* 0x000fe200078e0a09 */
[----:B------:R0:W-:Y:S01]  /*52b0*/  STL [R1+0x284], R6 ;  /* 0x0002840601007387 */ /* 0x0001e20000100800 */
[----:B------:R-:W-:-:S02]  /*52c0*/  IMAD R2, R29, R5, R2 ;  /* 0x000000051d027224 */ /* 0x000fc400078e0202 */
[----:B------:R-:W-:Y:S01]  /*52d0*/  IMAD R9, R29, R9, R7 ;  /* 0x000000091d097224 */ /* 0x000fe200078e0207 */
[----:B------:R-:W-:Y:S02]  /*52e0*/  IABS R3, R11 ;  /* 0x0000000b00037213 */ /* 0x000fe40000000000 */
[----:B------:R-:W4:Y:S01]  /*52f0*/  LDL R11, [R1+0x118c] ;  /* 0x00118c00010b7983 */ /* 0x000f220000100800 */
[----:B0-----:R-:W-:-:S03]  /*5300*/  IMAD.HI.U32 R6, R0, R4, RZ ;  /* 0x0000000400067227 */ /* 0x001fc600078e00ff */
[----:B------:R2:W-:Y:S01]  /*5310*/  STL [R1+0x288], R2 ;  /* 0x0002880201007387 */ /* 0x0005e20000100800 */
        /* <DEDUP_REMOVED lines=21> */
[----:B------:R-:W-:Y:S01]  /*5470*/  IMAD.HI.U32 R9, R0, R6, RZ ;  /* 0x0000000600097227 */ /* 0x000fe200078e00ff */
[----:B------:R0:W-:Y:S03]  /*5480*/  STL [R1+0x270], R7 ;  /* 0x0002700701007387 */ /* 0x0001e60000100800 */
[----:B------:R-:W-:Y:S02]  /*5490*/  IMAD R2, R29, R4, R2 ;  /* 0x000000041d027224 */ /* 0x000fe400078e0202 */
[----:B------:R-:W-:Y:S01]  /*54a0*/  IMAD.MOV R9, RZ, RZ, -R9 ;  /* 0x000000ffff097224 */ /* 0x000fe200078e0a09 */
[----:B----4-:R-:W-:-:S02]  /*54b0*/  IABS R5, R12 ;  /* 0x0000000c00057213 */ /* 0x010fc40000000000 */
[----:B------:R-:W4:Y:S01]  /*54c0*/  LDL R12, [R1+0x1178] ;  /* 0x00117800010c7983 */ /* 0x000f220000100800 */
[----:B0-----:R-:W-:-:S04]  /*54d0*/  IMAD.HI.U32 R7, R0, R3, RZ ;  /* 0x0000000300077227 */ /* 0x001fc800078e00ff */
        /* <DEDUP_REMOVED lines=67> */
[----:B------:R-:W-:Y:S02]  /*5910*/  IMAD R7, R29, R7, R4 ;  /* 0x000000071d077224 */ /* 0x000fe400078e0204 */
[----:B------:R-:W-:Y:S01]  /*5920*/  IMAD.HI.U32 R6, R0, R5, RZ ;  /* 0x0000000500067227 */ /* 0x000fe200078e00ff */
[----:B----4-:R-:W-:-:S02]  /*5930*/  IABS R2, R12 ;  /* 0x0000000c00027213 */ /* 0x010fc40000000000 */
[----:B------:R-:W4:Y:S01]  /*5940*/  LDL R12, [R1+0x1148] ;  /* 0x00114800010c7983 */ /* 0x000f220000100800 */
[----:B------:R-:W-:Y:S02]  /*5950*/  IMAD.MOV R8, RZ, RZ, -R8 ;  /* 0x000000ffff087224 */ /* 0x000fe400078e0a08 */
[----:B------:R-:W-:Y:S01]  /*5960*/  IMAD.MOV R6, RZ, RZ, -R6 ;  /* 0x000000ffff067224 */ /* 0x000fe200078e0a06 */
[----:B------:R0:W-:Y:S01]  /*5970*/  STL [R1+0x22c], R7 ;  /* 0x00022c0701007387 */ /* 0x0001e20000100800 */
        /* <DEDUP_REMOVED lines=63> */
[----:B------:R-:W-:Y:S01]  /*5d70*/  IMAD.HI.U32 R5, R0, R2, RZ ;  /* 0x0000000200057227 */ /* 0x000fe200078e00ff */
[----:B------:R-:W-:Y:S03]  /*5d80*/  STL [R1+0x208], R8 ;  /* 0x0002080801007387 */ /* 0x000fe60000100800 */
[----:B------:R-:W-:Y:S02]  /*5d90*/  IMAD R6, R29, R6, R3 ;  /* 0x000000061d067224 */ /* 0x000fe400078e0203 */
[----:B------:R-:W-:Y:S01]  /*5da0*/  IMAD.MOV R5, RZ, RZ, -R5 ;  /* 0x000000ffff057224 */ /* 0x000fe200078e0a05 */
[----:B----4-:R-:W-:-:S02]  /*5db0*/  IABS R4, R12 ;  /* 0x0000000c00047213 */ /* 0x010fc40000000000 */
[----:B------:R-:W4:Y:S01]  /*5dc0*/  LDL R12, [R1+0x1118] ;  /* 0x00111800010c7983 */ /* 0x000f220000100800 */
[----:B------:R-:W-:-:S03]  /*5dd0*/  IMAD R2, R29, R5, R2 ;  /* 0x000000051d027224 */ /* 0x000fc600078e0202 */
[----:B------:R0:W-:Y:S01]  /*5de0*/  STL [R1+0x20c], R6 ;  /* 0x00020c0601007387 */ /* 0x0001e20000100800 */
[----:B------:R-:W-:-:S03]  /*5df0*/  IABS R3, R11 ;  /* 0x0000000b00037213 */ /* 0x000fc60000000000 */
[----:B------:R-:W4:Y:S01]  /*5e00*/  LDL R11, [R1+0x1114] ;  /* 0x00111400010b7983 */ /* 0x000f220000100800 */
[----:B0-----:R-:W-:-:S03]  /*5e10*/  IMAD.HI.U32 R6, R0, R4, RZ ;  /* 0x0000000400067227 */ /* 0x001fc600078e00ff */
[----:B------:R2:W-:Y:S01]  /*5e20*/  STL [R1+0x210], R2 ;  /* 0x0002100201007387 */ /* 0x0005e20000100800 */
[----:B------:R-:W-:Y:S01]  /*5e30*/  IMAD.MOV R6, RZ, RZ, -R6 ;  /* 0x000000ffff067224 */ /* 0x000fe200078e0a06 */
[----:B------:R-:W-:Y:S02]  /*5e40*/  IABS R5, R13 ;  /* 0x0000000d00057213 */ /* 0x000fe40000000000 */
[----:B------:R-:W4:Y:S01]  /*5e50*/  LDL R13, [R1+0x110c] ;  /* 0x00110c00010d7983 */ /* 0x000f220000100800 */
        /* <DEDUP_REMOVED lines=13> */
[----:B------:R-:W-:-:S04]  /*5f30*/  IMAD.MOV R9, RZ, RZ, -R9 ;  /* 0x000000ffff097224 */ /* 0x000fc800078e0a09 */
[----:B------:R-:W-:Y:S02]  /*5f40*/  IMAD R26, R29, R9, R7 ;  /* 0x000000091d1a7224 */ /* 0x000fe400078e0207 */
[----:B------:R-:W-:-:S04]  /*5f50*/  IMAD.HI.U32 R7, R0, R5, RZ ;  /* 0x0000000500077227 */ /* 0x000fc800078e00ff */
[----:B------:R-:W-:Y:S02]  /*5f60*/  IMAD.MOV R7, RZ, RZ, -R7 ;  /* 0x000000ffff077224 */ /* 0x000fe400078e0a07 */
[----:B------:R-:W-:-:S04]  /*5f70*/  IMAD.HI.U32 R4, R0, R2, RZ ;  /* 0x0000000200047227 */ /* 0x000fc800078e00ff */
[C---:B------:R-:W-:Y:S02]  /*5f80*/  IMAD R7, R29.reuse, R7, R5 ;  /* 0x000000071d077224 */ /* 0x040fe400078e0205 */
[----:B------:R-:W-:Y:S02]  /*5f90*/  IMAD.MOV R4, RZ, RZ, -R4 ;  /* 0x000000ffff047224 */ /* 0x000fe400078e0a04 */
[----:B------:R-:W-:Y:S01]  /*5fa0*/  IMAD.HI.U32 R9, R0, R6, RZ ;  /* 0x0000000600097227 */ /* 0x000fe200078e00ff */
[----:B----4-:R-:W-:Y:S01]  /*5fb0*/  IABS R5, R12 ;  /* 0x0000000c00057213 */ /* 0x010fe20000000000 */
[----:B------:R0:W-:Y:S04]  /*5fc0*/  STL [R1+0x1f8], R7 ;  /* 0x0001f80701007387 */ /* 0x0001e80000100800 */
[----:B------:R-:W4:Y:S01]  /*5fd0*/  LDL R12, [R1+0x1100] ;  /* 0x00110000010c7983 */ /* 0x000f220000100800 */
[----:B------:R-:W-:-:S02]  /*5fe0*/  IMAD R2, R29, R4, R2 ;  /* 0x000000041d027224 */ /* 0x000fc400078e0202 */
[----:B------:R-:W-:Y:S02]  /*5ff0*/  IMAD.MOV R9, RZ, RZ, -R9 ;  /* 0x000000ffff097224 */ /* 0x000fe400078e0a09 */
[----:B0-----:R-:W-:Y:S01]  /*6000*/  IMAD.HI.U32 R7, R0, R3, RZ ;  /* 0x0000000300077227 */ /* 0x001fe200078e00ff */
[----:B------:R0:W-:Y:S03]  /*6010*/  STL [R1+0x1fc], R2 ;  /* 0x0001fc0201007387 */ /* 0x0001e60000100800 */
[----:B------:R-:W-:Y:S01]  /*6020*/  IMAD.MOV R7, RZ, RZ, -R7 ;  /* 0x000000ffff077224 */ /* 0x000fe200078e0a07 */
[----:B------:R-:W-:Y:S01]  /*6030*/  IABS R4, R11 ;  /* 0x0000000b00047213 */ /* 0x000fe20000000000 */
[C---:B------:R-:W-:Y:S01]  /*6040*/  IMAD R9, R29.reuse, R9, R6 ;  /* 0x000000091d097224 */ /* 0x040fe200078e0206 */
[----:B------:R-:W4:Y:S01]  /*6050*/  LDL R11, [R1+0x10fc] ;  /* 0x0010fc00010b7983 */ /* 0x000f220000100800 */
[----:B------:R-:W-:-:S03]  /*6060*/  IMAD R7, R29, R7, R3 ;  /* 0x000000071d077224 */ /* 0x000fc600078e0203 */
[----:B------:R-:W-:Y:S01]  /*6070*/  STL [R1+0x1ec], R9 ;  /* 0x0001ec0901007387 */ /* 0x000fe20000100800 */
[----:B------:R-:W-:Y:S01]  /*6080*/  IMAD.HI.U32 R8, R0, R5, RZ ;  /* 0x0000000500087227 */ /* 0x000fe200078e00ff */
[----:B0-----:R-:W-:Y:S02]  /*6090*/  IABS R2, R13 ;  /* 0x0000000d00027213 */ /* 0x001fe40000000000 */
        /* <DEDUP_REMOVED lines=22> */
[----:B------:R-:W-:-:S04]  /*6200*/  IMAD.HI.U32 R8, R0, R4, RZ ;  /* 0x0000000400087227 */ /* 0x000fc800078e00ff */
[----:B------:R-:W-:Y:S02]  /*6210*/  IMAD.MOV R6, RZ, RZ, -R6 ;  /* 0x000000ffff067224 */ /* 0x000fe400078e0a06 */
[C---:B------:R-:W-:Y:S01]  /*6220*/  IMAD R9, R29.reuse, R9, R7 ;  /* 0x000000091d097224 */ /* 0x040fe200078e0207 */
[----:B----4-:R-:W-:Y:S02]  /*6230*/  IABS R3, R12 ;  /* 0x0000000c00037213 */ /* 0x010fe40000000000 */
[----:B------:R-:W4:Y:S01]  /*6240*/  LDL R12, [R1+0x10e8] ;  /* 0x0010e800010c7983 */ /* 0x000f220000100800 */
[----:B------:R-:W-:Y:S02]  /*6250*/  IMAD.MOV R8, RZ, RZ, -R8 ;  /* 0x000000ffff087224 */ /* 0x000fe400078e0a08 */
[C---:B------:R-:W-:Y:S01]  /*6260*/  IMAD R6, R29.reuse, R6, R5 ;  /* 0x000000061d067224 */ /* 0x040fe200078e0205 */
[----:B------:R-:W-:Y:S01]  /*6270*/  STL [R1+0x1bc], R9 ;  /* 0x0001bc0901007387 */ /* 0x000fe20000100800 */
[----:B------:R-:W-:Y:S01]  /*6280*/  IMAD R8, R29, R8, R4 ;  /* 0x000000081d087224 */ /* 0x000fe200078e0204 */
[----:B0-----:R-:W-:-:S02]  /*6290*/  IABS R2, R11 ;  /* 0x0000000b00027213 */ /* 0x001fc40000000000 */
        /* <DEDUP_REMOVED lines=62> */
[----:B------:R-:W-:-:S04]  /*6680*/  IMAD.HI.U32 R3, R0, R2, RZ ;  /* 0x0000000200037227 */ /* 0x000fc800078e00ff */
[C---:B------:R-:W-:Y:S01]  /*6690*/  IMAD R8, R29.reuse, R8, R5 ;  /* 0x000000081d087224 */ /* 0x040fe200078e0205 */
[----:B----4-:R-:W-:Y:S02]  /*66a0*/  IABS R6, R12 ;  /* 0x0000000c00067213 */ /* 0x010fe40000000000 */
[----:B------:R-:W4:Y:S01]  /*66b0*/  LDL R12, [R1+0x10b8] ;  /* 0x0010b800010c7983 */ /* 0x000f220000100800 */
[----:B------:R-:W-:Y:S02]  /*66c0*/  IMAD.MOV R7, RZ, RZ, -R7 ;  /* 0x000000ffff077224 */ /* 0x000fe400078e0a07 */
[----:B------:R-:W-:Y:S01]  /*66d0*/  IMAD.MOV R3, RZ, RZ, -R3 ;  /* 0x000000ffff037224 */ /* 0x000fe200078e0a03 */
[----:B------:R-:W-:Y:S01]  /*66e0*/  STL [R1+0x194], R8 ;  /* 0x0001940801007387 */ /* 0x000fe20000100800 */
[C---:B------:R-:W-:Y:S02]  /*66f0*/  IMAD R7, R29.reuse, R7, R4 ;  /* 0x000000071d077224 */ /* 0x040fe400078e0204 */
[----:B------:R-:W-:Y:S01]  /*6700*/  IMAD R2, R29, R3, R2 ;  /* 0x000000031d027224 */ /* 0x000fe200078e0202 */
[----:B------:R-:W-:-:S02]  /*6710*/  IABS R5, R11 ;  /* 0x0000000b00057213 */ /* 0x000fc40000000000 */
        /* <DEDUP_REMOVED lines=51> */
[----:B------:R-:W3:Y:S01]  /*6a50*/  LDL R15, [R1+0x1090] ;  /* 0x00109000010f7983 */ /* 0x000ee20000100800 */
        /* <DEDUP_REMOVED lines=10> */
[----:B------:R-:W-:-:S02]  /*6b00*/  IMAD.MOV R9, RZ, RZ, -R9 ;  /* 0x000000ffff097224 */ /* 0x000fc400078e0a09 */
[C---:B0-----:R-:W-:Y:S01]  /*6b10*/  IMAD.HI.U32 R7, R0.reuse, R3, RZ ;  /* 0x0000000300077227 */ /* 0x041fe200078e00ff */
[----:B----4-:R-:W-:Y:S02]  /*6b20*/  IABS R5, R12 ;  /* 0x0000000c00057213 */ /* 0x010fe40000000000 */
[----:B------:R-:W4:Y:S01]  /*6b30*/  LDL R12, [R1+0x1088] ;  /* 0x00108800010c7983 */ /* 0x000f220000100800 */
[----:B------:R-:W-:Y:S02]  /*6b40*/  IMAD.MOV R7, RZ, RZ, -R7 ;  /* 0x000000ffff077224 */ /* 0x000fe400078e0a07 */
[C---:B------:R-:W-:Y:S01]  /*6b50*/  IMAD R9, R29.reuse, R9, R6 ;  /* 0x000000091d097224 */ /* 0x040fe200078e0206 */
[----:B------:R0:W-:Y:S01]  /*6b60*/  STL [R1+0x168], R2 ;  /* 0x0001680201007387 */ /* 0x0001e20000100800 */
[----:B------:R-:W-:Y:S02]  /*6b70*/  IMAD R7, R29, R7, R3 ;  /* 0x000000071d077224 */ /* 0x000fe400078e0203 */
[----:B------:R-:W-:Y:S01]  /*6b80*/  IMAD.HI.U32 R8, R0, R5, RZ ;  /* 0x0000000500087227 */ /* 0x000fe200078e00ff */
[----:B------:R-:W-:-:S02]  /*6b90*/  IABS R4, R11 ;  /* 0x0000000b00047213 */ /* 0x000fc40000000000 */
[----:B------:R-:W4:Y:S04]  /*6ba0*/  LDL R11, [R1+0x1084] ;  /* 0x00108400010b7983 */ /* 0x000f280000100800 */
[----:B------:R-:W-:Y:S01]  /*6bb0*/  STL [R1+0x158], R9 ;  /* 0x0001580901007387 */ /* 0x000fe20000100800 */
[----:B------:R-:W-:Y:S01]  /*6bc0*/  IMAD.MOV R8, RZ, RZ, -R8 ;  /* 0x000000ffff087224 */ /* 0x000fe200078e0a08 */
[----:B0-----:R-:W-:Y:S02]  /*6bd0*/  IABS R2, R13 ;  /* 0x0000000d00027213 */ /* 0x001fe40000000000 */
[----:B------:R-:W4:Y:S04]  /*6be0*/  LDL R13, [R1+0x1080] ;  /* 0x00108000010d7983 */ /* 0x000f280000100800 */
[----:B------:R2:W-:Y:S01]  /*6bf0*/  STL [R1+0x134], R7 ;  /* 0x0001340701007387 */ /* 0x0005e20000100800 */
[----:B------:R-:W-:-:S02]  /*6c00*/  IMAD R8, R29, R8, R5 ;  /* 0x000000081d087224 */ /* 0x000fc400078e0205 */
        /* <DEDUP_REMOVED lines=26> */
[----:B------:R-:W-:-:S02]  /*6db0*/  IMAD R8, R29, R8, R4 ;  /* 0x000000081d087224 */ /* 0x000fc400078e0204 */
[----:B------:R-:W-:Y:S01]  /*6dc0*/  IMAD.HI.U32 R7, R0, R3, RZ ;  /* 0x0000000300077227 */ /* 0x000fe200078e00ff */
[----:B0-----:R-:W-:Y:S02]  /*6dd0*/  IABS R2, R11 ;  /* 0x0000000b00027213 */ /* 0x001fe40000000000 */
[----:B------:R-:W4:Y:S04]  /*6de0*/  LDL R11, [R1+0x106c] ;  /* 0x00106c00010b7983 */ /* 0x000f280000100800 */
[----:B------:R0:W-:Y:S01]  /*6df0*/  STL [R1+0x130], R6 ;  /* 0x0001300601007387 */ /* 0x0001e20000100800 */
[----:B------:R-:W-:Y:S01]  /*6e00*/  IMAD.MOV R7, RZ, RZ, -R7 ;  /* 0x000000ffff077224 */ /* 0x000fe200078e0a07 */
[----:B0-----:R-:W-:Y:S02]  /*6e10*/  IABS R6, R13 ;  /* 0x0000000d00067213 */ /* 0x001fe40000000000 */
[----:B------:R-:W4:Y:S04]  /*6e20*/  LDL R13, [R1+0x1068] ;  /* 0x00106800010d7983 */ /* 0x000f280000100800 */
[----:B------:R-:W-:Y:S01]  /*6e30*/  STL [R1+0x120], R8 ;  /* 0x0001200801007387 */ /* 0x000fe20000100800 */
[----:B------:R-:W-:-:S02]  /*6e40*/  IMAD R7, R29, R7, R3 ;  /* 0x000000071d077224 */ /* 0x000fc400078e0203 */
        /* <DEDUP_REMOVED lines=228> */
[----:B------:R-:W-:-:S04]  /*7c90*/  IMAD.MOV R6, RZ, RZ, -R6 ;  /* 0x000000ffff067224 */ /* 0x000fc800078e0a06 */
[----:B------:R-:W-:Y:S02]  /*7ca0*/  IMAD R6, R29, R6, R3 ;  /* 0x000000061d067224 */ /* 0x000fe400078e0203 */
[----:B------:R-:W-:-:S03]  /*7cb0*/  IMAD.HI.U32 R8, R0, R5, RZ ;  /* 0x0000000500087227 */ /* 0x000fc600078e00ff */
[----:B------:R4:W-:Y:S01]  /*7cc0*/  STL [R1+0x1b0], R6 ;  /* 0x0001b00601007387 */ /* 0x0009e20000100800 */
[----:B------:R-:W-:-:S04]  /*7cd0*/  IMAD.HI.U32 R7, R0, R4, RZ ;  /* 0x0000000400077227 */ /* 0x000fc800078e00ff */
[----:B------:R-:W-:Y:S02]  /*7ce0*/  IMAD.MOV R8, RZ, RZ, -R8 ;  /* 0x000000ffff087224 */ /* 0x000fe400078e0a08 */
[----:B------:R-:W-:Y:S01]  /*7cf0*/  IMAD.HI.U32 R3, R0, R2, RZ ;  /* 0x0000000200037227 */ /* 0x000fe200078e00ff */
[----:B----4-:R-:W-:Y:S02]  /*7d00*/  IABS R6, R12 ;  /* 0x0000000c00067213 */ /* 0x010fe40000000000 */
[----:B------:R-:W4:Y:S01]  /*7d10*/  LDL R12, [R1+0xfc8] ;  /* 0x000fc800010c7983 */ /* 0x000f220000100800 */
[----:B------:R-:W-:Y:S02]  /*7d20*/  IMAD.MOV R7, RZ, RZ, -R7 ;  /* 0x000000ffff077224 */ /* 0x000fe400078e0a07 */
[----:B------:R-:W-:Y:S02]  /*7d30*/  IMAD R28, R29, R8, R5 ;  /* 0x000000081d1c7224 */ /* 0x000fe400078e0205 */
[----:B------:R-:W-:-:S02]  /*7d40*/  IMAD.MOV R3, RZ, RZ, -R3 ;  /* 0x000000ffff037224 */ /* 0x000fc400078e0a03 */
[C---:B------:R-:W-:Y:S02]  /*7d50*/  IMAD R7, R29.reuse, R7, R4 ;  /* 0x000000071d077224 */ /* 0x040fe400078e0204 */
        /* <DEDUP_REMOVED lines=97> */
[----:B------:R-:W-:-:S03]  /*8370*/  IMAD.MOV R9, RZ, RZ, -R9 ;  /* 0x000000ffff097224 */ /* 0x000fc600078e0a09 */
[----:B------:R1:W-:Y:S01]  /*8380*/  STL [R1+0xe0], R2 ;  /* 0x0000e00201007387 */ /* 0x0003e20000100800 */
[----:B0-----:R-:W-:-:S04]  /*8390*/  IMAD.HI.U32 R6, R0, R5, RZ ;  /* 0x0000000500067227 */ /* 0x001fc800078e00ff */
[----:B------:R-:W-:Y:S01]  /*83a0*/  IMAD R9, R29, R9, R7 ;  /* 0x000000091d097224 */ /* 0x000fe200078e0207 */
[----:B----4-:R-:W-:Y:S02]  /*83b0*/  IABS R3, R12 ;  /* 0x0000000c00037213 */ /* 0x010fe40000000000 */
[----:B------:R-:W4:Y:S01]  /*83c0*/  LDL R12, [R1+0xf80] ;  /* 0x000f8000010c7983 */ /* 0x000f220000100800 */
[----:B------:R-:W-:-:S03]  /*83d0*/  IMAD.HI.U32 R8, R0, R4, RZ ;  /* 0x0000000400087227 */ /* 0x000fc600078e00ff */
[----:B------:R-:W-:Y:S01]  /*83e0*/  STL [R1+0x20], R9 ;  /* 0x0000200901007387 */ /* 0x000fe20000100800 */
[----:B------:R-:W-:Y:S02]  /*83f0*/  IMAD.MOV R6, RZ, RZ, -R6 ;  /* 0x000000ffff067224 */ /* 0x000fe400078e0a06 */
[----:B------:R-:W-:Y:S02]  /*8400*/  IMAD.MOV R8, RZ, RZ, -R8 ;  /* 0x000000ffff087224 */ /* 0x000fe400078e0a08 */
[----:B------:R-:W-:Y:S01]  /*8410*/  IMAD R5, R29, R6, R5 ;  /* 0x000000061d057224 */ /* 0x000fe200078e0205 */
[----:B-1----:R-:W-:Y:S02]  /*8420*/  IABS R2, R11 ;  /* 0x0000000b00027213 */ /* 0x002fe40000000000 */
[----:B------:R-:W4:Y:S01]  /*8430*/  LDL R11, [R1+0xf7c] ;  /* 0x000f7c00010b7983 */ /* 0x000f220000100800 */
[----:B------:R-:W-:-:S03]  /*8440*/  IMAD.HI.U32 R7, R0, R3, RZ ;  /* 0x0000000300077227 */ /* 0x000fc600078e00ff */
[----:B------:R0:W-:Y:S01]  /*8450*/  STL [R1+0xc8], R5 ;  /* 0x0000c80501007387 */ /* 0x0001e20000100800 */
[C---:B------:R-:W-:Y:S02]  /*8460*/  IMAD R8, R29.reuse, R8, R4 ;  /* 0x000000081d087224 */ /* 0x040fe400078e0204 */
[----:B------:R-:W-:Y:S01]  /*8470*/  IMAD.MOV R7, RZ, RZ, -R7 ;  /* 0x000000ffff077224 */ /* 0x000fe200078e0a07 */
[----:B0-----:R-:W-:Y:S02]  /*8480*/  IABS R5, R13 ;  /* 0x0000000d00057213 */ /* 0x001fe40000000000 */
[----:B------:R-:W4:Y:S01]  /*8490*/  LDL R13, [R1+0xf78] ;  /* 0x000f7800010d7983 */ /* 0x000f220000100800 */
[----:B------:R-:W-:Y:S02]  /*84a0*/  IMAD R7, R29, R7, R3 ;  /* 0x000000071d077224 */ /* 0x000fe400078e0203 */
[----:B------:R-:W-:-:S04]  /*84b0*/  IMAD.HI.U32 R6, R0, R2, RZ ;  /* 0x0000000200067227 */ /* 0x000fc800078e00ff */
[----:B------:R-:W-:-:S04]  /*84c0*/  IMAD.MOV R6, RZ, RZ, -R6 ;  /* 0x000000ffff067224 */ /* 0x000fc800078e0a06 */
[----:B------:R-:W-:Y:S01]  /*84d0*/  IMAD R2, R29, R6, R2 ;  /* 0x000000061d027224 */ /* 0x000fe200078e0202 */
[----:B--2---:R-:W-:Y:S02]  /*84e0*/  IABS R4, R14 ;  /* 0x0000000e00047213 */ /* 0x004fe40000000000 */
[----:B------:R-:W2:Y:S04]  /*84f0*/  LDL R14, [R1+0xf74] ;  /* 0x000f7400010e7983 */ /* 0x000ea80000100800 */
[----:B------:R-:W-:Y:S04]  /*8500*/  STL [R1+0x1c], R8 ;  /* 0x00001c0801007387 */ /* 0x000fe80000100800 */
[----:B------:R-:W-:Y:S01]  /*8510*/  STL [R1+0x18], R7 ;  /* 0x0000180701007387 */ /* 0x000fe20000100800 */
[----:B---3--:R-:W-:-:S03]  /*8520*/  IABS R3, R15 ;  /* 0x0000000f00037213 */ /* 0x008fc60000000000 */
[----:B------:R-:W3:Y:S04]  /*8530*/  LDL R15, [R1+0xf70] ;  /* 0x000f7000010f7983 */ /* 0x000ee80000100800 */
[----:B------:R0:W-:Y:S02]  /*8540*/  STL [R1+0x14], R2 ;  /* 0x0000140201007387 */ /* 0x0001e40000100800 */
[----:B0-----:R-:W-:Y:S02]  /*8550*/  IABS R2, R10 ;  /* 0x0000000a00027213 */ /* 0x001fe40000000000 */
[----:B------:R-:W3:Y:S01]  /*8560*/  LDL R10, [R1+0xf6c] ;  /* 0x000f6c00010a7983 */ /* 0x000ee20000100800 */
[----:B------:R-:W-:-:S04]  /*8570*/  IMAD.HI.U32 R7, R0, R5, RZ ;  /* 0x0000000500077227 */ /* 0x000fc800078e00ff */
[----:B------:R-:W-:-:S04]  /*8580*/  IMAD.HI.U32 R8, R0, R4, RZ ;  /* 0x0000000400087227 */ /* 0x000fc800078e00ff */
[----:B------:R-:W-:Y:S02]  /*8590*/  IMAD.MOV R7, RZ, RZ, -R7 ;  /* 0x000000ffff077224 */ /* 0x000fe400078e0a07 */
[----:B------:R-:W-:-:S04]  /*85a0*/  IMAD.HI.U32 R9, R0, R3, RZ ;  /* 0x0000000300097227 */ /* 0x000fc800078e00ff */
[----:B------:R-:W-:Y:S01]  /*85b0*/  IMAD.MOV R8, RZ, RZ, -R8 ;  /* 0x000000ffff087224 */ /* 0x000fe200078e0a08 */
[----:B----4-:R-:W-:Y:S01]  /*85c0*/  IABS R6, R12 ;  /* 0x0000000c00067213 */ /* 0x010fe20000000000 */
[C---:B------:R-:W-:Y:S02]  /*85d0*/  IMAD R12, R29.reuse, R7, R5 ;  /* 0x000000071d0c7224 */ /* 0x040fe400078e0205 */
[----:B------:R-:W-:Y:S02]  /*85e0*/  IMAD.MOV R5, RZ, RZ, -R9 ;  /* 0x000000ffff057224 */ /* 0x000fe400078e0a09 */
[C---:B------:R-:W-:Y:S02]  /*85f0*/  IMAD R9, R29.reuse, R8, R4 ;  /* 0x000000081d097224 */ /* 0x040fe400078e0204 */
[C---:B------:R-:W-:Y:S01]  /*8600*/  IMAD.HI.U32 R7, R0.reuse, R2, RZ ;  /* 0x0000000200077227 */ /* 0x040fe200078e00ff */
[----:B------:R-:W-:Y:S03]  /*8610*/  STL [R1+0x10], R12 ;  /* 0x0000100c01007387 */ /* 0x000fe60000100800 */
[----:B------:R-:W-:Y:S01]  /*8620*/  IMAD R5, R29, R5, R3 ;  /* 0x000000051d057224 */ /* 0x000fe200078e0203 */
[----:B------:R-:W-:Y:S01]  /*8630*/  STL [R1+0xc], R9 ;  /* 0x00000c0901007387 */ /* 0x000fe20000100800 */
[----:B------:R-:W-:Y:S01]  /*8640*/  IMAD.HI.U32 R4, R0, R6, RZ ;  /* 0x0000000600047227 */ /* 0x000fe200078e00ff */
[----:B------:R-:W-:-:S03]  /*8650*/  IABS R8, R11 ;  /* 0x0000000b00087213 */ /* 0x000fc60000000000 */
[----:B------:R-:W-:Y:S01]  /*8660*/  IMAD.MOV R7, RZ, RZ, -R7 ;  /* 0x000000ffff077224 */ /* 0x000fe200078e0a07 */
[----:B------:R-:W4:Y:S04]  /*8670*/  LDL R11, [R1+0xf68] ;  /* 0x000f6800010b7983 */ /* 0x000f280000100800 */
[----:B------:R-:W4:Y:S01]  /*8680*/  LDL R19, [R1+0xf64] ;  /* 0x000f640001137983 */ /* 0x000f220000100800 */
[----:B------:R-:W-:-:S03]  /*8690*/  IMAD R2, R29, R7, R2 ;  /* 0x000000071d027224 */ /* 0x000fc600078e0202 */
[----:B------:R0:W-:Y:S02]  /*86a0*/  STL [R1+0x8], R5 ;  /* 0x0000080501007387 */ /* 0x0001e40000100800 */
[----:B0-----:R-:W-:Y:S01]  /*86b0*/  IMAD.MOV R5, RZ, RZ, -R4 ;  /* 0x000000ffff057224 */ /* 0x001fe200078e0a04 */
[----:B------:R-:W-:Y:S01]  /*86c0*/  IABS R3, R13 ;  /* 0x0000000d00037213 */ /* 0x000fe20000000000 */
[----:B------:R-:W-:Y:S02]  /*86d0*/  IMAD.MOV.U32 R4, RZ, RZ, R8 ;  /* 0x000000ffff047224 */ /* 0x000fe400078e0008 */
[----:B------:R-:W-:Y:S01]  /*86e0*/  IMAD R5, R29, R5, R6 ;  /* 0x000000051d057224 */ /* 0x000fe200078e0206 */
[----:B------:R0:W-:Y:S04]  /*86f0*/  STL [R1+0x4], R2 ;  /* 0x0000040201007387 */ /* 0x0001e80000100800 */
[----:B------:R-:W4:Y:S04]  /*8700*/  LDL R13, [R1+0xf60] ;  /* 0x000f6000010d7983 */ /* 0x000f280000100800 */
[----:B------:R1:W-:Y:S01]  /*8710*/  STL [R1], R5 ;  /* 0x0000000501007387 */ /* 0x0003e20000100800 */
[----:B0-----:R-:W-:-:S04]  /*8720*/  IMAD.HI.U32 R2, R0, R4, RZ ;  /* 0x0000000400027227 */ /* 0x001fc800078e00ff */
[----:B------:R-:W-:-:S04]  /*8730*/  IMAD.MOV R2, RZ, RZ, -R2 ;  /* 0x000000ffff027224 */ /* 0x000fc800078e0a02 */
[----:B------:R-:W-:Y:S01]  /*8740*/  IMAD R2, R29, R2, R4 ;  /* 0x000000021d027224 */ /* 0x000fe200078e0204 */
[----:B--2---:R-:W-:Y:S02]  /*8750*/  IABS R7, R14 ;  /* 0x0000000e00077213 */ /* 0x004fe40000000000 */
[----:B------:R-:W2:Y:S03]  /*8760*/  LDL R14, [R1+0xf5c] ;  /* 0x000f5c00010e7983 */ /* 0x000ea60000100800 */
[----:B-1----:R-:W-:Y:S02]  /*8770*/  IMAD.MOV.U32 R5, RZ, RZ, R7 ;  /* 0x000000ffff057224 */ /* 0x002fe400078e0007 */
[----:B------:R-:W-:-:S04]  /*8780*/  IMAD.HI.U32 R7, R0, R3, RZ ;  /* 0x0000000300077227 */ /* 0x000fc800078e00ff */
[----:B------:R-:W-:Y:S01]  /*8790*/  IMAD.MOV R8, RZ, RZ, -R7 ;  /* 0x000000ffff087224 */ /* 0x000fe200078e0a07 */
[----:B---3--:R-:W-:-:S03]  /*87a0*/  IABS R6, R15 ;  /* 0x0000000f00067213 */ /* 0x008fc60000000000 */
[----:B------:R-:W-:Y:S01]  /*87b0*/  IMAD R3, R29, R8, R3 ;  /* 0x000000081d037224 */ /* 0x000fe200078e0203 */
[----:B------:R-:W3:Y:S04]  /*87c0*/  LDL R15, [R1+0xf58] ;  /* 0x000f5800010f7983 */ /* 0x000ee80000100800 */
[----:B------:R-:W-:Y:S04]  /*87d0*/  STL [R1+0x1588], R2 ;  /* 0x0015880201007387 */ /* 0x000fe80000100800 */
[----:B------:R-:W-:Y:S04]  /*87e0*/  STL [R1+0x1584], R3 ;  /* 0x0015840301007387 */ /* 0x000fe80000100800 */
[----:B------:R-:W3:Y:S01]  /*87f0*/  LDL R16, [R1+0xf54] ;  /* 0x000f540001107983 */ /* 0x000ee20000100800 */
[----:B------:R-:W-:Y:S01]  /*8800*/  IABS R9, R10 ;  /* 0x0000000a00097213 */ /* 0x000fe20000000000 */
[----:B------:R-:W-:-:S04]  /*8810*/  IMAD.HI.U32 R10, R0, R5, RZ ;  /* 0x00000005000a7227 */ /* 0x000fc800078e00ff */
[----:B------:R-:W-:-:S04]  /*8820*/  IMAD.MOV R4, RZ, RZ, -R10 ;  /* 0x000000ffff047224 */ /* 0x000fc800078e0a0a */
[----:B------:R-:W-:-:S05]  /*8830*/  IMAD R4, R29, R4, R5 ;  /* 0x000000041d047224 */ /* 0x000fca00078e0205 */
[----:B------:R0:W-:Y:S04]  /*8840*/  STL [R1+0x158c], R4 ;  /* 0x00158c0401007387 */ /* 0x0001e80000100800 */
[----:B------:R-:W3:Y:S01]  /*8850*/  LDL R23, [R1+0xf50] ;  /* 0x000f500001177983 */ /* 0x000ee20000100800 */
[----:B------:R-:W-:-:S04]  /*8860*/  IMAD.HI.U32 R7, R0, R6, RZ ;  /* 0x0000000600077227 */ /* 0x000fc800078e00ff */
[----:B------:R-:W-:Y:S02]  /*8870*/  IMAD.MOV R12, RZ, RZ, -R7 ;  /* 0x000000ffff0c7224 */ /* 0x000fe400078e0a07 */
[----:B------:R-:W-:-:S04]  /*8880*/  IMAD.HI.U32 R10, R0, R9, RZ ;  /* 0x00000009000a7227 */ /* 0x000fc800078e00ff */
[----:B------:R-:W-:Y:S02]  /*8890*/  IMAD R5, R29, R12, R6 ;  /* 0x0000000c1d057224 */ /* 0x000fe400078e0206 */
[----:B------:R-:W-:-:S04]  /*88a0*/  IMAD.MOV R10, RZ, RZ, -R10 ;  /* 0x000000ffff0a7224 */ /* 0x000fc800078e0a0a */
[----:B------:R-:W-:Y:S01]  /*88b0*/  IMAD R6, R29, R10, R9 ;  /* 0x0000000a1d067224 */ /* 0x000fe200078e0209 */
[----:B----4-:R-:W-:-:S05]  /*88c0*/  IABS R11, R11 ;  /* 0x0000000b000b7213 */ /* 0x010fca0000000000 */
[----:B------:R-:W-:Y:S01]  /*88d0*/  IMAD.MOV.U32 R7, RZ, RZ, R11 ;  /* 0x000000ffff077224 */ /* 0x000fe200078e000b */
[----:B------:R-:W-:-:S03]  /*88e0*/  IABS R8, R19 ;  /* 0x0000001300087213 */ /* 0x000fc60000000000 */
[----:B------:R-:W-:Y:S01]  /*88f0*/  IMAD.HI.U32 R11, R0, R7, RZ ;  /* 0x00000007000b7227 */ /* 0x000fe200078e00ff */
[----:B------:R-:W-:Y:S04]  /*8900*/  STL [R1+0x1590], R5 ;  /* 0x0015900501007387 */ /* 0x000fe80000100800 */
[----:B------:R-:W4:Y:S01]  /*8910*/  LDL R17, [R1+0xf4c] ;  /* 0x000f4c0001117983 */ /* 0x000f220000100800 */
[----:B------:R-:W-:Y:S01]  /*8920*/  IABS R12, R13 ;  /* 0x0000000d000c7213 */ /* 0x000fe20000000000 */
[----:B------:R-:W-:-:S04]  /*8930*/  IMAD.MOV R13, RZ, RZ, -R11 ;  /* 0x000000ffff0d7224 */ /* 0x000fc800078e0a0b */
[----:B------:R-:W-:Y:S02]  /*8940*/  IMAD.MOV.U32 R9, RZ, RZ, R12 ;  /* 0x000000ffff097224 */ /* 0x000fe400078e000c */
[----:B------:R-:W-:Y:S01]  /*8950*/  IMAD R7, R29, R13, R7 ;  /* 0x0000000d1d077224 */ /* 0x000fe200078e0207 */
[----:B------:R-:W-:Y:S04]  /*8960*/  STL [R1+0x1594], R6 ;  /* 0x0015940601007387 */ /* 0x000fe80000100800 */
[----:B------:R-:W4:Y:S04]  /*8970*/  LDL R18, [R1+0xf48] ;  /* 0x000f480001127983 */ /* 0x000f280000100800 */
[----:B------:R-:W4:Y:S04]  /*8980*/  LDL R19, [R1+0xf44] ;  /* 0x000f440001137983 */ /* 0x000f280000100800 */
[----:B------:R-:W-:Y:S01]  /*8990*/  STL [R1+0x1598], R7 ;  /* 0x0015980701007387 */ /* 0x000fe20000100800 */
[----:B--2---:R-:W-:Y:S01]  /*89a0*/  IABS R10, R14 ;  /* 0x0000000e000a7213 */ /* 0x004fe20000000000 */
[----:B------:R-:W-:-:S04]  /*89b0*/  IMAD.HI.U32 R14, R0, R8, RZ ;  /* 0x00000008000e7227 */ /* 0x000fc800078e00ff */
[----:B------:R-:W-:-:S04]  /*89c0*/  IMAD.HI.U32 R13, R0, R10, RZ ;  /* 0x0000000a000d7227 */ /* 0x000fc800078e00ff */
[----:B------:R-:W-:Y:S01]  /*89d0*/  IMAD.MOV R14, RZ, RZ, -R14 ;  /* 0x000000ffff0e7224 */ /* 0x000fe200078e0a0e */
[----:B---3--:R-:W-:Y:S01]  /*89e0*/  IABS R12, R15 ;  /* 0x0000000f000c7213 */ /* 0x008fe20000000000 */
[----:B------:R-:W-:-:S04]  /*89f0*/  IMAD.HI.U32 R15, R0, R9, RZ ;  /* 0x00000009000f7227 */ /* 0x000fc800078e00ff */
[----:B------:R-:W-:Y:S02]  /*8a00*/  IMAD.MOV.U32 R11, RZ, RZ, R12 ;  /* 0x000000ffff0b7224 */ /* 0x000fe400078e000c */
[----:B------:R-:W-:Y:S02]  /*8a10*/  IMAD.MOV R12, RZ, RZ, -R15 ;  /* 0x000000ffff0c7224 */ /* 0x000fe400078e0a0f */
[C---:B------:R-:W-:Y:S01]  /*8a20*/  IMAD R8, R29.reuse, R14, R8 ;  /* 0x0000000e1d087224 */ /* 0x040fe200078e0208 */
[----:B------:R-:W-:Y:S01]  /*8a30*/  IABS R15, R16 ;  /* 0x00000010000f7213 */ /* 0x000fe20000000000 */
[----:B------:R-:W-:Y:S02]  /*8a40*/  IMAD.MOV R16, RZ, RZ, -R13 ;  /* 0x000000ffff107224 */ /* 0x000fe400078e0a0d */
[C---:B------:R-:W-:Y:S02]  /*8a50*/  IMAD R9, R29.reuse, R12, R9 ;  /* 0x0000000c1d097224 */ /* 0x040fe400078e0209 */
[----:B------:R-:W-:Y:S01]  /*8a60*/  IMAD R10, R29, R16, R10 ;  /* 0x000000101d0a7224 */ /* 0x000fe200078e020a */
[----:B------:R-:W-:Y:S01]  /*8a70*/  STL [R1+0x159c], R8 ;  /* 0x00159c0801007387 */ /* 0x000fe20000100800 */
[----:B------:R-:W-:-:S03]  /*8a80*/  IMAD.HI.U32 R14, R0, R11, RZ ;  /* 0x0000000b000e7227 */ /* 0x000fc600078e00ff */
[----:B------:R-:W-:Y:S01]  /*8a90*/  STL [R1+0x15a0], R9 ;  /* 0x0015a00901007387 */ /* 0x000fe20000100800 */
[----:B------:R-:W-:-:S03]  /*8aa0*/  IMAD.MOV R14, RZ, RZ, -R14 ;  /* 0x000000ffff0e7224 */ /* 0x000fc600078e0a0e */
[----:B------:R-:W2:Y:S04]  /*8ab0*/  LDL R22, [R1+0xf40] ;  /* 0x000f400001167983 */ /* 0x000ea80000100800 */
[----:B------:R1:W-:Y:S01]  /*8ac0*/  STL [R1+0x1570], R10 ;  /* 0x0015700a01007387 */ /* 0x0003e20000100800 */
[----:B------:R-:W-:-:S03]  /*8ad0*/  IMAD R11, R29, R14, R11 ;  /* 0x0000000e1d0b7224 */ /* 0x000fc600078e020b */
[----:B0-----:R-:W3:Y:S01]  /*8ae0*/  LDL R4, [R1+0xf38] ;  /* 0x000f380001047983 */ /* 0x001ee20000100800 */
[----:B------:R-:W-:-:S03]  /*8af0*/  IABS R13, R23 ;  /* 0x00000017000d7213 */ /* 0x000fc60000000000 */
[----:B------:R-:W-:Y:S04]  /*8b00*/  STL [R1+0x1574], R11 ;  /* 0x0015740b01007387 */ /* 0x000fe80000100800 */
[----:B------:R-:W3:Y:S04]  /*8b10*/  LDL R23, [R1+0xf30] ;  /* 0x000f300001177983 */ /* 0x000ee80000100800 */
[----:B------:R-:W3:Y:S01]  /*8b20*/  LDL R3, [R1+0xf34] ;  /* 0x000f340001037983 */ /* 0x000ee20000100800 */
[----:B------:R-:W-:-:S03]  /*8b30*/  IMAD.MOV.U32 R12, RZ, RZ, R15 ;  /* 0x000000ffff0c7224 */ /* 0x000fc600078e000f */
[----:B------:R-:W3:Y:S01]  /*8b40*/  LDL R24, [R1+0xf2c] ;  /* 0x000f2c0001187983 */ /* 0x000ee20000100800 */
[----:B------:R-:W-:-:S03]  /*8b50*/  IMAD.HI.U32 R16, R0, R12, RZ ;  /* 0x0000000c00107227 */ /* 0x000fc600078e00ff */
[----:B-1----:R-:W3:Y:S04]  /*8b60*/  LDL.LU R10, [R1+0x64] ;  /* 0x00006400010a7983 */ /* 0x002ee80000300800 */
[----:B------:R-:W3:Y:S04]  /*8b70*/  LDL.LU R8, [R1+0x60] ;  /* 0x0000600001087983 */ /* 0x000ee80000300800 */
[----:B------:R-:W3:Y:S01]  /*8b80*/  LDL.LU R2, [R1+0x5c] ;  /* 0x00005c0001027983 */ /* 0x000ee20000300800 */
[----:B----4-:R-:W-:-:S05]  /*8b90*/  IABS R17, R17 ;  /* 0x0000001100117213 */ /* 0x010fca0000000000 */
[----:B------:R-:W-:Y:S02]  /*8ba0*/  IMAD.MOV.U32 R14, RZ, RZ, R17 ;  /* 0x000000ffff0e7224 */ /* 0x000fe400078e0011 */
[----:B------:R-:W-:-:S04]  /*8bb0*/  IMAD.HI.U32 R17, R0, R13, RZ ;  /* 0x0000000d00117227 */ /* 0x000fc800078e00ff */
[----:B------:R-:W-:Y:S02]  /*8bc0*/  IMAD.MOV R17, RZ, RZ, -R17 ;  /* 0x000000ffff117224 */ /* 0x000fe400078e0a11 */
[----:B------:R-:W-:-:S04]  /*8bd0*/  IMAD.HI.U32 R21, R0, R14, RZ ;  /* 0x0000000e00157227 */ /* 0x000fc800078e00ff */
[----:B------:R-:W-:Y:S01]  /*8be0*/  IMAD R13, R29, R17, R13 ;  /* 0x000000111d0d7224 */ /* 0x000fe200078e020d */
[----:B------:R-:W-:Y:S02]  /*8bf0*/  IABS R15, R18 ;  /* 0x00000012000f7213 */ /* 0x000fe40000000000 */
[----:B------:R-:W-:Y:S01]  /*8c00*/  IABS R18, R19 ;  /* 0x0000001300127213 */ /* 0x000fe20000000000 */
[----:B------:R-:W-:Y:S02]  /*8c10*/  IMAD.MOV R19, RZ, RZ, -R16 ;  /* 0x000000ffff137224 */ /* 0x000fe400078e0a10 */
[----:B------:R-:W-:-:S04]  /*8c20*/  IMAD.HI.U32 R20, R0, R15, RZ ;  /* 0x0000000f00147227 */ /* 0x000fc800078e00ff */
[----:B------:R-:W-:Y:S02]  /*8c30*/  IMAD.MOV.U32 R16, RZ, RZ, R18 ;  /* 0x000000ffff107224 */ /* 0x000fe400078e0012 */
[----:B------:R-:W-:Y:S02]  /*8c40*/  IMAD R12, R29, R19, R12 ;  /* 0x000000131d0c7224 */ /* 0x000fe400078e020c */
[----:B------:R-:W-:-:S04]  /*8c50*/  IMAD.HI.U32 R18, R0, R16, RZ ;  /* 0x0000001000127227 */ /* 0x000fc800078e00ff */
[----:B------:R-:W-:Y:S02]  /*8c60*/  IMAD.MOV R19, RZ, RZ, -R21 ;  /* 0x000000ffff137224 */ /* 0x000fe400078e0a15 */
[----:B------:R-:W-:Y:S02]  /*8c70*/  IMAD.MOV R21, RZ, RZ, -R18 ;  /* 0x000000ffff157224 */ /* 0x000fe400078e0a12 */
[C---:B------:R-:W-:Y:S01]  /*8c80*/  IMAD R14, R29.reuse, R19, R14 ;  /* 0x000000131d0e7224 */ /* 0x040fe200078e020e */
[----:B------:R-:W-:Y:S01]  /*8c90*/  STL [R1+0x1578], R12 ;  /* 0x0015780c01007387 */ /* 0x000fe20000100800 */
[----:B------:R-:W-:-:S03]  /*8ca0*/  IMAD R16, R29, R21, R16 ;  /* 0x000000151d107224 */ /* 0x000fc600078e0210 */
[----:B------:R0:W-:Y:S04]  /*8cb0*/  STL [R1+0x157c], R13 ;  /* 0x00157c0d01007387 */ /* 0x0001e80000100800 */
[----:B0-----:R-:W4:Y:S04]  /*8cc0*/  LDL.LU R13, [R1+0x68] ;  /* 0x00006800010d7983 */ /* 0x001f280000300800 */
[----:B------:R-:W-:Y:S01]  /*8cd0*/  STL [R1+0x1580], R14 ;  /* 0x0015800e01007387 */ /* 0x000fe20000100800 */
[----:B--2---:R-:W-:Y:S01]  /*8ce0*/  IABS R17, R22 ;  /* 0x0000001600117213 */ /* 0x004fe20000000000 */
[----:B------:R-:W-:Y:S01]  /*8cf0*/  IMAD.MOV R22, RZ, RZ, -R20 ;  /* 0x000000ffff167224 */ /* 0x000fe200078e0a14 */
[----:B---3--:R-:W-:-:S03]  /*8d00*/  IABS R20, R4 ;  /* 0x0000000400147213 */ /* 0x008fc60000000000 */
[----:B------:R-:W-:Y:S02]  /*8d10*/  IMAD R15, R29, R22, R15 ;  /* 0x000000161d0f7224 */ /* 0x000fe400078e020f */
[----:B------:R-:W-:Y:S02]  /*8d20*/  IMAD.MOV.U32 R18, RZ, RZ, R20 ;  /* 0x000000ffff127224 */ /* 0x000fe400078e0014 */
[----:B------:R-:W-:Y:S01]  /*8d30*/  IMAD.HI.U32 R21, R0, R17, RZ ;  /* 0x0000001100157227 */ /* 0x000fe200078e00ff */
[----:B------:R-:W-:-:S03]  /*8d40*/  IABS R23, R23 ;  /* 0x0000001700177213 */ /* 0x000fc60000000000 */
[C---:B------:R-:W-:Y:S01]  /*8d50*/  IMAD.HI.U32 R20, R0.reuse, R18, RZ ;  /* 0x0000001200147227 */ /* 0x040fe200078e00ff */
[----:B------:R-:W-:Y:S01]  /*8d60*/  IABS R19, R3 ;  /* 0x0000000300137213 */ /* 0x000fe20000000000 */
[----:B------:R-:W-:Y:S02]  /*8d70*/  STL [R1+0x15a4], R15 ;  /* 0x0015a40f01007387 */ /* 0x000fe40000100800 */
[----:B------:R-:W-:Y:S02]  /*8d80*/  IMAD.MOV R22, RZ, RZ, -R21 ;  /* 0x000000ffff167224 */ /* 0x000fe400078e0a15 */
[----:B------:R0:W-:Y:S01]  /*8d90*/  STL [R1+0x15a8], R16 ;  /* 0x0015a81001007387 */ /* 0x0001e20000100800 */
[----:B------:R-:W-:Y:S02]  /*8da0*/  IMAD.MOV R21, RZ, RZ, -R20 ;  /* 0x000000ffff157224 */ /* 0x000fe400078e0a14 */
[----:B------:R-:W-:Y:S01]  /*8db0*/  IMAD.MOV.U32 R20, RZ, RZ, R23 ;  /* 0x000000ffff147224 */ /* 0x000fe200078e0017 */
[----:B------:R-:W2:Y:S01]  /*8dc0*/  LDL.LU R4, [R1+0x58] ;  /* 0x0000580001047983 */ /* 0x000ea20000300800 */
[----:B------:R-:W-:-:S03]  /*8dd0*/  IMAD.HI.U32 R23, R0, R19, RZ ;  /* 0x0000001300177227 */ /* 0x000fc600078e00ff */
[----:B------:R-:W3:Y:S01]  /*8de0*/  LDL.LU R9, [R1+0x50] ;  /* 0x0000500001097983 */ /* 0x000ee20000300800 */
[----:B------:R-:W-:-:S03]  /*8df0*/  IMAD R17, R29, R22, R17 ;  /* 0x000000161d117224 */ /* 0x000fc600078e0211 */
[----:B------:R-:W3:Y:S01]  /*8e00*/  LDL.LU R7, [R1+0x4c] ;  /* 0x00004c0001077983 */ /* 0x000ee20000300800 */
[----:B------:R-:W-:-:S03]  /*8e10*/  IMAD.MOV R23, RZ, RZ, -R23 ;  /* 0x000000ffff177224 */ /* 0x000fc600078e0a17 */
[----:B------:R-:W3:Y:S01]  /*8e20*/  LDL.LU R6, [R1+0x48] ;  /* 0x0000480001067983 */ /* 0x000ee20000300800 */
[----:B------:R-:W-:-:S03]  /*8e30*/  IMAD R18, R29, R21, R18 ;  /* 0x000000151d127224 */ /* 0x000fc600078e0212 */
[----:B------:R-:W3:Y:S04]  /*8e40*/  LDL.LU R5, [R1+0x44] ;  /* 0x0000440001057983 */ /* 0x000ee80000300800 */
[----:B0-----:R-:W3:Y:S01]  /*8e50*/  LDL.LU R16, [R1+0x34] ;  /* 0x0000340001107983 */ /* 0x001ee20000300800 */
[----:B------:R-:W-:-:S03]  /*8e60*/  IMAD R19, R29, R23, R19 ;  /* 0x000000171d137224 */ /* 0x000fc600078e0213 */
[----:B------:R-:W3:Y:S04]  /*8e70*/  LDL.LU R12, [R1+0x30] ;  /* 0x00003000010c7983 */ /* 0x000ee80000300800 */
[----:B------:R-:W3:Y:S04]  /*8e80*/  LDL.LU R11, [R1+0x2c] ;  /* 0x00002c00010b7983 */ /* 0x000ee80000300800 */
[----:B------:R-:W3:Y:S04]  /*8e90*/  LDL.LU R3, [R1+0x28] ;  /* 0x0000280001037983 */ /* 0x000ee80000300800 */
[----:B------:R0:W-:Y:S04]  /*8ea0*/  STL [R1+0x15ac], R17 ;  /* 0x0015ac1101007387 */ /* 0x0001e80000100800 */
[----:B0-----:R-:W3:Y:S04]  /*8eb0*/  LDL.LU R17, [R1+0x38] ;  /* 0x0000380001117983 */ /* 0x001ee80000300800 */
[----:B------:R0:W-:Y:S04]  /*8ec0*/  STL [R1+0x15b0], R18 ;  /* 0x0015b01201007387 */ /* 0x0001e80000100800 */
[----:B0-----:R-:W3:Y:S04]  /*8ed0*/  LDL.LU R18, [R1+0x3c] ;  /* 0x00003c0001127983 */ /* 0x001ee80000300800 */
[----:B------:R-:W3:Y:S04]  /*8ee0*/  LDL.LU R23, [R1+0x40] ;  /* 0x0000400001177983 */ /* 0x000ee80000300800 */
[----:B------:R0:W-:Y:S04]  /*8ef0*/  STL [R1+0x15b4], R19 ;  /* 0x0015b41301007387 */ /* 0x0001e80000100800 */
[----:B0-----:R-:W3:Y:S01]  /*8f00*/  LDL.LU R19, [R1+0x54] ;  /* 0x0000540001137983 */ /* 0x001ee20000300800 */
[----:B------:R-:W-:-:S02]  /*8f10*/  ISETP.GT.U32.AND P4, PT, R29, R2, PT ;  /* 0x000000021d00720c */ /* 0x000fc40003f84070 */
[C---:B----4-:R-:W-:Y:S02]  /*8f20*/  ISETP.GT.U32.AND P0, PT, R29.reuse, R13, PT ;  /* 0x0000000d1d00720c */ /* 0x050fe40003f04070 */
[C---:B------:R-:W-:Y:S02]  /*8f30*/  ISETP.GT.U32.AND P1, PT, R29.reuse, R10, PT ;  /* 0x0000000a1d00720c */ /* 0x040fe40003f24070 */
[----:B------:R-:W-:-:S07]  /*8f40*/  ISETP.GT.U32.AND P2, PT, R29, R8, PT ;  /* 0x000000081d00720c */ /* 0x000fce0003f44070 */
[--C-:B------:R-:W-:Y:S02]  /*8f50*/  @!P4 IMAD.IADD R2, R2, 0x1, -R29.reuse ;  /* 0x000000010202c824 */ /* 0x100fe400078e0a1d */
[----:B------:R-:W-:-:S03]  /*8f60*/  @!P0 IMAD.IADD R13, R13, 0x1, -R29 ;  /* 0x000000010d0d8824 */ /* 0x000fc600078e0a1d */
[C---:B------:R-:W-:Y:S01]  /*8f70*/  ISETP.GT.U32.AND P6, PT, R29.reuse, R2, PT ;  /* 0x000000021d00720c */ /* 0x040fe20003fc4070 */
[--C-:B------:R-:W-:Y:S01]  /*8f80*/  @!P1 IMAD.IADD R10, R10, 0x1, -R29.reuse ;  /* 0x000000010a0a9824 */ /* 0x100fe200078e0a1d */
[----:B------:R-:W-:Y:S01]  /*8f90*/  ISETP.GT.U32.AND P3, PT, R29, R13, PT ;  /* 0x0000000d1d00720c */ /* 0x000fe20003f64070 */
[----:B------:R-:W-:-:S03]  /*8fa0*/  @!P2 IMAD.IADD R8, R8, 0x1, -R29 ;  /* 0x000000010808a824 */ /* 0x000fc600078e0a1d */
[----:B------:R-:W-:Y:S01]  /*8fb0*/  ISETP.GT.U32.AND P4, PT, R29, R10, PT ;  /* 0x0000000a1d00720c */ /* 0x000fe20003f84070 */
[----:B------:R-:W-:-:S06]  /*8fc0*/  IMAD.HI.U32 R22, R0, R20, RZ ;  /* 0x0000001400167227 */ /* 0x000fcc00078e00ff */
[--C-:B------:R-:W-:Y:S01]  /*8fd0*/  @!P6 IMAD.IADD R2, R2, 0x1, -R29.reuse ;  /* 0x000000010202e824 */ /* 0x100fe200078e0a1d */
[----:B------:R-:W-:Y:S01]  /*8fe0*/  ISETP.GT.U32.AND P5, PT, R29, R8, PT ;  /* 0x000000081d00720c */ /* 0x000fe20003fa4070 */
[--C-:B------:R-:W-:Y:S01]  /*8ff0*/  @!P3 IMAD.IADD R13, R13, 0x1, -R29.reuse ;  /* 0x000000010d0db824 */ /* 0x100fe200078e0a1d */
[----:B------:R-:W-:Y:S01]  /*9000*/  IABS R24, R24 ;  /* 0x0000001800187213 */ /* 0x000fe20000000000 */
[----:B------:R-:W-:Y:S02]  /*9010*/  IMAD.MOV R22, RZ, RZ, -R22 ;  /* 0x000000ffff167224 */ /* 0x000fe400078e0a16 */
[----:B------:R-:W-:Y:S02]  /*9020*/  @!P4 IMAD.IADD R10, R10, 0x1, -R29 ;  /* 0x000000010a0ac824 */ /* 0x000fe400078e0a1d */
[----:B------:R-:W-:Y:S02]  /*9030*/  IMAD R20, R29, R22, R20 ;  /* 0x000000161d147224 */ /* 0x000fe400078e0214 */
[----:B------:R-:W-:-:S04]  /*9040*/  IMAD.MOV.U32 R21, RZ, RZ, R24 ;  /* 0x000000ffff157224 */ /* 0x000fc800078e0018 */
[----:B------:R-:W-:Y:S01]  /*9050*/  @!P5 IMAD.IADD R8, R8, 0x1, -R29 ;  /* 0x000000010808d824 */ /* 0x000fe200078e0a1d */
[----:B------:R-:W-:Y:S01]  /*9060*/  STL [R1+0x15b8], R20 ;  /* 0x0015b81401007387 */ /* 0x000fe20000100800 */
[----:B------:R-:W-:-:S03]  /*9070*/  IMAD.HI.U32 R24, R0, R21, RZ ;  /* 0x0000001500187227 */ /* 0x000fc600078e00ff */
[----:B------:R-:W-:Y:S01]  /*9080*/  STL [R1+0x68], R13 ;  /* 0x0000680d01007387 */ /* 0x000fe20000100800 */
[----:B------:R-:W-:-:S03]  /*9090*/  IMAD.MOV R22, RZ, RZ, -R24 ;  /* 0x000000ffff167224 */ /* 0x000fc600078e0a18 */
[----:B------:R-:W-:Y:S04]  /*90a0*/  STL [R1+0x64], R10 ;  /* 0x0000640a01007387 */ /* 0x000fe80000100800 */
[----:B------:R0:W-:Y:S04]  /*90b0*/  STL [R1+0x5c], R2 ;  /* 0x00005c0201007387 */ /* 0x0001e80000100800 */
[----:B------:R1:W-:Y:S01]  /*90c0*/  STL [R1+0x60], R8 ;  /* 0x0000600801007387 */ /* 0x0003e20000100800 */
[----:B------:R-:W-:-:S03]  /*90d0*/  IMAD R21, R29, R22, R21 ;  /* 0x000000161d157224 */ /* 0x000fc600078e0215 */
[----:B0-----:R-:W4:Y:S04]  /*90e0*/  LDL R2, [R1+0xf28] ;  /* 0x000f280001027983 */ /* 0x001f280000100800 */
[----:B-1----:R-:W4:Y:S04]  /*90f0*/  LDL.LU R8, [R1+0x394] ;  /* 0x0003940001087983 */ /* 0x002f280000300800 */
[----:B------:R-:W4:Y:S04]  /*9100*/  LDL.LU R15, [R1+0x398] ;  /* 0x00039800010f7983 */ /* 0x000f280000300800 */
[----:B------:R-:W4:Y:S04]  /*9110*/  LDL.LU R14, [R1+0x39c] ;  /* 0x00039c00010e7983 */ /* 0x000f280000300800 */
[----:B------:R-:W4:Y:S04]  /*9120*/  LDL.LU R13, [R1+0x37c] ;  /* 0x00037c00010d7983 */ /* 0x000f280000300800 */
[----:B------:R-:W-:Y:S04]  /*9130*/  STL [R1+0x15bc], R21 ;  /* 0x0015bc1501007387 */ /* 0x000fe80000100800 */
[----:B------:R-:W4:Y:S01]  /*9140*/  LDL.LU R10, [R1+0x390] ;  /* 0x00039000010a7983 */ /* 0x000f220000300800 */
[----:B--2---:R-:W-:-:S02]  /*9150*/  ISETP.GT.U32.AND P0, PT, R29, R4, PT ;  /* 0x000000041d00720c */ /* 0x004fc40003f04070 */
[C---:B---3--:R-:W-:Y:S02]  /*9160*/  ISETP.GT.U32.AND P2, PT, R29.reuse, R9, PT ;  /* 0x000000091d00720c */ /* 0x048fe40003f44070 */
[----:B------:R-:W-:-:S09]  /*9170*/  ISETP.GT.U32.AND P3, PT, R29, R7, PT ;  /* 0x000000071d00720c */ /* 0x000fd20003f64070 */
[--C-:B------:R-:W-:Y:S02]  /*9180*/  @!P0 IMAD.IADD R4, R4, 0x1, -R29.reuse ;  /* 0x0000000104048824 */ /* 0x100fe400078e0a1d */
[--C-:B------:R-:W-:Y:S01]  /*9190*/  @!P2 IMAD.IADD R9, R9, 0x1, -R29.reuse ;  /* 0x000000010909a824 */ /* 0x100fe200078e0a1d */
[----:B------:R-:W-:Y:S01]  /*91a0*/  ISETP.GT.U32.AND P2, PT, R29, R16, PT ;  /* 0x000000101d00720c */ /* 0x000fe20003f44070 */
[----:B------:R-:W-:Y:S01]  /*91b0*/  @!P3 IMAD.IADD R7, R7, 0x1, -R29 ;  /* 0x000000010707b824 */ /* 0x000fe200078e0a1d */
[C---:B------:R-:W-:Y:S02]  /*91c0*/  ISETP.GT.U32.AND P4, PT, R29.reuse, R6, PT ;  /* 0x000000061d00720c */ /* 0x040fe40003f84070 */
[----:B------:R-:W-:-:S09]  /*91d0*/  ISETP.GT.U32.AND P3, PT, R29, R12, PT ;  /* 0x0000000c1d00720c */ /* 0x000fd20003f64070 */
[----:B------:R-:W-:Y:S01]  /*91e0*/  @!P2 IMAD.IADD R16, R16, 0x1, -R29 ;  /* 0x000000011010a824 */ /* 0x000fe200078e0a1d */
[C---:B------:R-:W-:Y:S02]  /*91f0*/  ISETP.GT.U32.AND P2, PT, R29.reuse, R7, PT ;  /* 0x000000071d00720c */ /* 0x040fe40003f44070 */
[C---:B------:R-:W-:Y:S02]  /*9200*/  ISETP.GT.U32.AND P0, PT, R29.reuse, R18, PT ;  /* 0x000000121d00720c */ /* 0x040fe40003f04070 */
[C---:B------:R-:W-:Y:S02]  /*9210*/  ISETP.GT.U32.AND P6, PT, R29.reuse, R23, PT ;  /* 0x000000171d00720c */ /* 0x040fe40003fc4070 */
[----:B------:R-:W-:-:S11]  /*9220*/  ISETP.GT.U32.AND P1, PT, R29, R19, PT ;  /* 0x000000131d00720c */ /* 0x000fd60003f24070 */
[--C-:B------:R-:W-:Y:S01]  /*9230*/  @!P6 IMAD.IADD R23, R23, 0x1, -R29.reuse ;  /* 0x000000011717e824 */ /* 0x100fe200078e0a1d */
[----:B------:R-:W-:Y:S01]  /*9240*/  ISETP.GT.U32.AND P6, PT, R29, R4, PT ;  /* 0x000000041d00720c */ /* 0x000fe20003fc4070 */
[--C-:B------:R-:W-:Y:S01]  /*9250*/  @!P1 IMAD.IADD R19, R19, 0x1, -R29.reuse ;  /* 0x0000000113139824 */ /* 0x100fe200078e0a1d */
[----:B------:R-:W-:Y:S01]  /*9260*/  ISETP.GT.U32.AND P1, PT, R29, R17, PT ;  /* 0x000000111d00720c */ /* 0x000fe20003f24070 */
[----:B------:R-:W-:-:S03]  /*9270*/  @!P0 IMAD.IADD R18, R18, 0x1, -R29 ;  /* 0x0000000112128824 */ /* 0x000fc600078e0a1d */
[----:B------:R-:W-:-:S09]  /*9280*/  ISETP.GT.U32.AND P0, PT, R29, R19, PT ;  /* 0x000000131d00720c */ /* 0x000fd20003f04070 */
[--C-:B------:R-:W-:Y:S01]  /*9290*/  @!P1 IMAD.IADD R17, R17, 0x1, -R29.reuse ;  /* 0x0000000111119824 */ /* 0x100fe200078e0a1d */
[----:B------:R-:W-:Y:S01]  /*92a0*/  ISETP.GT.U32.AND P1, PT, R29, R9, PT ;  /* 0x000000091d00720c */ /* 0x000fe20003f24070 */
[--C-:B------:R-:W-:Y:S02]  /*92b0*/  @!P6 IMAD.IADD R4, R4, 0x1, -R29.reuse ;  /* 0x000000010404e824 */ /* 0x100fe400078e0a1d */
[--C-:B------:R-:W-:Y:S01]  /*92c0*/  @!P0 IMAD.IADD R19, R19, 0x1, -R29.reuse ;  /* 0x0000000113138824 */ /* 0x100fe200078e0a1d */
[----:B------:R-:W-:Y:S02]  /*92d0*/  ISETP.GT.U32.AND P5, PT, R29, R5, PT ;  /* 0x000000051d00720c */ /* 0x000fe40003fa4070 */
[----:B------:R0:W-:Y:S01]  /*92e0*/  STL [R1+0x58], R4 ;  /* 0x0000580401007387 */ /* 0x0001e20000100800 */
[--C-:B------:R-:W-:Y:S02]  /*92f0*/  @!P2 IMAD.IADD R7, R7, 0x1, -R29.reuse ;  /* 0x000000010707a824 */ /* 0x100fe400078e0a1d */
[----:B------:R-:W-:-:S04]  /*9300*/  @!P4 IMAD.IADD R6, R6, 0x1, -R29 ;  /* 0x000000010606c824 */ /* 0x000fc800078e0a1d */
[----:B------:R-:W-:Y:S01]  /*9310*/  @!P1 IMAD.IADD R9, R9, 0x1, -R29 ;  /* 0x0000000109099824 */ /* 0x000fe200078e0a1d */
[----:B0-----:R-:W2:Y:S01]  /*9320*/  LDL.LU R4, [R1+0x384] ;  /* 0x0003840001047983 */ /* 0x001ea20000300800 */
[----:B------:R-:W-:-:S03]  /*9330*/  ISETP.GT.U32.AND P4, PT, R29, R11, PT ;  /* 0x0000000b1d00720c */ /* 0x000fc60003f84070 */
[----:B------:R0:W-:Y:S04]  /*9340*/  STL [R1+0x54], R19 ;  /* 0x0000541301007387 */ /* 0x0001e80000100800 */
[----:B------:R-:W3:Y:S01]  /*9350*/  LDL.LU R20, [R1+0x388] ;  /* 0x0003880001147983 */ /* 0x000ee20000300800 */
[----:B------:R-:W-:-:S03]  /*9360*/  @!P3 IMAD.IADD R12, R12, 0x1, -R29 ;  /* 0x000000010c0cb824 */ /* 0x000fc600078e0a1d */
[----:B------:R1:W-:Y:S01]  /*9370*/  STL [R1+0x50], R9 ;  /* 0x0000500901007387 */ /* 0x0003e20000100800 */
[----:B------:R-:W-:-:S03]  /*9380*/  ISETP.GT.U32.AND P3, PT, R29, R6, PT ;  /* 0x000000061d00720c */ /* 0x000fc60003f64070 */
[----:B0-----:R-:W2:Y:S04]  /*9390*/  LDL.LU R19, [R1+0x38c] ;  /* 0x00038c0001137983 */ /* 0x001ea80000300800 */
[----:B------:R0:W-:Y:S04]  /*93a0*/  STL [R1+0x4c], R7 ;  /* 0x00004c0701007387 */ /* 0x0001e80000100800 */
[----:B-1----:R-:W2:Y:S01]  /*93b0*/  LDL.LU R9, [R1+0x380] ;  /* 0x0003800001097983 */ /* 0x002ea20000300800 */
[----:B------:R-:W-:-:S03]  /*93c0*/  @!P5 IMAD.IADD R5, R5, 0x1, -R29 ;  /* 0x000000010505d824 */ /* 0x000fc600078e0a1d */
[----:B0-----:R-:W2:Y:S01]  /*93d0*/  LDL.LU R7, [R1+0x36c] ;  /* 0x00036c0001077983 */ /* 0x001ea20000300800 */
[--C-:B------:R-:W-:Y:S01]  /*93e0*/  @!P4 IMAD.IADD R11, R11, 0x1, -R29.reuse ;  /* 0x000000010b0bc824 */ /* 0x100fe200078e0a1d */
[----:B------:R-:W-:Y:S01]  /*93f0*/  ISETP.GT.U32.AND P4, PT, R29, R5, PT ;  /* 0x000000051d00720c */ /* 0x000fe20003f84070 */
[----:B------:R-:W-:-:S05]  /*9400*/  @!P3 IMAD.IADD R6, R6, 0x1, -R29 ;  /* 0x000000010606b824 */ /* 0x000fca00078e0a1d */
[----:B------:R0:W-:Y:S04]  /*9410*/  STL [R1+0x48], R6 ;  /* 0x0000480601007387 */ /* 0x0001e80000100800 */
[----:B0-----:R-:W2:Y:S03]  /*9420*/  LDL.LU R6, [R1+0x370] ;  /* 0x0003700001067983 */ /* 0x001ea60000300800 */
[----:B------:R-:W-:-:S05]  /*9430*/  @!P4 IMAD.IADD R5, R5, 0x1, -R29 ;  /* 0x000000010505c824 */ /* 0x000fca00078e0a1d */
[----:B------:R0:W-:Y:S04]  /*9440*/  STL [R1+0x44], R5 ;  /* 0x0000440501007387 */ /* 0x0001e80000100800 */
[----:B0-----:R-:W2:Y:S01]  /*9450*/  LDL.LU R5, [R1+0x374] ;  /* 0x0003740001057983 */ /* 0x001ea20000300800 */
[C---:B------:R-:W-:Y:S02]  /*9460*/  ISETP.GT.U32.AND P5, PT, R29.reuse, R3, PT ;  /* 0x000000031d00720c */ /* 0x040fe40003fa4070 */
[C---:B------:R-:W-:Y:S02]  /*9470*/  ISETP.GT.U32.AND P0, PT, R29.reuse, R18, PT ;  /* 0x000000121d00720c */ /* 0x040fe40003f04070 */
[----:B------:R-:W-:-:S09]  /*9480*/  ISETP.GT.U32.AND P1, PT, R29, R17, PT ;  /* 0x000000111d00720c */ /* 0x000fd20003f24070 */
[----:B------:R-:W-:Y:S01]  /*9490*/  @!P5 IMAD.IADD R3, R3, 0x1, -R29 ;  /* 0x000000010303d824 */ /* 0x000fe200078e0a1d */
[----:B------:R-:W-:-:S04]  /*94a0*/  ISETP.GT.U32.AND P5, PT, R29, R23, PT ;  /* 0x000000171d00720c */ /* 0x000fc80003fa4070 */
[C---:B------:R-:W-:Y:S01]  /*94b0*/  ISETP.GT.U32.AND P6, PT, R29.reuse, R3, PT ;  /* 0x000000031d00720c */ /* 0x040fe20003fc4070 */
[--C-:B------:R-:W-:Y:S01]  /*94c0*/  @!P0 IMAD.IADD R18, R18, 0x1, -R29.reuse ;  /* 0x0000000112128824 */ /* 0x100fe200078e0a1d */
[----:B------:R-:W-:Y:S01]  /*94d0*/  ISETP.GT.U32.AND P2, PT, R29, R16, PT ;  /* 0x000000101d00720c */ /* 0x000fe20003f44070 */
[----:B------:R-:W-:Y:S01]  /*94e0*/  @!P1 IMAD.IADD R17, R17, 0x1, -R29 ;  /* 0x0000000111119824 */ /* 0x000fe200078e0a1d */
[----:B----4-:R-:W-:-:S05]  /*94f0*/  ISETP.GT.U32.AND P0, PT, R29, R15, PT ;  /* 0x0000000f1d00720c */ /* 0x010fca0003f04070 */
[--C-:B------:R-:W-:Y:S01]  /*9500*/  @!P5 IMAD.IADD R23, R23, 0x1, -R29.reuse ;  /* 0x000000011717d824 */ /* 0x100fe200078e0a1d */
[C---:B------:R-:W-:Y:S02]  /*9510*/  ISETP.GT.U32.AND P5, PT, R29.reuse, R8, PT ;  /* 0x000000081d00720c */ /* 0x040fe40003fa4070 */
[----:B------:R-:W-:Y:S02]  /*9520*/  ISETP.GT.U32.AND P1, PT, R29, R14, PT ;  /* 0x0000000e1d00720c */ /* 0x000fe40003f24070 */
[----:B------:R-:W-:Y:S02]  /*9530*/  IABS R22, R2 ;  /* 0x0000000200167213 */ /* 0x000fe40000000000 */
[----:B------:R-:W4:Y:S01]  /*9540*/  LDL.LU R2, [R1+0x378] ;  /* 0x0003780001027983 */ /* 0x000f220000300800 */
[--C-:B------:R-:W-:Y:S01]  /*9550*/  @!P6 IMAD.IADD R3, R3, 0x1, -R29.reuse ;  /* 0x000000010303e824 */ /* 0x100fe200078e0a1d */
[C---:B------:R-:W-:Y:S01]  /*9560*/  ISETP.GT.U32.AND P3, PT, R29.reuse, R12, PT ;  /* 0x0000000c1d00720c */ /* 0x040fe20003f64070 */
[----:B------:R-:W-:Y:S01]  /*9570*/  @!P2 IMAD.IADD R16, R16, 0x1, -R29 ;  /* 0x000000011010a824 */ /* 0x000fe200078e0a1d */
[----:B------:R-:W-:-:S03]  /*9580*/  ISETP.GT.U32.AND P2, PT, R29, R13, PT ;  /* 0x0000000d1d00720c */ /* 0x000fc60003f44070 */
[--C-:B------:R-:W-:Y:S01]  /*9590*/  @!P5 IMAD.IADD R8, R8, 0x1, -R29.reuse ;  /* 0x000000010808d824 */ /* 0x100fe200078e0a1d */
[----:B------:R-:W-:Y:S01]  /*95a0*/  ISETP.GT.U32.AND P4, PT, R29, R11, PT ;  /* 0x0000000b1d00720c */ /* 0x000fe20003f84070 */
[--C-:B------:R-:W-:Y:S02]  /*95b0*/  @!P0 IMAD.IADD R15, R15, 0x1, -R29.reuse ;  /* 0x000000010f0f8824 */ /* 0x100fe400078e0a1d */
[--C-:B------:R-:W-:Y:S01]  /*95c0*/  @!P1 IMAD.IADD R14, R14, 0x1, -R29.reuse ;  /* 0x000000010e0e9824 */ /* 0x100fe200078e0a1d */
[----:B------:R-:W-:Y:S03]  /*95d0*/  STL [R1+0x40], R23 ;  /* 0x0000401701007387 */ /* 0x000fe60000100800 */
[--C-:B------:R-:W-:Y:S02]  /*95e0*/  @!P3 IMAD.IADD R12, R12, 0x1, -R29.reuse ;  /* 0x000000010c0cb824 */ /* 0x100fe400078e0a1d */
[----:B------:R-:W-:Y:S01]  /*95f0*/  @!P2 IMAD.IADD R13, R13, 0x1, -R29 ;  /* 0x000000010d0da824 */ /* 0x000fe200078e0a1d */
[----:B------:R-:W-:Y:S01]  /*9600*/  STL [R1+0x3c], R18 ;  /* 0x00003c1201007387 */ /* 0x000fe20000100800 */
[----:B------:R-:W-:-:S02]  /*9610*/  ISETP.GT.U32.AND P3, PT, R29, R10, PT ;  /* 0x0000000a1d00720c */ /* 0x000fc40003f64070 */
[--C-:B------:R-:W-:Y:S01]  /*9620*/  @!P4 IMAD.IADD R11, R11, 0x1, -R29.reuse ;  /* 0x000000010b0bc824 */ /* 0x100fe200078e0a1d */
[----:B------:R-:W-:Y:S04]  /*9630*/  STL [R1+0x38], R17 ;  /* 0x0000381101007387 */ /* 0x000fe80000100800 */
[----:B------:R-:W-:Y:S04]  /*9640*/  STL [R1+0x34], R16 ;  /* 0x0000341001007387 */ /* 0x000fe80000100800 */
[----:B------:R-:W-:Y:S04]  /*9650*/  STL [R1+0x30], R12 ;  /* 0x0000300c01007387 */ /* 0x000fe80000100800 */
[----:B------:R0:W-:Y:S04]  /*9660*/  STL [R1+0x28], R3 ;  /* 0x0000280301007387 */ /* 0x0001e80000100800 */
[----:B------:R1:W-:Y:S04]  /*9670*/  STL [R1+0x2c], R11 ;  /* 0x00002c0b01007387 */ /* 0x0003e80000100800 */
[----:B0-----:R-:W4:Y:S04]  /*9680*/  LDL.LU R3, [R1+0x354] ;  /* 0x0003540001037983 */ /* 0x001f280000300800 */
[----:B------:R-:W4:Y:S04]  /*9690*/  LDL.LU R18, [R1+0x368] ;  /* 0x0003680001127983 */ /* 0x000f280000300800 */
[----:B------:R-:W4:Y:S01]  /*96a0*/  LDL.LU R17, [R1+0x35c] ;  /* 0x00035c0001117983 */ /* 0x000f220000300800 */
[----:B------:R-:W-:-:S03]  /*96b0*/  @!P3 IMAD.IADD R10, R10, 0x1, -R29 ;  /* 0x000000010a0ab824 */ /* 0x000fc600078e0a1d */
[----:B------:R-:W4:Y:S04]  /*96c0*/  LDL.LU R12, [R1+0x360] ;  /* 0x00036000010c7983 */ /* 0x000f280000300800 */
[----:B-1----:R-:W4:Y:S01]  /*96d0*/  LDL.LU R11, [R1+0x364] ;  /* 0x00036400010b7983 */ /* 0x002f220000300800 */
[C---:B---3--:R-:W-:Y:S02]  /*96e0*/  ISETP.GT.U32.AND P6, PT, R29.reuse, R20, PT ;  /* 0x000000141d00720c */ /* 0x048fe40003fc4070 */
[C---:B--2---:R-:W-:Y:S02]  /*96f0*/  ISETP.GT.U32.AND P5, PT, R29.reuse, R19, PT ;  /* 0x000000131d00720c */ /* 0x044fe40003fa4070 */
[C---:B------:R-:W-:Y:S02]  /*9700*/  ISETP.GT.U32.AND P0, PT, R29.reuse, R9, PT ;  /* 0x000000091d00720c */ /* 0x040fe40003f04070 */
[----:B------:R-:W-:-:S07]  /*9710*/  ISETP.GT.U32.AND P1, PT, R29, R7, PT ;  /* 0x000000071d00720c */ /* 0x000fce0003f24070 */
[--C-:B------:R-:W-:Y:S01]  /*9720*/  @!P6 IMAD.IADD R20, R20, 0x1, -R29.reuse ;  /* 0x000000011414e824 */ /* 0x100fe200078e0a1d */
[----:B------:R-:W-:Y:S01]  /*9730*/  ISETP.GT.U32.AND P6, PT, R29, R8, PT ;  /* 0x000000081d00720c */ /* 0x000fe20003fc4070 */
[--C-:B------:R-:W-:Y:S01]  /*9740*/  @!P5 IMAD.IADD R19, R19, 0x1, -R29.reuse ;  /* 0x000000011313d824 */ /* 0x100fe200078e0a1d */
[----:B------:R-:W-:Y:S01]  /*9750*/  ISETP.GT.U32.AND P5, PT, R29, R15, PT ;  /* 0x0000000f1d00720c */ /* 0x000fe20003fa4070 */
[--C-:B------:R-:W-:Y:S01]  /*9760*/  @!P0 IMAD.IADD R9, R9, 0x1, -R29.reuse ;  /* 0x0000000109098824 */ /* 0x100fe200078e0a1d */
[----:B------:R-:W-:Y:S01]  /*9770*/  ISETP.GT.U32.AND P0, PT, R29, R14, PT ;  /* 0x0000000e1d00720c */ /* 0x000fe20003f04070 */
[----:B------:R-:W-:Y:S01]  /*9780*/  @!P1 IMAD.IADD R7, R7, 0x1, -R29 ;  /* 0x0000000107079824 */ /* 0x000fe200078e0a1d */
[----:B------:R-:W-:-:S07]  /*9790*/  ISETP.GT.U32.AND P1, PT, R29, R13, PT ;  /* 0x0000000d1d00720c */ /* 0x000fce0003f24070 */
[--C-:B------:R-:W-:Y:S01]  /*97a0*/  @!P6 IMAD.IADD R8, R8, 0x1, -R29.reuse ;  /* 0x000000010808e824 */ /* 0x100fe200078e0a1d */
[----:B------:R-:W-:Y:S01]  /*97b0*/  ISETP.GT.U32.AND P2, PT, R29, R6, PT ;  /* 0x000000061d00720c */ /* 0x000fe20003f44070 */
[--C-:B------:R-:W-:Y:S01]  /*97c0*/  @!P5 IMAD.IADD R15, R15, 0x1, -R29.reuse ;  /* 0x000000010f0fd824 */ /* 0x100fe200078e0a1d */
[----:B------:R-:W-:Y:S02]  /*97d0*/  ISETP.GT.U32.AND P4, PT, R29, R4, PT ;  /* 0x000000041d00720c */ /* 0x000fe40003f84070 */
[----:B------:R0:W-:Y:S01]  /*97e0*/  STL [R1+0x394], R8 ;  /* 0x0003940801007387 */ /* 0x0001e20000100800 */
[--C-:B------:R-:W-:Y:S02]  /*97f0*/  @!P0 IMAD.IADD R14, R14, 0x1, -R29.reuse ;  /* 0x000000010e0e8824 */ /* 0x100fe400078e0a1d */
[--C-:B------:R-:W-:Y:S01]  /*9800*/  @!P1 IMAD.IADD R13, R13, 0x1, -R29.reuse ;  /* 0x000000010d0d9824 */ /* 0x100fe200078e0a1d */
[----:B0-----:R-:W2:Y:S05]  /*9810*/  LDL.LU R8, [R1+0x358] ;  /* 0x0003580001087983 */ /* 0x001eaa0000300800 */
[----:B------:R-:W-:Y:S01]  /*9820*/  @!P2 IMAD.IADD R6, R6, 0x1, -R29 ;  /* 0x000000010606a824 */ /* 0x000fe200078e0a1d */
[C---:B------:R-:W-:Y:S01]  /*9830*/  ISETP.GT.U32.AND P3, PT, R29.reuse, R5, PT ;  /* 0x000000051d00720c */ /* 0x040fe20003f64070 */
[----:B------:R0:W-:Y:S01]  /*9840*/  STL [R1+0x398], R15 ;  /* 0x0003980f01007387 */ /* 0x0001e20000100800 */
[----:B------:R-:W-:-:S03]  /*9850*/  ISETP.GT.U32.AND P2, PT, R29, R10, PT ;  /* 0x0000000a1d00720c */ /* 0x000fc60003f44070 */
[----:B------:R-:W3:Y:S04]  /*9860*/  LDL.LU R24, [R1+0x344] ;  /* 0x0003440001187983 */ /* 0x000ee80000300800 */
[----:B------:R1:W-:Y:S04]  /*9870*/  STL [R1+0x39c], R14 ;  /* 0x00039c0e01007387 */ /* 0x0003e80000100800 */
[----:B------:R-:W2:Y:S04]  /*9880*/  LDL.LU R16, [R1+0x348] ;  /* 0x0003480001107983 */ /* 0x000ea80000300800 */
[----:B------:R-:W-:Y:S04]  /*9890*/  STL [R1+0x37c], R13 ;  /* 0x00037c0d01007387 */ /* 0x000fe80000100800 */
[----:B0-----:R-:W2:Y:S01]  /*98a0*/  LDL.LU R15, [R1+0x34c] ;  /* 0x00034c00010f7983 */ /* 0x001ea20000300800 */
[----:B------:R-:W-:-:S02]  /*98b0*/  @!P4 IMAD.IADD R4, R4, 0x1, -R29 ;  /* 0x000000010404c824 */ /* 0x000fc400078e0a1d */
[--C-:B------:R-:W-:Y:S01]  /*98c0*/  @!P3 IMAD.IADD R5, R5, 0x1, -R29.reuse ;  /* 0x000000010505b824 */ /* 0x100fe200078e0a1d */
[----:B-1----:R-:W2:Y:S02]  /*98d0*/  LDL.LU R14, [R1+0x350] ;  /* 0x00035000010e7983 */ /* 0x002ea40000300800 */
[----:B------:R-:W-:Y:S01]  /*98e0*/  ISETP.GT.U32.AND P3, PT, R29, R4, PT ;  /* 0x000000041d00720c */ /* 0x000fe20003f64070 */
[----:B------:R-:W-:-:S05]  /*98f0*/  @!P2 IMAD.IADD R10, R10, 0x1, -R29 ;  /* 0x000000010a0aa824 */ /* 0x000fca00078e0a1d */
[----:B------:R0:W-:Y:S04]  /*9900*/  STL [R1+0x390], R10 ;  /* 0x0003900a01007387 */ /* 0x0001e80000100800 */
[----:B0-----:R-:W2:Y:S03]  /*9910*/  LDL.LU R10, [R1+0x32c] ;  /* 0x00032c00010a7983 */ /* 0x001ea60000300800 */
[----:B------:R-:W-:Y:S01]  /*9920*/  @!P3 IMAD.IADD R4, R4, 0x1, -R29 ;  /* 0x000000010404b824 */ /* 0x000fe200078e0a1d */
[----:B------:R-:W2:Y:S04]  /*9930*/  LDL.LU R13, [R1+0x340] ;  /* 0x00034000010d7983 */ /* 0x000ea80000300800 */
[----:B------:R0:W-:Y:S04]  /*9940*/  STL [R1+0x384], R4 ;  /* 0x0003840401007387 */ /* 0x0001e80000100800 */
[----:B0-----:R-:W2:Y:S01]  /*9950*/  LDL.LU R4, [R1+0x334] ;  /* 0x0003340001047983 */ /* 0x001ea20000300800 */
[----:B----4-:R-:W-:-:S02]  /*9960*/  ISETP.GT.U32.AND P4, PT, R29, R2, PT ;  /* 0x000000021d00720c */ /* 0x010fc40003f84070 */
[----:B------:R-:W-:-:S11]  /*9970*/  ISETP.GT.U32.AND P5, PT, R29, R19, PT ;  /* 0x000000131d00720c */ /* 0x000fd60003fa4070 */
[--C-:B------:R-:W-:Y:S01]  /*9980*/  @!P4 IMAD.IADD R2, R2, 0x1, -R29.reuse ;  /* 0x000000010202c824 */ /* 0x100fe200078e0a1d */
[C---:B------:R-:W-:Y:S02]  /*9990*/  ISETP.GT.U32.AND P4, PT, R29.reuse, R20, PT ;  /* 0x000000141d00720c */ /* 0x040fe40003f84070 */
[C---:B------:R-:W-:Y:S02]  /*99a0*/  ISETP.GT.U32.AND P0, PT, R29.reuse, R9, PT ;  /* 0x000000091d00720c */ /* 0x040fe40003f04070 */
[----:B------:R-:W-:Y:S01]  /*99b0*/  ISETP.GT.U32.AND P6, PT, R29, R2, PT ;  /* 0x000000021d00720c */ /* 0x000fe20003fc4070 */
[----:B------:R-:W-:Y:S01]  /*99c0*/  @!P5 IMAD.IADD R19, R19, 0x1, -R29 ;  /* 0x000000011313d824 */ /* 0x000fe200078e0a1d */
[----:B------:R-:W-:-:S07]  /*99d0*/  ISETP.GT.U32.AND P5, PT, R29, R18, PT ;  /* 0x000000121d00720c */ /* 0x000fce0003fa4070 */
[--C-:B------:R-:W-:Y:S01]  /*99e0*/  @!P4 IMAD.IADD R20, R20, 0x1, -R29.reuse ;  /* 0x000000011414c824 */ /* 0x100fe200078e0a1d */
[C---:B------:R-:W-:Y:S02]  /*99f0*/  ISETP.GT.U32.AND P4, PT, R29.reuse, R3, PT ;  /* 0x000000031d00720c */ /* 0x040fe40003f84070 */
[----:B------:R-:W-:Y:S01]  /*9a00*/  ISETP.GT.U32.AND P1, PT, R29, R7, PT ;  /* 0x000000071d00720c */ /* 0x000fe20003f24070 */
[--C-:B------:R-:W-:Y:S01]  /*9a10*/  @!P0 IMAD.IADD R9, R9, 0x1, -R29.reuse ;  /* 0x0000000109098824 */ /* 0x100fe200078e0a1d */
[C---:B------:R-:W-:Y:S01]  /*9a20*/  ISETP.GT.U32.AND P0, PT, R29.reuse, R17, PT ;  /* 0x000000111d00720c */ /* 0x040fe20003f04070 */
[--C-:B------:R-:W-:Y:S01]  /*9a30*/  @!P6 IMAD.IADD R2, R2, 0x1, -R29.reuse ;  /* 0x000000010202e824 */ /* 0x100fe200078e0a1d */
[C---:B------:R-:W-:Y:S01]  /*9a40*/  ISETP.GT.U32.AND P2, PT, R29.reuse, R6, PT ;  /* 0x000000061d00720c */ /* 0x040fe20003f44070 */
[----:B------:R-:W-:Y:S01]  /*9a50*/  @!P5 IMAD.IADD R18, R18, 0x1, -R29 ;  /* 0x000000011212d824 */ /* 0x000fe200078e0a1d */
[----:B------:R-:W-:-:S05]  /*9a60*/  ISETP.GT.U32.AND P3, PT, R29, R5, PT ;  /* 0x000000051d00720c */ /* 0x000fca0003f64070 */
[--C-:B------:R-:W-:Y:S02]  /*9a70*/  @!P4 IMAD.IADD R3, R3, 0x1, -R29.reuse ;  /* 0x000000010303c824 */ /* 0x100fe400078e0a1d */
[--C-:B------:R-:W-:Y:S01]  /*9a80*/  @!P1 IMAD.IADD R7, R7, 0x1, -R29.reuse ;  /* 0x0000000107079824 */ /* 0x100fe200078e0a1d */
[----:B------:R-:W-:Y:S01]  /*9a90*/  ISETP.GT.U32.AND P1, PT, R29, R12, PT ;  /* 0x0000000c1d00720c */ /* 0x000fe20003f24070 */
[--C-:B------:R-:W-:Y:S01]  /*9aa0*/  @!P0 IMAD.IADD R17, R17, 0x1, -R29.reuse ;  /* 0x0000000111118824 */ /* 0x100fe200078e0a1d */
[----:B------:R-:W-:Y:S01]  /*9ab0*/  STL [R1+0x388], R20 ;  /* 0x0003881401007387 */ /* 0x000fe20000100800 */
[--C-:B------:R-:W-:Y:S01]  /*9ac0*/  @!P2 IMAD.IADD R6, R6, 0x1, -R29.reuse ;  /* 0x000000010606a824 */ /* 0x100fe200078e0a1d */
[----:B------:R-:W-:Y:S01]  /*9ad0*/  ISETP.GT.U32.AND P2, PT, R29, R11, PT ;  /* 0x0000000b1d00720c */ /* 0x000fe20003f44070 */
[--C-:B------:R-:W-:Y:S01]  /*9ae0*/  @!P3 IMAD.IADD R5, R5, 0x1, -R29.reuse ;  /* 0x000000010505b824 */ /* 0x100fe200078e0a1d */
[----:B------:R-:W-:Y:S04]  /*9af0*/  STL [R1+0x38c], R19 ;  /* 0x00038c1301007387 */ /* 0x000fe80000100800 */
[----:B------:R-:W-:Y:S04]  /*9b00*/  STL [R1+0x380], R9 ;  /* 0x0003800901007387 */ /* 0x000fe80000100800 */
[----:B------:R-:W-:Y:S01]  /*9b10*/  STL [R1+0x36c], R7 ;  /* 0x00036c0701007387 */ /* 0x000fe20000100800 */
[----:B------:R-:W-:-:S03]  /*9b20*/  @!P1 IMAD.IADD R12, R12, 0x1, -R29 ;  /* 0x000000010c0c9824 */ /* 0x000fc600078e0a1d */
        /* <DEDUP_REMOVED lines=11> */
[----:B------:R-:W-:-:S09]  /*9be0*/  ISETP.GT.U32.AND P5, PT, R29, R15, PT ;  /* 0x0000000f1d00720c */ /* 0x000fd20003fa4070 */
[--C-:B------:R-:W-:Y:S01]  /*9bf0*/  @!P6 IMAD.IADD R24, R24, 0x1, -R29.reuse ;  /* 0x000000011818e824 */ /* 0x100fe200078e0a1d */
[C---:B------:R-:W-:Y:S02]  /*9c00*/  ISETP.GT.U32.AND P6, PT, R29.reuse, R3, PT ;  /* 0x000000031d00720c */ /* 0x040fe40003fc4070 */
[C---:B------:R-:W-:Y:S01]  /*9c10*/  ISETP.GT.U32.AND P0, PT, R29.reuse, R14, PT ;  /* 0x0000000e1d00720c */ /* 0x040fe20003f04070 */
[--C-:B------:R-:W-:Y:S01]  /*9c20*/  @!P4 IMAD.IADD R16, R16, 0x1, -R29.reuse ;  /* 0x000000011010c824 */ /* 0x100fe200078e0a1d */
[C---:B------:R-:W-:Y:S02]  /*9c30*/  ISETP.GT.U32.AND P4, PT, R29.reuse, R18, PT ;  /* 0x000000121d00720c */ /* 0x040fe40003f84070 */
[----:B------:R-:W-:Y:S01]  /*9c40*/  ISETP.GT.U32.AND P3, PT, R29, R8, PT ;  /* 0x000000081d00720c */ /* 0x000fe20003f64070 */
[----:B------:R-:W-:Y:S01]  /*9c50*/  @!P5 IMAD.IADD R15, R15, 0x1, -R29 ;  /* 0x000000010f0fd824 */ /* 0x000fe200078e0a1d */
[----:B------:R-:W-:-:S05]  /*9c60*/  ISETP.GT.U32.AND P5, PT, R29, R17, PT ;  /* 0x000000111d00720c */ /* 0x000fca0003fa4070 */
[--C-:B------:R-:W-:Y:S02]  /*9c70*/  @!P6 IMAD.IADD R3, R3, 0x1, -R29.reuse ;  /* 0x000000010303e824 */ /* 0x100fe400078e0a1d */
[--C-:B------:R-:W-:Y:S01]  /*9c80*/  @!P0 IMAD.IADD R14, R14, 0x1, -R29.reuse ;  /* 0x000000010e0e8824 */ /* 0x100fe200078e0a1d */
[C---:B------:R-:W-:Y:S02]  /*9c90*/  ISETP.GT.U32.AND P1, PT, R29.reuse, R10, PT ;  /* 0x0000000a1d00720c */ /* 0x040fe40003f24070 */
[C---:B------:R-:W-:Y:S01]  /*9ca0*/  ISETP.GT.U32.AND P0, PT, R29.reuse, R12, PT ;  /* 0x0000000c1d00720c */ /* 0x040fe20003f04070 */
[--C-:B------:R-:W-:Y:S01]  /*9cb0*/  @!P4 IMAD.IADD R18, R18, 0x1, -R29.reuse ;  /* 0x000000011212c824 */ /* 0x100fe200078e0a1d */
[----:B------:R-:W-:Y:S01]  /*9cc0*/  ISETP.GT.U32.AND P2, PT, R29, R13, PT ;  /* 0x0000000d1d00720c */ /* 0x000fe20003f44070 */
[--C-:B------:R-:W-:Y:S01]  /*9cd0*/  @!P3 IMAD.IADD R8, R8, 0x1, -R29.reuse ;  /* 0x000000010808b824 */ /* 0x100fe200078e0a1d */
[----:B------:R0:W-:Y:S01]  /*9ce0*/  STL [R1+0x354], R3 ;  /* 0x0003540301007387 */ /* 0x0001e20000100800 */
[----:B------:R-:W-:-:S06]  /*9cf0*/  @!P5 IMAD.IADD R17, R17, 0x1, -R29 ;  /* 0x000000011111d824 */ /* 0x000fcc00078e0a1d */
[----:B------:R-:W-:Y:S01]  /*9d00*/  @!P1 IMAD.IADD R10, R10, 0x1, -R29 ;  /* 0x000000010a0a9824 */ /* 0x000fe200078e0a1d */
[----:B0-----:R-:W2:Y:S01]  /*9d10*/  LDL.LU R3, [R1+0x324] ;  /* 0x0003240001037983 */ /* 0x001ea20000300800 */
[----:B------:R-:W-:-:S03]  /*9d20*/  ISETP.GT.U32.AND P3, PT, R29, R4, PT ;  /* 0x000000041d00720c */ /* 0x000fc60003f64070 */
[----:B------:R-:W3:Y:S01]  /*9d30*/  LDL.LU R20, [R1+0x328] ;  /* 0x0003280001147983 */ /* 0x000ee20000300800 */
[----:B------:R-:W-:-:S03]  /*9d40*/  ISETP.GT.U32.AND P1, PT, R29, R11, PT ;  /* 0x0000000b1d00720c */ /* 0x000fc60003f24070 */
[----:B------:R0:W-:Y:S04]  /*9d50*/  STL [R1+0x368], R18 ;  /* 0x0003681201007387 */ /* 0x0001e80000100800 */
[----:B------:R-:W2:Y:S01]  /*9d60*/  LDL.LU R19, [R1+0x304] ;  /* 0x0003040001137983 */ /* 0x000ea20000300800 */
[----:B------:R-:W-:-:S03]  /*9d70*/  @!P0 IMAD.IADD R12, R12, 0x1, -R29 ;  /* 0x000000010c0c8824 */ /* 0x000fc600078e0a1d */
[----:B------:R1:W-:Y:S04]  /*9d80*/  STL [R1+0x35c], R17 ;  /* 0x00035c1101007387 */ /* 0x0003e80000100800 */
[----:B0-----:R-:W2:Y:S01]  /*9d90*/  LDL.LU R18, [R1+0x318] ;  /* 0x0003180001127983 */ /* 0x001ea20000300800 */
[----:B------:R-:W-:-:S03]  /*9da0*/  @!P2 IMAD.IADD R13, R13, 0x1, -R29 ;  /* 0x000000010d0da824 */ /* 0x000fc600078e0a1d */
[----:B-1----:R-:W2:Y:S01]  /*9db0*/  LDL.LU R17, [R1+0x30c] ;  /* 0x00030c0001117983 */ /* 0x002ea20000300800 */
[C---:B------:R-:W-:Y:S01]  /*9dc0*/  ISETP.GT.U32.AND P2, PT, R29.reuse, R8, PT ;  /* 0x000000081d00720c */ /* 0x040fe20003f44070 */
[--C-:B------:R-:W-:Y:S02]  /*9dd0*/  @!P3 IMAD.IADD R4, R4, 0x1, -R29.reuse ;  /* 0x000000010404b824 */ /* 0x100fe400078e0a1d */
[----:B------:R0:W-:Y:S01]  /*9de0*/  STL [R1+0x360], R12 ;  /* 0x0003600c01007387 */ /* 0x0001e20000100800 */
[----:B------:R-:W-:Y:S01]  /*9df0*/  ISETP.GT.U32.AND P3, PT, R29, R24, PT ;  /* 0x000000181d00720c */ /* 0x000fe20003f64070 */
[----:B------:R-:W-:Y:S01]  /*9e00*/  @!P1 IMAD.IADD R11, R11, 0x1, -R29 ;  /* 0x000000010b0b9824 */ /* 0x000fe200078e0a1d */
[C---:B------:R-:W-:Y:S02]  /*9e10*/  ISETP.GT.U32.AND P4, PT, R29.reuse, R16, PT ;  /* 0x000000101d00720c */ /* 0x040fe40003f84070 */
[C---:B------:R-:W-:Y:S01]  /*9e20*/  ISETP.GT.U32.AND P5, PT, R29.reuse, R15, PT ;  /* 0x0000000f1d00720c */ /* 0x040fe20003fa4070 */
[----:B0-----:R-:W2:Y:S01]  /*9e30*/  LDL.LU R12, [R1+0x310] ;  /* 0x00031000010c7983 */ /* 0x001ea20000300800 */
[----:B------:R-:W-:-:S02]  /*9e40*/  ISETP.GT.U32.AND P1, PT, R29, R10, PT ;  /* 0x0000000a1d00720c */ /* 0x000fc40003f24070 */
[----:B------:R-:W-:Y:S01]  /*9e50*/  ISETP.GT.U32.AND P0, PT, R29, R14, PT ;  /* 0x0000000e1d00720c */ /* 0x000fe20003f04070 */
[--C-:B------:R-:W-:Y:S01]  /*9e60*/  @!P2 IMAD.IADD R8, R8, 0x1, -R29.reuse ;  /* 0x000000010808a824 */ /* 0x100fe200078e0a1d */
[----:B------:R0:W-:Y:S03]  /*9e70*/  STL [R1+0x364], R11 ;  /* 0x0003640b01007387 */ /* 0x0001e60000100800 */
[--C-:B------:R-:W-:Y:S02]  /*9e80*/  @!P3 IMAD.IADD R24, R24, 0x1, -R29.reuse ;  /* 0x000000011818b824 */ /* 0x100fe400078e0a1d */
[--C-:B------:R-:W-:Y:S02]  /*9e90*/  @!P4 IMAD.IADD R16, R16, 0x1, -R29.reuse ;  /* 0x000000011010c824 */ /* 0x100fe400078e0a1d */
[--C-:B------:R-:W-:Y:S02]  /*9ea0*/  @!P5 IMAD.IADD R15, R15, 0x1, -R29.reuse ;  /* 0x000000010f0fd824 */ /* 0x100fe400078e0a1d */
[--C-:B------:R-:W-:Y:S01]  /*9eb0*/  @!P1 IMAD.IADD R10, R10, 0x1, -R29.reuse ;  /* 0x000000010a0a9824 */ /* 0x100fe200078e0a1d */
[----:B0-----:R-:W2:Y:S01]  /*9ec0*/  LDL.LU R11, [R1+0x314] ;  /* 0x00031400010b7983 */ /* 0x001ea20000300800 */
[----:B------:R-:W-:-:S03]  /*9ed0*/  @!P0 IMAD.IADD R14, R14, 0x1, -R29 ;  /* 0x000000010e0e8824 */ /* 0x000fc600078e0a1d */
[----:B------:R0:W-:Y:S04]  /*9ee0*/  STL [R1+0x358], R8 ;  /* 0x0003580801007387 */ /* 0x0001e80000100800 */
[----:B0-----:R-:W2:Y:S04]  /*9ef0*/  LDL.LU R8, [R1+0x308] ;  /* 0x0003080001087983 */ /* 0x001ea80000300800 */
[----:B------:R-:W-:Y:S04]  /*9f00*/  STL [R1+0x344], R24 ;  /* 0x0003441801007387 */ /* 0x000fe80000100800 */
[----:B------:R-:W-:Y:S04]  /*9f10*/  STL [R1+0x348], R16 ;  /* 0x0003481001007387 */ /* 0x000fe80000100800 */
[----:B------:R-:W-:Y:S04]  /*9f20*/  STL [R1+0x34c], R15 ;  /* 0x00034c0f01007387 */ /* 0x000fe80000100800 */
[----:B------:R0:W-:Y:S04]  /*9f30*/  STL [R1+0x32c], R10 ;  /* 0x00032c0a01007387 */ /* 0x0001e80000100800 */
[----:B------:R-:W-:Y:S04]  /*9f40*/  STL [R1+0x350], R14 ;  /* 0x0003500e01007387 */ /* 0x000fe80000100800 */
[----:B0-----:R-:W2:Y:S01]  /*9f50*/  LDL R10, [R1+0xf24] ;  /* 0x000f2400010a7983 */ /* 0x001ea20000100800 */
[----:B------:R-:W-:-:S02]  /*9f60*/  ISETP.GT.U32.AND P6, PT, R29, R4, PT ;  /* 0x000000041d00720c */ /* 0x000fc40003fc4070 */
[C---:B----4-:R-:W-:Y:S02]  /*9f70*/  ISETP.GT.U32.AND P3, PT, R29.reuse, R2, PT ;  /* 0x000000021d00720c */ /* 0x050fe40003f64070 */
[C---:B------:R-:W-:Y:S02]  /*9f80*/  ISETP.GT.U32.AND P4, PT, R29.reuse, R9, PT ;  /* 0x000000091d00720c */ /* 0x040fe40003f84070 */
[C---:B------:R-:W-:Y:S02]  /*9f90*/  ISETP.GT.U32.AND P5, PT, R29.reuse, R7, PT ;  /* 0x000000071d00720c */ /* 0x040fe40003fa4070 */
[----:B------:R-:W-:-:S05]  /*9fa0*/  ISETP.GT.U32.AND P0, PT, R29, R6, PT ;  /* 0x000000061d00720c */ /* 0x000fca0003f04070 */
[--C-:B------:R-:W-:Y:S02]  /*9fb0*/  @!P6 IMAD.IADD R4, R4, 0x1, -R29.reuse ;  /* 0x000000010404e824 */ /* 0x100fe400078e0a1d */
[--C-:B------:R-:W-:Y:S01]  /*9fc0*/  @!P3 IMAD.IADD R2, R2, 0x1, -R29.reuse ;  /* 0x000000010202b824 */ /* 0x100fe200078e0a1d */
[----:B------:R-:W-:Y:S01]  /*9fd0*/  ISETP.GT.U32.AND P2, PT, R29, R13, PT ;  /* 0x0000000d1d00720c */ /* 0x000fe20003f44070 */
[--C-:B------:R-:W-:Y:S02]  /*9fe0*/  @!P4 IMAD.IADD R9, R9, 0x1, -R29.reuse ;  /* 0x000000010909c824 */ /* 0x100fe400078e0a1d */
[--C-:B------:R-:W-:Y:S01]  /*9ff0*/  @!P5 IMAD.IADD R7, R7, 0x1, -R29.reuse ;  /* 0x000000010707d824 */ /* 0x100fe200078e0a1d */
[----:B------:R-:W-:Y:S01]  /*a000*/  ISETP.GT.U32.AND P1, PT, R29, R5, PT ;  /* 0x000000051d00720c */ /* 0x000fe20003f24070 */
[--C-:B------:R-:W-:Y:S01]  /*a010*/  @!P0 IMAD.IADD R6, R6, 0x1, -R29.reuse ;  /* 0x0000000106068824 */ /* 0x100fe200078e0a1d */
[----:B------:R0:W-:Y:S07]  /*a020*/  STL [R1+0x334], R4 ;  /* 0x0003340401007387 */ /* 0x0001ee0000100800 */
[----:B------:R-:W-:-:S04]  /*a030*/  @!P2 IMAD.IADD R13, R13, 0x1, -R29 ;  /* 0x000000010d0da824 */ /* 0x000fc800078e0a1d */
[----:B------:R-:W-:Y:S01]  /*a040*/  @!P1 IMAD.IADD R5, R5, 0x1, -R29 ;  /* 0x0000000105059824 */ /* 0x000fe200078e0a1d */
[----:B------:R1:W-:Y:S04]  /*a050*/  STL [R1+0x340], R13 ;  /* 0x0003400d01007387 */ /* 0x0003e80000100800 */
[----:B0-----:R-:W4:Y:S01]  /*a060*/  LDL.LU R4, [R1+0x2f4] ;  /* 0x0002f40001047983 */ /* 0x001f220000300800 */
[----:B------:R-:W-:-:S03]  /*a070*/  IMAD.HI.U32 R23, R0, R22, RZ ;  /* 0x0000001600177227 */ /* 0x000fc600078e00ff */
[----:B------:R-:W4:Y:S04]  /*a080*/  LDL.LU R16, [R1+0x2f8] ;  /* 0x0002f80001107983 */ /* 0x000f280000300800 */
[----:B------:R-:W4:Y:S01]  /*a090*/  LDL.LU R15, [R1+0x2fc] ;  /* 0x0002fc00010f7983 */ /* 0x000f220000300800 */
[----:B------:R-:W-:-:S03]  /*a0a0*/  IMAD.MOV R23, RZ, RZ, -R23 ;  /* 0x000000ffff177224 */ /* 0x000fc600078e0a17 */
[----:B------:R-:W4:Y:S04]  /*a0b0*/  LDL.LU R14, [R1+0x300] ;  /* 0x00030000010e7983 */ /* 0x000f280000300800 */
[----:B-1----:R-:W4:Y:S01]  /*a0c0*/  LDL.LU R13, [R1+0x2dc] ;  /* 0x0002dc00010d7983 */ /* 0x002f220000300800 */
[C---:B------:R-:W-:Y:S01]  /*a0d0*/  IMAD R22, R29.reuse, R23, R22 ;  /* 0x000000171d167224 */ /* 0x040fe200078e0216 */
[C---:B---3--:R-:W-:Y:S02]  /*a0e0*/  ISETP.GT.U32.AND P6, PT, R29.reuse, R20, PT ;  /* 0x000000141d00720c */ /* 0x048fe40003fc4070 */
[C---:B--2---:R-:W-:Y:S02]  /*a0f0*/  ISETP.GT.U32.AND P3, PT, R29.reuse, R19, PT ;  /* 0x000000131d00720c */ /* 0x044fe40003f64070 */
[----:B------:R-:W-:-:S02]  /*a100*/  ISETP.GT.U32.AND P4, PT, R29, R18, PT ;  /* 0x000000121d00720c */ /* 0x000fc40003f84070 */
[----:B------:R-:W-:-:S07]  /*a110*/  ISETP.GT.U32.AND P5, PT, R29, R17, PT ;  /* 0x000000111d00720c */ /* 0x000fce0003fa4070 */
[--C-:B------:R-:W-:Y:S01]  /*a120*/  @!P6 IMAD.IADD R20, R20, 0x1, -R29.reuse ;  /* 0x000000011414e824 */ /* 0x100fe200078e0a1d */
[----:B------:R-:W-:Y:S01]  /*a130*/  ISETP.GT.U32.AND P6, PT, R29, R2, PT ;  /* 0x000000021d00720c */ /* 0x000fe20003fc4070 */
[--C-:B------:R-:W-:Y:S01]  /*a140*/  @!P3 IMAD.IADD R19, R19, 0x1, -R29.reuse ;  /* 0x000000011313b824 */ /* 0x100fe200078e0a1d */
[C---:B------:R-:W-:Y:S01]  /*a150*/  ISETP.GT.U32.AND P3, PT, R29.reuse, R9, PT ;  /* 0x000000091d00720c */ /* 0x040fe20003f64070 */
[--C-:B------:R-:W-:Y:S01]  /*a160*/  @!P4 IMAD.IADD R18, R18, 0x1, -R29.reuse ;  /* 0x000000011212c824 */ /* 0x100fe200078e0a1d */
[C---:B------:R-:W-:Y:S02]  /*a170*/  ISETP.GT.U32.AND P4, PT, R29.reuse, R7, PT ;  /* 0x000000071d00720c */ /* 0x040fe40003f84070 */
[----:B------:R-:W-:Y:S01]  /*a180*/  ISETP.GT.U32.AND P0, PT, R29, R12, PT ;  /* 0x0000000c1d00720c */ /* 0x000fe20003f04070 */
[----:B------:R-:W-:Y:S01]  /*a190*/  @!P5 IMAD.IADD R17, R17, 0x1, -R29 ;  /* 0x000000011111d824 */ /* 0x000fe200078e0a1d */
[----:B------:R-:W-:-:S05]  /*a1a0*/  ISETP.GT.U32.AND P5, PT, R29, R6, PT ;  /* 0x000000061d00720c */ /* 0x000fca0003fa4070 */
[--C-:B------:R-:W-:Y:S02]  /*a1b0*/  @!P6 IMAD.IADD R2, R2, 0x1, -R29.reuse ;  /* 0x000000010202e824 */ /* 0x100fe400078e0a1d */
[--C-:B------:R-:W-:Y:S02]  /*a1c0*/  @!P3 IMAD.IADD R9, R9, 0x1, -R29.reuse ;  /* 0x000000010909b824 */ /* 0x100fe400078e0a1d */
[--C-:B------:R-:W-:Y:S02]  /*a1d0*/  @!P4 IMAD.IADD R7, R7, 0x1, -R29.reuse ;  /* 0x000000010707c824 */ /* 0x100fe400078e0a1d */
[--C-:B------:R-:W-:Y:S01]  /*a1e0*/  @!P0 IMAD.IADD R12, R12, 0x1, -R29.reuse ;  /* 0x000000010c0c8824 */ /* 0x100fe200078e0a1d */
[----:B------:R-:W-:Y:S01]  /*a1f0*/  ISETP.GT.U32.AND P0, PT, R29, R5, PT ;  /* 0x000000051d00720c */ /* 0x000fe20003f04070 */
[----:B------:R0:W-:Y:S01]  /*a200*/  STL [R1+0x338], R2 ;  /* 0x0003380201007387 */ /* 0x0001e20000100800 */
[----:B------:R-:W-:-:S03]  /*a210*/  @!P5 IMAD.IADD R6, R6, 0x1, -R29 ;  /* 0x000000010606d824 */ /* 0x000fc600078e0a1d */
[----:B0-----:R-:W2:Y:S04]  /*a220*/  LDL.LU R2, [R1+0x2f0] ;  /* 0x0002f00001027983 */ /* 0x001ea80000300800 */
[----:B------:R0:W-:Y:S04]  /*a230*/  STL [R1+0x33c], R9 ;  /* 0x00033c0901007387 */ /* 0x0001e80000100800 */
[----:B------:R-:W3:Y:S01]  /*a240*/  LDL.LU R21, [R1+0x2e4] ;  /* 0x0002e40001157983 */ /* 0x000ee20000300800 */
[----:B------:R-:W-:-:S03]  /*a250*/  @!P0 IMAD.IADD R5, R5, 0x1, -R29 ;  /* 0x0000000105058824 */ /* 0x000fc600078e0a1d */
[----:B------:R1:W-:Y:S01]  /*a260*/  STL [R1+0x330], R7 ;  /* 0x0003300701007387 */ /* 0x0003e20000100800 */
[----:B------:R-:W-:-:S03]  /*a270*/  IABS R23, R10 ;  /* 0x0000000a00177213 */ /* 0x000fc60000000000 */
[----:B------:R-:W2:Y:S04]  /*a280*/  LDL.LU R10, [R1+0x2e8] ;  /* 0x0002e800010a7983 */ /* 0x000ea80000300800 */
[----:B------:R1:W-:Y:S04]  /*a290*/  STL [R1+0x31c], R6 ;  /* 0x00031c0601007387 */ /* 0x0003e80000100800 */
[----:B0-----:R-:W2:Y:S04]  /*a2a0*/  LDL.LU R9, [R1+0x2ec] ;  /* 0x0002ec0001097983 */ /* 0x001ea80000300800 */
[----:B-1----:R-:W2:Y:S04]  /*a2b0*/  LDL.LU R7, [R1+0x2e0] ;  /* 0x0002e00001077983 */ /* 0x002ea80000300800 */
[----:B------:R0:W-:Y:S04]  /*a2c0*/  STL [R1+0x320], R5 ;  /* 0x0003200501007387 */ /* 0x0001e80000100800 */
[----:B------:R-:W2:Y:S01]  /*a2d0*/  LDL.LU R6, [R1+0x2cc] ;  /* 0x0002cc0001067983 */ /* 0x000ea20000300800 */
[----:B------:R-:W-:-:S02]  /*a2e0*/  ISETP.GT.U32.AND P2, PT, R29, R3, PT ;  /* 0x000000031d00720c */ /* 0x000fc40003f44070 */
[C---:B------:R-:W-:Y:S02]  /*a2f0*/  ISETP.GT.U32.AND P1, PT, R29.reuse, R11, PT ;  /* 0x0000000b1d00720c */ /* 0x040fe40003f24070 */
[----:B------:R-:W-:Y:S01]  /*a300*/  ISETP.GT.U32.AND P3, PT, R29, R19, PT ;  /* 0x000000131d00720c */ /* 0x000fe20003f64070 */
[----:B0-----:R-:W2:Y:S08]  /*a310*/  LDL.LU R5, [R1+0x2d0] ;  /* 0x0002d00001057983 */ /* 0x001eb00000300800 */
[--C-:B------:R-:W-:Y:S01]  /*a320*/  @!P2 IMAD.IADD R3, R3, 0x1, -R29.reuse ;  /* 0x000000010303a824 */ /* 0x100fe200078e0a1d */
[----:B------:R-:W-:Y:S01]  /*a330*/  ISETP.GT.U32.AND P2, PT, R29, R8, PT ;  /* 0x000000081d00720c */ /* 0x000fe20003f44070 */
[----:B------:R-:W-:Y:S01]  /*a340*/  @!P1 IMAD.IADD R11, R11, 0x1, -R29 ;  /* 0x000000010b0b9824 */ /* 0x000fe200078e0a1d */
[----:B------:R-:W-:-:S02]  /*a350*/  ISETP.GT.U32.AND P4, PT, R29, R18, PT ;  /* 0x000000121d00720c */ /* 0x000fc40003f84070 */
[----:B------:R-:W-:-:S09]  /*a360*/  ISETP.GT.U32.AND P1, PT, R29, R3, PT ;  /* 0x000000031d00720c */ /* 0x000fd20003f24070 */
[--C-:B------:R-:W-:Y:S01]  /*a370*/  @!P2 IMAD.IADD R8, R8, 0x1, -R29.reuse ;  /* 0x000000010808a824 */ /* 0x100fe200078e0a1d */
[C---:B------:R-:W-:Y:S02]  /*a380*/  ISETP.GT.U32.AND P2, PT, R29.reuse, R20, PT ;  /* 0x000000141d00720c */ /* 0x040fe40003f44070 */
[C---:B------:R-:W-:Y:S02]  /*a390*/  ISETP.GT.U32.AND P5, PT, R29.reuse, R17, PT ;  /* 0x000000111d00720c */ /* 0x040fe40003fa4070 */
[----:B------:R-:W-:Y:S01]  /*a3a0*/  ISETP.GT.U32.AND P6, PT, R29, R8, PT ;  /* 0x000000081d00720c */ /* 0x000fe20003fc4070 */
[--C-:B------:R-:W-:Y:S01]  /*a3b0*/  @!P3 IMAD.IADD R19, R19, 0x1, -R29.reuse ;  /* 0x000000011313b824 */ /* 0x100fe200078e0a1d */
[----:B----4-:R-:W-:Y:S01]  /*a3c0*/  ISETP.GT.U32.AND P3, PT, R29, R16, PT ;  /* 0x000000101d00720c */ /* 0x010fe20003f64070 */
[--C-:B------:R-:W-:Y:S02]  /*a3d0*/  @!P1 IMAD.IADD R3, R3, 0x1, -R29.reuse ;  /* 0x0000000103039824 */ /* 0x100fe400078e0a1d */
[----:B------:R-:W-:-:S04]  /*a3e0*/  @!P4 IMAD.IADD R18, R18, 0x1, -R29 ;  /* 0x000000011212c824 */ /* 0x000fc800078e0a1d */
[--C-:B------:R-:W-:Y:S01]  /*a3f0*/  @!P2 IMAD.IADD R20, R20, 0x1, -R29.reuse ;  /* 0x000000011414a824 */ /* 0x100fe200078e0a1d */
[C---:B------:R-:W-:Y:S02]  /*a400*/  ISETP.GT.U32.AND P2, PT, R29.reuse, R4, PT ;  /* 0x000000041d00720c */ /* 0x040fe40003f44070 */
[C---:B------:R-:W-:Y:S02]  /*a410*/  ISETP.GT.U32.AND P4, PT, R29.reuse, R15, PT ;  /* 0x0000000f1d00720c */ /* 0x040fe40003f84070 */
[----:B------:R-:W-:Y:S01]  /*a420*/  ISETP.GT.U32.AND P0, PT, R29, R12, PT ;  /* 0x0000000c1d00720c */ /* 0x000fe20003f04070 */
[----:B------:R0:W-:Y:S01]  /*a430*/  STL [R1+0x324], R3 ;  /* 0x0003240301007387 */ /* 0x0001e20000100800 */
[--C-:B------:R-:W-:Y:S01]  /*a440*/  @!P5 IMAD.IADD R17, R17, 0x1, -R29.reuse ;  /* 0x000000011111d824 */ /* 0x100fe200078e0a1d */
[----:B------:R-:W-:Y:S01]  /*a450*/  ISETP.GT.U32.AND P5, PT, R29, R14, PT ;  /* 0x0000000e1d00720c */ /* 0x000fe20003fa4070 */
[--C-:B------:R-:W-:Y:S01]  /*a460*/  @!P6 IMAD.IADD R8, R8, 0x1, -R29.reuse ;  /* 0x000000010808e824 */ /* 0x100fe200078e0a1d */
[----:B0-----:R-:W4:Y:S04]  /*a470*/  LDL.LU R3, [R1+0x2d4] ;  /* 0x0002d40001037983 */ /* 0x001f280000300800 */
[----:B------:R-:W-:-:S02]  /*a480*/  @!P2 IMAD.IADD R4, R4, 0x1, -R29 ;  /* 0x000000010404a824 */ /* 0x000fc400078e0a1d */
[--C-:B------:R-:W-:Y:S02]  /*a490*/  @!P3 IMAD.IADD R16, R16, 0x1, -R29.reuse ;  /* 0x000000011010b824 */ /* 0x100fe400078e0a1d */
[--C-:B------:R-:W-:Y:S02]  /*a4a0*/  @!P4 IMAD.IADD R15, R15, 0x1, -R29.reuse ;  /* 0x000000010f0fc824 */ /* 0x100fe400078e0a1d */
[--C-:B------:R-:W-:Y:S01]  /*a4b0*/  @!P0 IMAD.IADD R12, R12, 0x1, -R29.reuse ;  /* 0x000000010c0c8824 */ /* 0x100fe200078e0a1d */
[C---:B------:R-:W-:Y:S01]  /*a4c0*/  ISETP.GT.U32.AND P0, PT, R29.reuse, R13, PT ;  /* 0x0000000d1d00720c */ /* 0x040fe20003f04070 */
[--C-:B------:R-:W-:Y:S01]  /*a4d0*/  @!P5 IMAD.IADD R14, R14, 0x1, -R29.reuse ;  /* 0x000000010e0ed824 */ /* 0x100fe200078e0a1d */
[----:B------:R-:W-:Y:S01]  /*a4e0*/  ISETP.GT.U32.AND P1, PT, R29, R11, PT ;  /* 0x0000000b1d00720c */ /* 0x000fe20003f24070 */
[----:B------:R-:W-:Y:S04]  /*a4f0*/  STL [R1+0x328], R20 ;  /* 0x0003281401007387 */ /* 0x000fe80000100800 */
[----:B------:R0:W-:Y:S04]  /*a500*/  STL [R1+0x304], R19 ;  /* 0x0003041301007387 */ /* 0x0001e80000100800 */
[----:B------:R1:W-:Y:S02]  /*a510*/  STL [R1+0x318], R18 ;  /* 0x0003181201007387 */ /* 0x0003e40000100800 */
[----:B------:R-:W-:-:S02]  /*a520*/  @!P0 IMAD.IADD R13, R13, 0x1, -R29 ;  /* 0x000000010d0d8824 */ /* 0x000fc400078e0a1d */
[----:B------:R-:W-:Y:S01]  /*a530*/  @!P1 IMAD.IADD R11, R11, 0x1, -R29 ;  /* 0x000000010b0b9824 */ /* 0x000fe200078e0a1d */
[----:B------:R-:W-:Y:S04]  /*a540*/  STL [R1+0x30c], R17 ;  /* 0x00030c1101007387 */ /* 0x000fe80000100800 */
[----:B------:R1:W-:Y:S04]  /*a550*/  STL [R1+0x310], R12 ;  /* 0x0003100c01007387 */ /* 0x0003e80000100800 */
[----:B0-----:R-:W4:Y:S04]  /*a560*/  LDL.LU R19, [R1+0x2d8] ;  /* 0x0002d80001137983 */ /* 0x001f280000300800 */
[----:B------:R0:W-:Y:S04]  /*a570*/  STL [R1+0x314], R11 ;  /* 0x0003140b01007387 */ /* 0x0001e80000100800 */
[----:B-1----:R-:W4:Y:S04]  /*a580*/  LDL.LU R18, [R1+0x2b4] ;  /* 0x0002b40001127983 */ /* 0x002f280000300800 */
[----:B------:R-:W4:Y:S04]  /*a590*/  LDL.LU R12, [R1+0x2c8] ;  /* 0x0002c800010c7983 */ /* 0x000f280000300800 */
[----:B------:R1:W-:Y:S04]  /*a5a0*/  STL [R1+0x308], R8 ;  /* 0x0003080801007387 */ /* 0x0003e80000100800 */
[----:B0-----:R-:W4:Y:S04]  /*a5b0*/  LDL.LU R11, [R1+0x2bc] ;  /* 0x0002bc00010b7983 */ /* 0x001f280000300800 */
[----:B-1----:R-:W4:Y:S01]  /*a5c0*/  LDL.LU R8, [R1+0x2c0] ;  /* 0x0002c00001087983 */ /* 0x002f220000300800 */
[----:B---3--:R-:W-:-:S13]  /*a5d0*/  ISETP.GT.U32.AND P6, PT, R29, R21, PT ;  /* 0x000000151d00720c */ /* 0x008fda0003fc4070 */
[----:B------:R-:W-:Y:S01]  /*a5e0*/  @!P6 IMAD.IADD R21, R21, 0x1, -R29 ;  /* 0x000000011515e824 */ /* 0x000fe200078e0a1d */
[C---:B--2---:R-:W-:Y:S02]  /*a5f0*/  ISETP.GT.U32.AND P2, PT, R29.reuse, R10, PT ;  /* 0x0000000a1d00720c */ /* 0x044fe40003f44070 */
[C---:B------:R-:W-:Y:S02]  /*a600*/  ISETP.GT.U32.AND P3, PT, R29.reuse, R9, PT ;  /* 0x000000091d00720c */ /* 0x040fe40003f64070 */
[----:B------:R-:W-:-:S09]  /*a610*/  ISETP.GT.U32.AND P4, PT, R29, R7, PT ;  /* 0x000000071d00720c */ /* 0x000fd20003f84070 */
[--C-:B------:R-:W-:Y:S01]  /*a620*/  @!P2 IMAD.IADD R10, R10, 0x1, -R29.reuse ;  /* 0x000000010a0aa824 */ /* 0x100fe200078e0a1d */
[C---:B------:R-:W-:Y:S02]  /*a630*/  ISETP.GT.U32.AND P6, PT, R29.reuse, R4, PT ;  /* 0x000000041d00720c */ /* 0x040fe40003fc4070 */
[----:B------:R-:W-:Y:S01]  /*a640*/  ISETP.GT.U32.AND P5, PT, R29, R6, PT ;  /* 0x000000061d00720c */ /* 0x000fe20003fa4070 */
[--C-:B------:R-:W-:Y:S01]  /*a650*/  @!P3 IMAD.IADD R9, R9, 0x1, -R29.reuse ;  /* 0x000000010909b824 */ /* 0x100fe200078e0a1d */
[C---:B------:R-:W-:Y:S02]  /*a660*/  ISETP.GT.U32.AND P2, PT, R29.reuse, R16, PT ;  /* 0x000000101d00720c */ /* 0x040fe40003f44070 */
[----:B------:R-:W-:Y:S01]  /*a670*/  ISETP.GT.U32.AND P3, PT, R29, R15, PT ;  /* 0x0000000f1d00720c */ /* 0x000fe20003f64070 */
[----:B------:R-:W-:Y:S01]  /*a680*/  @!P4 IMAD.IADD R7, R7, 0x1, -R29 ;  /* 0x000000010707c824 */ /* 0x000fe200078e0a1d */
[----:B------:R-:W-:-:S05]  /*a690*/  ISETP.GT.U32.AND P4, PT, R29, R14, PT ;  /* 0x0000000e1d00720c */ /* 0x000fca0003f84070 */
[--C-:B------:R-:W-:Y:S02]  /*a6a0*/  @!P6 IMAD.IADD R4, R4, 0x1, -R29.reuse ;  /* 0x000000010404e824 */ /* 0x100fe400078e0a1d */
[--C-:B------:R-:W-:Y:S01]  /*a6b0*/  @!P5 IMAD.IADD R6, R6, 0x1, -R29.reuse ;  /* 0x000000010606d824 */ /* 0x100fe200078e0a1d */
[----:B------:R-:W-:Y:S01]  /*a6c0*/  ISETP.GT.U32.AND P5, PT, R29, R13, PT ;  /* 0x0000000d1d00720c */ /* 0x000fe20003fa4070 */
[--C-:B------:R-:W-:Y:S01]  /*a6d0*/  @!P2 IMAD.IADD R16, R16, 0x1, -R29.reuse ;  /* 0x000000011010a824 */ /* 0x100fe200078e0a1d */
[----:B------:R0:W-:Y:S01]  /*a6e0*/  STL [R1+0x2f4], R4 ;  /* 0x0002f40401007387 */ /* 0x0001e20000100800 */
[--C-:B------:R-:W-:Y:S02]  /*a6f0*/  @!P3 IMAD.IADD R15, R15, 0x1, -R29.reuse ;  /* 0x000000010f0fb824 */ /* 0x100fe400078e0a1d */
[--C-:B------:R-:W-:Y:S01]  /*a700*/  @!P4 IMAD.IADD R14, R14, 0x1, -R29.reuse ;  /* 0x000000010e0ec824 */ /* 0x100fe200078e0a1d */
[----:B0-----:R-:W2:Y:S07]  /*a710*/  LDL.LU R4, [R1+0x2c4] ;  /* 0x0002c40001047983 */ /* 0x001eae0000300800 */
[----:B------:R-:W-:Y:S01]  /*a720*/  @!P5 IMAD.IADD R13, R13, 0x1, -R29 ;  /* 0x000000010d0dd824 */ /* 0x000fe200078e0a1d */
[----:B------:R0:W-:Y:S04]  /*a730*/  STL [R1+0x2f8], R16 ;  /* 0x0002f81001007387 */ /* 0x0001e80000100800 */
[----:B------:R-:W3:Y:S04]  /*a740*/  LDL.LU R20, [R1+0x2b8] ;  /* 0x0002b80001147983 */ /* 0x000ee80000300800 */
[----:B------:R1:W-:Y:S04]  /*a750*/  STL [R1+0x2fc], R15 ;  /* 0x0002fc0f01007387 */ /* 0x0003e80000100800 */
[----:B------:R1:W-:Y:S04]  /*a760*/  STL [R1+0x300], R14 ;  /* 0x0003000e01007387 */ /* 0x0003e80000100800 */
[----:B------:R-:W2:Y:S04]  /*a770*/  LDL.LU R17, [R1+0x2a4] ;  /* 0x0002a40001117983 */ /* 0x000ea80000300800 */
[----:B0-----:R-:W2:Y:S04]  /*a780*/  LDL.LU R16, [R1+0x2a8] ;  /* 0x0002a80001107983 */ /* 0x001ea80000300800 */
[----:B------:R0:W-:Y:S04]  /*a790*/  STL [R1+0x2dc], R13 ;  /* 0x0002dc0d01007387 */ /* 0x0001e80000100800 */
[----:B-1----:R-:W2:Y:S04]  /*a7a0*/  LDL.LU R15, [R1+0x2ac] ;  /* 0x0002ac00010f7983 */ /* 0x002ea80000300800 */
[----:B------:R-:W2:Y:S04]  /*a7b0*/  LDL.LU R14, [R1+0x2b0] ;  /* 0x0002b000010e7983 */ /* 0x000ea80000300800 */
[----:B0-----:R-:W2:Y:S01]  /*a7c0*/  LDL.LU R13, [R1+0x28c] ;  /* 0x00028c00010d7983 */ /* 0x001ea20000300800 */
[----:B------:R-:W-:-:S02]  /*a7d0*/  ISETP.GT.U32.AND P1, PT, R29, R2, PT ;  /* 0x000000021d00720c */ /* 0x000fc40003f24070 */
[----:B------:R-:W-:-:S11]  /*a7e0*/  ISETP.GT.U32.AND P0, PT, R29, R5, PT ;  /* 0x000000051d00720c */ /* 0x000fd60003f04070 */
[--C-:B------:R-:W-:Y:S01]  /*a7f0*/  @!P1 IMAD.IADD R2, R2, 0x1, -R29.reuse ;  /* 0x0000000102029824 */ /* 0x100fe200078e0a1d */
[----:B----4-:R-:W-:Y:S01]  /*a800*/  ISETP.GT.U32.AND P1, PT, R29, R3, PT ;  /* 0x000000031d00720c */ /* 0x010fe20003f24070 */
[----:B------:R-:W-:Y:S01]  /*a810*/  @!P0 IMAD.IADD R5, R5, 0x1, -R29 ;  /* 0x0000000105058824 */ /* 0x000fe200078e0a1d */
[C---:B------:R-:W-:Y:S02]  /*a820*/  ISETP.GT.U32.AND P2, PT, R29.reuse, R10, PT ;  /* 0x0000000a1d00720c */ /* 0x040fe40003f44070 */
[C---:B------:R-:W-:Y:S02]  /*a830*/  ISETP.GT.U32.AND P0, PT, R29.reuse, R2, PT ;  /* 0x000000021d00720c */ /* 0x040fe40003f04070 */
[----:B------:R-:W-:-:S07]  /*a840*/  ISETP.GT.U32.AND P3, PT, R29, R9, PT ;  /* 0x000000091d00720c */ /* 0x000fce0003f64070 */
[--C-:B------:R-:W-:Y:S01]  /*a850*/  @!P1 IMAD.IADD R3, R3, 0x1, -R29.reuse ;  /* 0x0000000103039824 */ /* 0x100fe200078e0a1d */
[C---:B------:R-:W-:Y:S01]  /*a860*/  ISETP.GT.U32.AND P1, PT, R29.reuse, R21, PT ;  /* 0x000000151d00720c */ /* 0x040fe20003f24070 */
[--C-:B------:R-:W-:Y:S01]  /*a870*/  @!P2 IMAD.IADD R10, R10, 0x1, -R29.reuse ;  /* 0x000000010a0aa824 */ /* 0x100fe200078e0a1d */
[C---:B------:R-:W-:Y:S02]  /*a880*/  ISETP.GT.U32.AND P4, PT, R29.reuse, R7, PT ;  /* 0x000000071d00720c */ /* 0x040fe40003f84070 */
[C---:B------:R-:W-:Y:S01]  /*a890*/  ISETP.GT.U32.AND P6, PT, R29.reuse, R3, PT ;  /* 0x000000031d00720c */ /* 0x040fe20003fc4070 */
[--C-:B------:R-:W-:Y:S01]  /*a8a0*/  @!P0 IMAD.IADD R2, R2, 0x1, -R29.reuse ;  /* 0x0000000102028824 */ /* 0x100fe200078e0a1d */
[----:B------:R-:W-:Y:S01]  /*a8b0*/  ISETP.GT.U32.AND P2, PT, R29, R18, PT ;  /* 0x000000121d00720c */ /* 0x000fe20003f44070 */
[----:B------:R-:W-:-:S06]  /*a8c0*/  @!P3 IMAD.IADD R9, R9, 0x1, -R29 ;  /* 0x000000010909b824 */ /* 0x000fcc00078e0a1d */
[--C-:B------:R-:W-:Y:S01]  /*a8d0*/  @!P1 IMAD.IADD R21, R21, 0x1, -R29.reuse ;  /* 0x0000000115159824 */ /* 0x100fe200078e0a1d */
[C---:B------:R-:W-:Y:S02]  /*a8e0*/  ISETP.GT.U32.AND P1, PT, R29.reuse, R19, PT ;  /* 0x000000131d00720c */ /* 0x040fe40003f24070 */
[C---:B------:R-:W-:Y:S01]  /*a8f0*/  ISETP.GT.U32.AND P3, PT, R29.reuse, R12, PT ;  /* 0x0000000c1d00720c */ /* 0x040fe20003f64070 */
[----:B------:R0:W-:Y:S01]  /*a900*/  STL [R1+0x2f0], R2 ;  /* 0x0002f00201007387 */ /* 0x0001e20000100800 */
[----:B------:R-:W-:Y:S01]  /*a910*/  ISETP.GT.U32.AND P5, PT, R29, R6, PT ;  /* 0x000000061d00720c */ /* 0x000fe20003fa4070 */
[--C-:B------:R-:W-:Y:S02]  /*a920*/  @!P6 IMAD.IADD R3, R3, 0x1, -R29.reuse ;  /* 0x000000010303e824 */ /* 0x100fe400078e0a1d */
[--C-:B------:R-:W-:Y:S01]  /*a930*/  @!P4 IMAD.IADD R7, R7, 0x1, -R29.reuse ;  /* 0x000000010707c824 */ /* 0x100fe200078e0a1d */
[----:B0-----:R-:W4:Y:S05]  /*a940*/  LDL.LU R2, [R1+0x2a0] ;  /* 0x0002a00001027983 */ /* 0x001f2a0000300800 */
[--C-:B------:R-:W-:Y:S01]  /*a950*/  @!P1 IMAD.IADD R19, R19, 0x1, -R29.reuse ;  /* 0x0000000113139824 */ /* 0x100fe200078e0a1d */
[C---:B------:R-:W-:Y:S01]  /*a960*/  ISETP.GT.U32.AND P4, PT, R29.reuse, R11, PT ;  /* 0x0000000b1d00720c */ /* 0x040fe20003f84070 */
[--C-:B------:R-:W-:Y:S01]  /*a970*/  @!P2 IMAD.IADD R18, R18, 0x1, -R29.reuse ;  /* 0x000000011212a824 */ /* 0x100fe200078e0a1d */
[----:B------:R-:W-:Y:S01]  /*a980*/  ISETP.GT.U32.AND P0, PT, R29, R5, PT ;  /* 0x000000051d00720c */ /* 0x000fe20003f04070 */
[----:B------:R-:W-:-:S02]  /*a990*/  @!P3 IMAD.IADD R12, R12, 0x1, -R29 ;  /* 0x000000010c0cb824 */ /* 0x000fc400078e0a1d */
[--C-:B------:R-:W-:Y:S01]  /*a9a0*/  @!P5 IMAD.IADD R6, R6, 0x1, -R29.reuse ;  /* 0x000000010606d824 */ /* 0x100fe200078e0a1d */
[----:B------:R-:W-:Y:S01]  /*a9b0*/  ISETP.GT.U32.AND P5, PT, R29, R8, PT ;  /* 0x000000081d00720c */ /* 0x000fe20003fa4070 */
[----:B------:R-:W-:Y:S04]  /*a9c0*/  STL [R1+0x2e4], R21 ;  /* 0x0002e41501007387 */ /* 0x000fe80000100800 */
[----:B------:R-:W-:Y:S02]  /*a9d0*/  STL [R1+0x2e8], R10 ;  /* 0x0002e80a01007387 */ /* 0x000fe40000100800 */
[--C-:B------:R-:W-:Y:S02]  /*a9e0*/  @!P4 IMAD.IADD R11, R11, 0x1, -R29.reuse ;  /* 0x000000010b0bc824 */ /* 0x100fe400078e0a1d */
[--C-:B------:R-:W-:Y:S01]  /*a9f0*/  @!P0 IMAD.IADD R5, R5, 0x1, -R29.reuse ;  /* 0x0000000105058824 */ /* 0x100fe200078e0a1d */
[----:B------:R-:W-:Y:S04]  /*aa00*/  STL [R1+0x2ec], R9 ;  /* 0x0002ec0901007387 */ /* 0x000fe80000100800 */
[----:B------:R-:W-:Y:S04]  /*aa10*/  STL [R1+0x2e0], R7 ;  /* 0x0002e00701007387 */ /* 0x000fe80000100800 */
[----:B------:R-:W-:Y:S04]  /*aa20*/  STL [R1+0x2cc], R6 ;  /* 0x0002cc0601007387 */ /* 0x000fe80000100800 */
[----:B------:R0:W-:Y:S04]  /*aa30*/  STL [R1+0x2d4], R3 ;  /* 0x0002d40301007387 */ /* 0x0001e80000100800 */
[----:B------:R1:W-:Y:S01]  /*aa40*/  STL [R1+0x2d0], R5 ;  /* 0x0002d00501007387 */ /* 0x0003e20000100800 */
[----:B------:R-:W-:-:S03]  /*aa50*/  @!P5 IMAD.IADD R8, R8, 0x1, -R29 ;  /* 0x000000010808d824 */ /* 0x000fc600078e0a1d */
[----:B0-----:R-:W4:Y:S04]  /*aa60*/  LDL R3, [R1+0xf20] ;  /* 0x000f200001037983 */ /* 0x001f280000100800 */
[----:B------:R-:W4:Y:S04]  /*aa70*/  LDL.LU R10, [R1+0x294] ;  /* 0x00029400010a7983 */ /* 0x000f280000300800 */
[----:B------:R-:W4:Y:S04]  /*aa80*/  LDL.LU R9, [R1+0x298] ;  /* 0x0002980001097983 */ /* 0x000f280000300800 */
[----:B------:R-:W4:Y:S04]  /*aa90*/  LDL.LU R7, [R1+0x29c] ;  /* 0x00029c0001077983 */ /* 0x000f280000300800 */
[----:B------:R-:W4:Y:S04]  /*aaa0*/  LDL.LU R6, [R1+0x290] ;  /* 0x0002900001067983 */ /* 0x000f280000300800 */
[----:B-1----:R-:W4:Y:S01]  /*aab0*/  LDL.LU R5, [R1+0x27c] ;  /* 0x00027c0001057983 */ /* 0x002f220000300800 */
[----:B---3--:R-:W-:-:S02]  /*aac0*/  ISETP.GT.U32.AND P6, PT, R29, R20, PT ;  /* 0x000000141d00720c */ /* 0x008fc40003fc4070 */
[C---:B--2---:R-:W-:Y:S02]  /*aad0*/  ISETP.GT.U32.AND P1, PT, R29.reuse, R17, PT ;  /* 0x000000111d00720c */ /* 0x044fe40003f24070 */
[----:B------:R-:W-:-:S09]  /*aae0*/  ISETP.GT.U32.AND P2, PT, R29, R16, PT ;  /* 0x000000101d00720c */ /* 0x000fd20003f44070 */
[--C-:B------:R-:W-:Y:S01]  /*aaf0*/  @!P6 IMAD.IADD R20, R20, 0x1, -R29.reuse ;  /* 0x000000011414e824 */ /* 0x100fe200078e0a1d */
[----:B------:R-:W-:Y:S01]  /*ab00*/  ISETP.GT.U32.AND P3, PT, R29, R15, PT ;  /* 0x0000000f1d00720c */ /* 0x000fe20003f64070 */
[--C-:B------:R-:W-:Y:S01]  /*ab10*/  @!P1 IMAD.IADD R17, R17, 0x1, -R29.reuse ;  /* 0x0000000111119824 */ /* 0x100fe200078e0a1d */
[C---:B------:R-:W-:Y:S02]  /*ab20*/  ISETP.GT.U32.AND P6, PT, R29.reuse, R19, PT ;  /* 0x000000131d00720c */ /* 0x040fe40003fc4070 */
[C---:B------:R-:W-:Y:S01]  /*ab30*/  ISETP.GT.U32.AND P1, PT, R29.reuse, R18, PT ;  /* 0x000000121d00720c */ /* 0x040fe20003f24070 */
[----:B------:R-:W-:Y:S01]  /*ab40*/  @!P2 IMAD.IADD R16, R16, 0x1, -R29 ;  /* 0x000000011010a824 */ /* 0x000fe200078e0a1d */
[C---:B------:R-:W-:Y:S02]  /*ab50*/  ISETP.GT.U32.AND P4, PT, R29.reuse, R14, PT ;  /* 0x0000000e1d00720c */ /* 0x040fe40003f84070 */
[----:B------:R-:W-:-:S05]  /*ab60*/  ISETP.GT.U32.AND P2, PT, R29, R12, PT ;  /* 0x0000000c1d00720c */ /* 0x000fca0003f44070 */
[--C-:B------:R-:W-:Y:S01]  /*ab70*/  @!P3 IMAD.IADD R15, R15, 0x1, -R29.reuse ;  /* 0x000000010f0fb824 */ /* 0x100fe200078e0a1d */
[----:B------:R-:W-:Y:S01]  /*ab80*/  ISETP.GT.U32.AND P3, PT, R29, R11, PT ;  /* 0x0000000b1d00720c */ /* 0x000fe20003f64070 */
[--C-:B------:R-:W-:Y:S01]  /*ab90*/  @!P6 IMAD.IADD R19, R19, 0x1, -R29.reuse ;  /* 0x000000011313e824 */ /* 0x100fe200078e0a1d */
[C---:B------:R-:W-:Y:S01]  /*aba0*/  ISETP.GT.U32.AND P0, PT, R29.reuse, R4, PT ;  /* 0x000000041d00720c */ /* 0x040fe20003f04070 */
[--C-:B------:R-:W-:Y:S01]  /*abb0*/  @!P1 IMAD.IADD R18, R18, 0x1, -R29.reuse ;  /* 0x0000000112129824 */ /* 0x100fe200078e0a1d */
[C---:B------:R-:W-:Y:S01]  /*abc0*/  ISETP.GT.U32.AND P5, PT, R29.reuse, R13, PT ;  /* 0x0000000d1d00720c */ /* 0x040fe20003fa4070 */
[--C-:B------:R-:W-:Y:S01]  /*abd0*/  @!P4 IMAD.IADD R14, R14, 0x1, -R29.reuse ;  /* 0x000000010e0ec824 */ /* 0x100fe200078e0a1d */
[----:B------:R-:W-:Y:S01]  /*abe0*/  ISETP.GT.U32.AND P4, PT, R29, R8, PT ;  /* 0x000000081d00720c */ /* 0x000fe20003f84070 */
[--C-:B------:R-:W-:Y:S01]  /*abf0*/  @!P2 IMAD.IADD R12, R12, 0x1, -R29.reuse ;  /* 0x000000010c0ca824 */ /* 0x100fe200078e0a1d */
[----:B------:R0:W-:Y:S04]  /*ac00*/  STL [R1+0x2d8], R19 ;  /* 0x0002d81301007387 */ /* 0x0001e80000100800 */
[----:B------:R1:W-:Y:S01]  /*ac10*/  STL [R1+0x2b4], R18 ;  /* 0x0002b41201007387 */ /* 0x0003e20000100800 */
[----:B------:R-:W-:-:S03]  /*ac20*/  @!P3 IMAD.IADD R11, R11, 0x1, -R29 ;  /* 0x000000010b0bb824 */ /* 0x000fc600078e0a1d */
[----:B0-----:R-:W2:Y:S04]  /*ac30*/  LDL.LU R19, [R1+0x284] ;  /* 0x0002840001137983 */ /* 0x001ea80000300800 */
[----:B------:R0:W-:Y:S01]  /*ac40*/  STL [R1+0x2c8], R12 ;  /* 0x0002c80c01007387 */ /* 0x0001e20000100800 */
[----:B------:R-:W-:-:S03]  /*ac50*/  @!P0 IMAD.IADD R4, R4, 0x1, -R29 ;  /* 0x0000000104048824 */ /* 0x000fc600078e0a1d */
[----:B-1----:R-:W3:Y:S04]  /*ac60*/  LDL.LU R18, [R1+0x288] ;  /* 0x0002880001127983 */ /* 0x002ee80000300800 */
[----:B------:R1:W-:Y:S04]  /*ac70*/  STL [R1+0x2bc], R11 ;  /* 0x0002bc0b01007387 */ /* 0x0003e80000100800 */
[----:B0-----:R-:W3:Y:S01]  /*ac80*/  LDL.LU R12, [R1+0x264] ;  /* 0x00026400010c7983 */ /* 0x001ee20000300800 */
[----:B------:R-:W-:-:S03]  /*ac90*/  @!P5 IMAD.IADD R13, R13, 0x1, -R29 ;  /* 0x000000010d0dd824 */ /* 0x000fc600078e0a1d */
[----:B-1----:R-:W3:Y:S01]  /*aca0*/  LDL.LU R11, [R1+0x278] ;  /* 0x00027800010b7983 */ /* 0x002ee20000300800 */
[----:B------:R-:W-:Y:S01]  /*acb0*/  @!P4 IMAD.IADD R8, R8, 0x1, -R29 ;  /* 0x000000010808c824 */ /* 0x000fe200078e0a1d */
[----:B------:R-:W-:-:S04]  /*acc0*/  ISETP.GT.U32.AND P5, PT, R29, R4, PT ;  /* 0x000000041d00720c */ /* 0x000fc80003fa4070 */
[----:B------:R0:W-:Y:S04]  /*acd0*/  STL [R1+0x2c0], R8 ;  /* 0x0002c00801007387 */ /* 0x0001e80000100800 */
[----:B0-----:R-:W3:Y:S05]  /*ace0*/  LDL.LU R8, [R1+0x26c] ;  /* 0x00026c0001087983 */ /* 0x001eea0000300800 */
[----:B------:R-:W-:-:S05]  /*acf0*/  @!P5 IMAD.IADD R4, R4, 0x1, -R29 ;  /* 0x000000010404d824 */ /* 0x000fca00078e0a1d */
[----:B------:R0:W-:Y:S04]  /*ad00*/  STL [R1+0x2c4], R4 ;  /* 0x0002c40401007387 */ /* 0x0001e80000100800 */
[----:B0-----:R-:W3:Y:S01]  /*ad10*/  LDL.LU R4, [R1+0x270] ;  /* 0x0002700001047983 */ /* 0x001ee20000300800 */
[C---:B----4-:R-:W-:Y:S02]  /*ad20*/  ISETP.GT.U32.AND P0, PT, R29.reuse, R2, PT ;  /* 0x000000021d00720c */ /* 0x050fe40003f04070 */
[C---:B------:R-:W-:Y:S02]  /*ad30*/  ISETP.GT.U32.AND P1, PT, R29.reuse, R17, PT ;  /* 0x000000111d00720c */ /* 0x040fe40003f24070 */
[----:B------:R-:W-:-:S09]  /*ad40*/  ISETP.GT.U32.AND P2, PT, R29, R16, PT ;  /* 0x000000101d00720c */ /* 0x000fd20003f44070 */
[--C-:B------:R-:W-:Y:S01]  /*ad50*/  @!P0 IMAD.IADD R2, R2, 0x1, -R29.reuse ;  /* 0x0000000102028824 */ /* 0x100fe200078e0a1d */
[C---:B------:R-:W-:Y:S01]  /*ad60*/  ISETP.GT.U32.AND P0, PT, R29.reuse, R20, PT ;  /* 0x000000141d00720c */ /* 0x040fe20003f04070 */
[----:B------:R-:W-:Y:S01]  /*ad70*/  IMAD.HI.U32 R24, R0, R23, RZ ;  /* 0x0000001700187227 */ /* 0x000fe200078e00ff */
[C---:B------:R-:W-:Y:S02]  /*ad80*/  ISETP.GT.U32.AND P3, PT, R29.reuse, R15, PT ;  /* 0x0000000f1d00720c */ /* 0x040fe40003f64070 */
[----:B------:R-:W-:Y:S01]  /*ad90*/  ISETP.GT.U32.AND P6, PT, R29, R2, PT ;  /* 0x000000021d00720c */ /* 0x000fe20003fc4070 */
[--C-:B------:R-:W-:Y:S02]  /*ada0*/  @!P1 IMAD.IADD R17, R17, 0x1, -R29.reuse ;  /* 0x0000000111119824 */ /* 0x100fe400078e0a1d */
[----:B------:R-:W-:Y:S02]  /*adb0*/  IMAD.MOV R24, RZ, RZ, -R24 ;  /* 0x000000ffff187224 */ /* 0x000fe400078e0a18 */
[----:B------:R-:W-:-:S04]  /*adc0*/  @!P2 IMAD.IADD R16, R16, 0x1, -R29 ;  /* 0x000000011010a824 */ /* 0x000fc800078e0a1d */
[----:B------:R-:W-:Y:S01]  /*add0*/  @!P0 IMAD.IADD R20, R20, 0x1, -R29 ;  /* 0x0000000114148824 */ /* 0x000fe200078e0a1d */
[C---:B------:R-:W-:Y:S02]  /*ade0*/  ISETP.GT.U32.AND P0, PT, R29.reuse, R10, PT ;  /* 0x0000000a1d00720c */ /* 0x040fe40003f04070 */
[C---:B------:R-:W-:Y:S02]  /*adf0*/  ISETP.GT.U32.AND P1, PT, R29.reuse, R9, PT ;  /* 0x000000091d00720c */ /* 0x040fe40003f24070 */
[C---:B------:R-:W-:Y:S01]  /*ae00*/  ISETP.GT.U32.AND P2, PT, R29.reuse, R7, PT ;  /* 0x000000071d00720c */ /* 0x040fe20003f44070 */
[C---:B------:R-:W-:Y:S01]  /*ae10*/  IMAD R23, R29.reuse, R24, R23 ;  /* 0x000000181d177224 */ /* 0x040fe200078e0217 */
[----:B------:R-:W-:Y:S02]  /*ae20*/  IABS R24, R3 ;  /* 0x0000000300187213 */ /* 0x000fe40000000000 */
[----:B------:R-:W4:Y:S01]  /*ae30*/  LDL.LU R3, [R1+0x274] ;  /* 0x0002740001037983 */ /* 0x000f220000300800 */
[----:B------:R-:W-:Y:S01]  /*ae40*/  ISETP.GT.U32.AND P4, PT, R29, R14, PT ;  /* 0x0000000e1d00720c */ /* 0x000fe20003f84070 */
[----:B------:R-:W-:-:S02]  /*ae50*/  @!P6 IMAD.IADD R2, R2, 0x1, -R29 ;  /* 0x000000010202e824 */ /* 0x000fc400078e0a1d */
[--C-:B------:R-:W-:Y:S01]  /*ae60*/  @!P3 IMAD.IADD R15, R15, 0x1, -R29.reuse ;  /* 0x000000010f0fb824 */ /* 0x100fe200078e0a1d */
[----:B------:R-:W-:Y:S01]  /*ae70*/  ISETP.GT.U32.AND P3, PT, R29, R6, PT ;  /* 0x000000061d00720c */ /* 0x000fe20003f64070 */
[--C-:B------:R-:W-:Y:S02]  /*ae80*/  @!P0 IMAD.IADD R10, R10, 0x1, -R29.reuse ;  /* 0x000000010a0a8824 */ /* 0x100fe400078e0a1d */
[--C-:B------:R-:W-:Y:S01]  /*ae90*/  @!P1 IMAD.IADD R9, R9, 0x1, -R29.reuse ;  /* 0x0000000109099824 */ /* 0x100fe200078e0a1d */
[----:B------:R-:W-:Y:S01]  /*aea0*/  ISETP.GT.U32.AND P5, PT, R29, R13, PT ;  /* 0x0000000d1d00720c */ /* 0x000fe20003fa4070 */
[----:B------:R-:W-:-:S04]  /*aeb0*/  @!P2 IMAD.IADD R7, R7, 0x1, -R29 ;  /* 0x000000010707a824 */ /* 0x000fc800078e0a1d */
[----:B------:R-:W-:Y:S01]  /*aec0*/  @!P4 IMAD.IADD R14, R14, 0x1, -R29 ;  /* 0x000000010e0ec824 */ /* 0x000fe200078e0a1d */
[----:B------:R-:W-:-:S03]  /*aed0*/  ISETP.GT.U32.AND P4, PT, R29, R5, PT ;  /* 0x000000051d00720c */ /* 0x000fc60003f84070 */
[--C-:B------:R-:W-:Y:S01]  /*aee0*/  @!P3 IMAD.IADD R6, R6, 0x1, -R29.reuse ;  /* 0x000000010606b824 */ /* 0x100fe200078e0a1d */
[----:B------:R-:W-:Y:S03]  /*aef0*/  STL [R1+0x2b8], R20 ;  /* 0x0002b81401007387 */ /* 0x000fe60000100800 */
[--C-:B------:R-:W-:Y:S01]  /*af00*/  @!P5 IMAD.IADD R13, R13, 0x1, -R29.reuse ;  /* 0x000000010d0dd824 */ /* 0x100fe200078e0a1d */
[----:B------:R-:W-:Y:S04]  /*af10*/  STL [R1+0x2a4], R17 ;  /* 0x0002a41101007387 */ /* 0x000fe80000100800 */
[----:B------:R-:W-:Y:S04]  /*af20*/  STL [R1+0x2a8], R16 ;  /* 0x0002a81001007387 */ /* 0x000fe80000100800 */
[----:B------:R-:W-:Y:S01]  /*af30*/  STL [R1+0x2ac], R15 ;  /* 0x0002ac0f01007387 */ /* 0x000fe20000100800 */
[----:B------:R-:W-:-:S03]  /*af40*/  @!P4 IMAD.IADD R5, R5, 0x1, -R29 ;  /* 0x000000010505c824 */ /* 0x000fc600078e0a1d */
[----:B------:R-:W-:Y:S01]  /*af50*/  STL [R1+0x2b0], R14 ;  /* 0x0002b00e01007387 */ /* 0x000fe20000100800 */
[----:B------:R-:W-:-:S03]  /*af60*/  ISETP.GT.U32.AND P5, PT, R29, R25, PT ;  /* 0x000000191d00720c */ /* 0x000fc60003fa4070 */
[----:B------:R0:W-:Y:S04]  /*af70*/  STL [R1+0x2a0], R2 ;  /* 0x0002a00201007387 */ /* 0x0001e80000100800 */
[----:B------:R-:W-:Y:S04]  /*af80*/  STL [R1+0x28c], R13 ;  /* 0x00028c0d01007387 */ /* 0x000fe80000100800 */
[----:B0-----:R-:W4:Y:S04]  /*af90*/  LDL.LU R2, [R1+0x268] ;  /* 0x0002680001027983 */ /* 0x001f280000300800 */
[----:B------:R-:W4:Y:S04]  /*afa0*/  LDL.LU R17, [R1+0x254] ;  /* 0x0002540001117983 */ /* 0x000f280000300800 */
[----:B------:R-:W4:Y:S04]  /*afb0*/  LDL.LU R16, [R1+0x258] ;  /* 0x0002580001107983 */ /* 0x000f280000300800 */
[----:B------:R-:W4:Y:S01]  /*afc0*/  LDL.LU R15, [R1+0x25c] ;  /* 0x00025c00010f7983 */ /* 0x000f220000300800 */
[----:B------:R-:W-:Y:S01]  /*afd0*/  @!P5 IMAD.IADD R25, R25, 0x1, -R29 ;  /* 0x000000011919d824 */ /* 0x000fe200078e0a1d */
[----:B--2---:R-:W-:-:S02]  /*afe0*/  ISETP.GT.U32.AND P6, PT, R29, R19, PT ;  /* 0x000000131d00720c */ /* 0x004fc40003fc4070 */
[C---:B---3--:R-:W-:Y:S02]  /*aff0*/  ISETP.GT.U32.AND P0, PT, R29.reuse, R18, PT ;  /* 0x000000121d00720c */ /* 0x048fe40003f04070 */
[C---:B------:R-:W-:Y:S02]  /*b000*/  ISETP.GT.U32.AND P1, PT, R29.reuse, R12, PT ;  /* 0x0000000c1d00720c */ /* 0x040fe40003f24070 */
[----:B------:R-:W-:-:S07]  /*b010*/  ISETP.GT.U32.AND P2, PT, R29, R11, PT ;  /* 0x0000000b1d00720c */ /* 0x000fce0003f44070 */
[--C-:B------:R-:W-:Y:S01]  /*b020*/  @!P6 IMAD.IADD R19, R19, 0x1, -R29.reuse ;  /* 0x000000011313e824 */ /* 0x100fe200078e0a1d */
[C---:B------:R-:W-:Y:S01]  /*b030*/  ISETP.GT.U32.AND P6, PT, R29.reuse, R10, PT ;  /* 0x0000000a1d00720c */ /* 0x040fe20003fc4070 */
[--C-:B------:R-:W-:Y:S01]  /*b040*/  @!P0 IMAD.IADD R18, R18, 0x1, -R29.reuse ;  /* 0x0000000112128824 */ /* 0x100fe200078e0a1d */
[C---:B------:R-:W-:Y:S01]  /*b050*/  ISETP.GT.U32.AND P0, PT, R29.reuse, R9, PT ;  /* 0x000000091d00720c */ /* 0x040fe20003f04070 */
[--C-:B------:R-:W-:Y:S01]  /*b060*/  @!P1 IMAD.IADD R12, R12, 0x1, -R29.reuse ;  /* 0x000000010c0c9824 */ /* 0x100fe200078e0a1d */
[----:B------:R-:W-:Y:S01]  /*b070*/  ISETP.GT.U32.AND P1, PT, R29, R7, PT ;  /* 0x000000071d00720c */ /* 0x000fe20003f24070 */
[----:B------:R-:W-:Y:S01]  /*b080*/  @!P2 IMAD.IADD R11, R11, 0x1, -R29 ;  /* 0x000000010b0ba824 */ /* 0x000fe200078e0a1d */
[C---:B------:R-:W-:Y:S02]  /*b090*/  ISETP.GT.U32.AND P3, PT, R29.reuse, R8, PT ;  /* 0x000000081d00720c */ /* 0x040fe40003f64070 */
[----:B------:R-:W-:-:S05]  /*b0a0*/  ISETP.GT.U32.AND P2, PT, R29, R6, PT ;  /* 0x000000061d00720c */ /* 0x000fca0003f44070 */
[--C-:B------:R-:W-:Y:S02]  /*b0b0*/  @!P6 IMAD.IADD R10, R10, 0x1, -R29.reuse ;  /* 0x000000010a0ae824 */ /* 0x100fe400078e0a1d */
[--C-:B------:R-:W-:Y:S02]  /*b0c0*/  @!P0 IMAD.IADD R9, R9, 0x1, -R29.reuse ;  /* 0x0000000109098824 */ /* 0x100fe400078e0a1d */
[--C-:B------:R-:W-:Y:S01]  /*b0d0*/  @!P1 IMAD.IADD R7, R7, 0x1, -R29.reuse ;  /* 0x0000000107079824 */ /* 0x100fe200078e0a1d */
[----:B------:R0:W-:Y:S01]  /*b0e0*/  STL [R1+0x294], R10 ;  /* 0x0002940a01007387 */ /* 0x0001e20000100800 */
[--C-:B------:R-:W-:Y:S01]  /*b0f0*/  @!P3 IMAD.IADD R8, R8, 0x1, -R29.reuse ;  /* 0x000000010808b824 */ /* 0x100fe200078e0a1d */
[C---:B------:R-:W-:Y:S02]  /*b100*/  ISETP.GT.U32.AND P3, PT, R29.reuse, R5, PT ;  /* 0x000000051d00720c */ /* 0x040fe40003f64070 */
[C---:B------:R-:W-:Y:S01]  /*b110*/  ISETP.GT.U32.AND P4, PT, R29.reuse, R4, PT ;  /* 0x000000041d00720c */ /* 0x040fe20003f84070 */
[--C-:B------:R-:W-:Y:S01]  /*b120*/  @!P2 IMAD.IADD R6, R6, 0x1, -R29.reuse ;  /* 0x000000010606a824 */ /* 0x100fe200078e0a1d */
[----:B0-----:R-:W2:Y:S04]  /*b130*/  LDL.LU R10, [R1+0x260] ;  /* 0x00026000010a7983 */ /* 0x001ea80000300800 */
[----:B------:R-:W3:Y:S04]  /*b140*/  LDL.LU R21, [R1+0x23c] ;  /* 0x00023c0001157983 */ /* 0x000ee80000300800 */
[----:B------:R0:W-:Y:S04]  /*b150*/  STL [R1+0x298], R9 ;  /* 0x0002980901007387 */ /* 0x0001e80000100800 */
[----:B------:R-:W3:Y:S04]  /*b160*/  LDL.LU R20, [R1+0x250] ;  /* 0x0002500001147983 */ /* 0x000ee80000300800 */
[----:B------:R-:W-:Y:S04]  /*b170*/  STL [R1+0x29c], R7 ;  /* 0x00029c0701007387 */ /* 0x000fe80000100800 */
[----:B------:R-:W-:Y:S04]  /*b180*/  STL [R1+0x290], R6 ;  /* 0x0002900601007387 */ /* 0x000fe80000100800 */
[----:B------:R-:W3:Y:S01]  /*b190*/  LDL.LU R14, [R1+0x244] ;  /* 0x00024400010e7983 */ /* 0x000ee20000300800 */
[--C-:B------:R-:W-:Y:S01]  /*b1a0*/  @!P4 IMAD.IADD R4, R4, 0x1, -R29.reuse ;  /* 0x000000010404c824 */ /* 0x100fe200078e0a1d */
[----:B------:R-:W-:Y:S01]  /*b1b0*/  ISETP.GT.U32.AND P4, PT, R29, R25, PT ;  /* 0x000000191d00720c */ /* 0x000fe20003f84070 */
[--C-:B------:R-:W-:Y:S01]  /*b1c0*/  @!P3 IMAD.IADD R5, R5, 0x1, -R29.reuse ;  /* 0x000000010505b824 */ /* 0x100fe200078e0a1d */
[----:B------:R-:W3:Y:S04]  /*b1d0*/  LDL.LU R13, [R1+0x248] ;  /* 0x00024800010d7983 */ /* 0x000ee80000300800 */
[----:B------:R1:W-:Y:S04]  /*b1e0*/  STL [R1+0x27c], R5 ;  /* 0x00027c0501007387 */ /* 0x0003e80000100800 */
[----:B0-----:R-:W3:Y:S04]  /*b1f0*/  LDL.LU R9, [R1+0x24c] ;  /* 0x00024c0001097983 */ /* 0x001ee80000300800 */
[----:B-1----:R-:W3:Y:S01]  /*b200*/  LDL.LU R5, [R1+0x240] ;  /* 0x0002400001057983 */ /* 0x002ee20000300800 */
[----:B------:R-:W-:-:S03]  /*b210*/  @!P4 IMAD.IADD R25, R25, 0x1, -R29 ;  /* 0x000000011919c824 */ /* 0x000fc600078e0a1d */
[----:B------:R-:W3:Y:S04]  /*b220*/  LDL.LU R7, [R1+0x22c] ;  /* 0x00022c0001077983 */ /* 0x000ee80000300800 */
[----:B------:R-:W-:Y:S04]  /*b230*/  STL [R1+0x280], R25 ;  /* 0x0002801901007387 */ /* 0x000fe80000100800 */
[----:B------:R-:W3:Y:S01]  /*b240*/  LDL.LU R6, [R1+0x230] ;  /* 0x0002300001067983 */ /* 0x000ee20000300800 */
[C---:B----4-:R-:W-:Y:S02]  /*b250*/  ISETP.GT.U32.AND P5, PT, R29.reuse, R3, PT ;  /* 0x000000031d00720c */ /* 0x050fe40003fa4070 */
[----:B------:R-:W-:-:S11]  /*b260*/  ISETP.GT.U32.AND P0, PT, R29, R18, PT ;  /* 0x000000121d00720c */ /* 0x000fd60003f04070 */
[--C-:B------:R-:W-:Y:S01]  /*b270*/  @!P5 IMAD.IADD R3, R3, 0x1, -R29.reuse ;  /* 0x000000010303d824 */ /* 0x100fe200078e0a1d */
[C---:B------:R-:W-:Y:S02]  /*b280*/  ISETP.GT.U32.AND P5, PT, R29.reuse, R19, PT ;  /* 0x000000131d00720c */ /* 0x040fe40003fa4070 */
[C---:B------:R-:W-:Y:S02]  /*b290*/  ISETP.GT.U32.AND P1, PT, R29.reuse, R12, PT ;  /* 0x0000000c1d00720c */ /* 0x040fe40003f24070 */
[C---:B------:R-:W-:Y:S02]  /*b2a0*/  ISETP.GT.U32.AND P6, PT, R29.reuse, R3, PT ;  /* 0x000000031d00720c */ /* 0x040fe40003fc4070 */
[----:B------:R-:W-:Y:S01]  /*b2b0*/  ISETP.GT.U32.AND P2, PT, R29, R11, PT ;  /* 0x0000000b1d00720c */ /* 0x000fe20003f44070 */
[----:B------:R-:W-:-:S06]  /*b2c0*/  @!P0 IMAD.IADD R18, R18, 0x1, -R29 ;  /* 0x0000000112128824 */ /* 0x000fcc00078e0a1d */
[--C-:B------:R-:W-:Y:S01]  /*b2d0*/  @!P5 IMAD.IADD R19, R19, 0x1, -R29.reuse ;  /* 0x000000011313d824 */ /* 0x100fe200078e0a1d */
[C---:B------:R-:W-:Y:S02]  /*b2e0*/  ISETP.GT.U32.AND P5, PT, R29.reuse, R2, PT ;  /* 0x000000021d00720c */ /* 0x040fe40003fa4070 */
[C---:B------:R-:W-:Y:S01]  /*b2f0*/  ISETP.GT.U32.AND P0, PT, R29.reuse, R17, PT ;  /* 0x000000111d00720c */ /* 0x040fe20003f04070 */
[--C-:B------:R-:W-:Y:S01]  /*b300*/  @!P1 IMAD.IADD R12, R12, 0x1, -R29.reuse ;  /* 0x000000010c0c9824 */ /* 0x100fe200078e0a1d */
[----:B------:R-:W-:Y:S01]  /*b310*/  ISETP.GT.U32.AND P3, PT, R29, R8, PT ;  /* 0x000000081d00720c */ /* 0x000fe20003f64070 */
[--C-:B------:R-:W-:Y:S01]  /*b320*/  @!P6 IMAD.IADD R3, R3, 0x1, -R29.reuse ;  /* 0x000000010303e824 */ /* 0x100fe200078e0a1d */
[C---:B------:R-:W-:Y:S02]  /*b330*/  ISETP.GT.U32.AND P4, PT, R29.reuse, R4, PT ;  /* 0x000000041d00720c */ /* 0x040fe40003f84070 */
[----:B------:R-:W-:Y:S01]  /*b340*/  ISETP.GT.U32.AND P1, PT, R29, R16, PT ;  /* 0x000000101d00720c */ /* 0x000fe20003f24070 */
[----:B------:R-:W-:Y:S01]  /*b350*/  @!P2 IMAD.IADD R11, R11, 0x1, -R29 ;  /* 0x000000010b0ba824 */ /* 0x000fe200078e0a1d */
[----:B------:R-:W-:-:S03]  /*b360*/  ISETP.GT.U32.AND P2, PT, R29, R15, PT ;  /* 0x0000000f1d00720c */ /* 0x000fc60003f44070 */
[--C-:B------:R-:W-:Y:S02]  /*b370*/  @!P5 IMAD.IADD R2, R2, 0x1, -R29.reuse ;  /* 0x000000010202d824 */ /* 0x100fe400078e0a1d */
[--C-:B------:R-:W-:Y:S02]  /*b380*/  @!P0 IMAD.IADD R17, R17, 0x1, -R29.reuse ;  /* 0x0000000111118824 */ /* 0x100fe400078e0a1d */
[--C-:B------:R-:W-:Y:S02]  /*b390*/  @!P3 IMAD.IADD R8, R8, 0x1, -R29.reuse ;  /* 0x000000010808b824 */ /* 0x100fe400078e0a1d */
[--C-:B------:R-:W-:Y:S02]  /*b3a0*/  @!P4 IMAD.IADD R4, R4, 0x1, -R29.reuse ;  /* 0x000000010404c824 */ /* 0x100fe400078e0a1d */
[--C-:B------:R-:W-:Y:S01]  /*b3b0*/  @!P1 IMAD.IADD R16, R16, 0x1, -R29.reuse ;  /* 0x0000000110109824 */ /* 0x100fe200078e0a1d */
[----:B------:R-:W-:Y:S01]  /*b3c0*/  STL [R1+0x284], R19 ;  /* 0x0002841301007387 */ /* 0x000fe20000100800 */
[----:B------:R-:W-:-:S03]  /*b3d0*/  @!P2 IMAD.IADD R15, R15, 0x1, -R29 ;  /* 0x000000010f0fa824 */ /* 0x000fc600078e0a1d */
[----:B------:R-:W-:Y:S04]  /*b3e0*/  STL [R1+0x288], R18 ;  /* 0x0002881201007387 */ /* 0x000fe80000100800 */
[----:B------:R-:W-:Y:S04]  /*b3f0*/  STL [R1+0x264], R12 ;  /* 0x0002640c01007387 */ /* 0x000fe80000100800 */
[----:B------:R-:W-:Y:S04]  /*b400*/  STL [R1+0x278], R11 ;  /* 0x0002780b01007387 */ /* 0x000fe80000100800 */
[----:B------:R-:W-:Y:S04]  /*b410*/  STL [R1+0x26c], R8 ;  /* 0x00026c0801007387 */ /* 0x000fe80000100800 */
[----:B------:R0:W-:Y:S04]  /*b420*/  STL [R1+0x270], R4 ;  /* 0x0002700401007387 */ /* 0x0001e80000100800 */
[----:B0-----:R-:W4:Y:S04]  /*b430*/  LDL.LU R4, [R1+0x234] ;  /* 0x0002340001047983 */ /* 0x001f280000300800 */
[----:B------:R-:W4:Y:S04]  /*b440*/  LDL.LU R12, [R1+0x238] ;  /* 0x00023800010c7983 */ /* 0x000f280000300800 */
[----:B------:R-:W4:Y:S04]  /*b450*/  LDL.LU R11, [R1+0x214] ;  /* 0x00021400010b7983 */ /* 0x000f280000300800 */
[----:B------:R0:W-:Y:S04]  /*b460*/  STL [R1+0x274], R3 ;  /* 0x0002740301007387 */ /* 0x0001e80000100800 */
[----:B------:R-:W4:Y:S04]  /*b470*/  LDL.LU R8, [R1+0x228] ;  /* 0x0002280001087983 */ /* 0x000f280000300800 */
[----:B0-----:R-:W4:Y:S01]  /*b480*/  LDL.LU R3, [R1+0x21c] ;  /* 0x00021c0001037983 */ /* 0x001f220000300800 */
[----:B--2---:R-:W-:-:S02]  /*b490*/  ISETP.GT.U32.AND P3, PT, R29, R10, PT ;  /* 0x0000000a1d00720c */ /* 0x004fc40003f64070 */
[C---:B---3--:R-:W-:Y:S02]  /*b4a0*/  ISETP.GT.U32.AND P6, PT, R29.reuse, R20, PT ;  /* 0x000000141d00720c */ /* 0x048fe40003fc4070 */
[C---:B------:R-:W-:Y:S02]  /*b4b0*/  ISETP.GT.U32.AND P4, PT, R29.reuse, R21, PT ;  /* 0x000000151d00720c */ /* 0x040fe40003f84070 */
[C---:B------:R-:W-:Y:S02]  /*b4c0*/  ISETP.GT.U32.AND P5, PT, R29.reuse, R14, PT ;  /* 0x0000000e1d00720c */ /* 0x040fe40003fa4070 */
[----:B------:R-:W-:-:S07]  /*b4d0*/  ISETP.GT.U32.AND P0, PT, R29, R13, PT ;  /* 0x0000000d1d00720c */ /* 0x000fce0003f04070 */
[--C-:B------:R-:W-:Y:S01]  /*b4e0*/  @!P6 IMAD.IADD R20, R20, 0x1, -R29.reuse ;  /* 0x000000011414e824 */ /* 0x100fe200078e0a1d */
[C---:B------:R-:W-:Y:S02]  /*b4f0*/  ISETP.GT.U32.AND P6, PT, R29.reuse, R2, PT ;  /* 0x000000021d00720c */ /* 0x040fe40003fc4070 */
[C---:B------:R-:W-:Y:S01]  /*b500*/  ISETP.GT.U32.AND P1, PT, R29.reuse, R9, PT ;  /* 0x000000091d00720c */ /* 0x040fe20003f24070 */
[--C-:B------:R-:W-:Y:S01]  /*b510*/  @!P5 IMAD.IADD R14, R14, 0x1, -R29.reuse ;  /* 0x000000010e0ed824 */ /* 0x100fe200078e0a1d */
[C---:B------:R-:W-:Y:S02]  /*b520*/  ISETP.GT.U32.AND P5, PT, R29.reuse, R17, PT ;  /* 0x000000111d00720c */ /* 0x040fe40003fa4070 */
[----:B------:R-:W-:Y:S01]  /*b530*/  ISETP.GT.U32.AND P2, PT, R29, R5, PT ;  /* 0x000000051d00720c */ /* 0x000fe20003f44070 */
[--C-:B------:R-:W-:Y:S01]  /*b540*/  @!P0 IMAD.IADD R13, R13, 0x1, -R29.reuse ;  /* 0x000000010d0d8824 */ /* 0x100fe200078e0a1d */
[C---:B------:R-:W-:Y:S01]  /*b550*/  ISETP.GT.U32.AND P0, PT, R29.reuse, R16, PT ;  /* 0x000000101d00720c */ /* 0x040fe20003f04070 */
[--C-:B------:R-:W-:Y:S01]  /*b560*/  @!P3 IMAD.IADD R10, R10, 0x1, -R29.reuse ;  /* 0x000000010a0ab824 */ /* 0x100fe200078e0a1d */
[----:B------:R-:W-:Y:S01]  /*b570*/  ISETP.GT.U32.AND P3, PT, R29, R7, PT ;  /* 0x000000071d00720c */ /* 0x000fe20003f64070 */
[----:B------:R-:W-:-:S04]  /*b580*/  @!P4 IMAD.IADD R21, R21, 0x1, -R29 ;  /* 0x000000011515c824 */ /* 0x000fc800078e0a1d */
[--C-:B------:R-:W-:Y:S01]  /*b590*/  @!P1 IMAD.IADD R9, R9, 0x1, -R29.reuse ;  /* 0x0000000109099824 */ /* 0x100fe200078e0a1d */
[C---:B------:R-:W-:Y:S01]  /*b5a0*/  ISETP.GT.U32.AND P1, PT, R29.reuse, R15, PT ;  /* 0x0000000f1d00720c */ /* 0x040fe20003f24070 */
[--C-:B------:R-:W-:Y:S01]  /*b5b0*/  @!P6 IMAD.IADD R2, R2, 0x1, -R29.reuse ;  /* 0x000000010202e824 */ /* 0x100fe200078e0a1d */
[----:B------:R-:W-:Y:S01]  /*b5c0*/  ISETP.GT.U32.AND P4, PT, R29, R6, PT ;  /* 0x000000061d00720c */ /* 0x000fe20003f84070 */
[--C-:B------:R-:W-:Y:S01]  /*b5d0*/  @!P2 IMAD.IADD R5, R5, 0x1, -R29.reuse ;  /* 0x000000010505a824 */ /* 0x100fe200078e0a1d */
[----:B------:R-:W-:Y:S01]  /*b5e0*/  ISETP.GT.U32.AND P2, PT, R29, R10, PT ;  /* 0x0000000a1d00720c */ /* 0x000fe20003f44070 */
[--C-:B------:R-:W-:Y:S01]  /*b5f0*/  @!P5 IMAD.IADD R17, R17, 0x1, -R29.reuse ;  /* 0x000000011111d824 */ /* 0x100fe200078e0a1d */
[----:B------:R0:W-:Y:S01]  /*b600*/  STL [R1+0x268], R2 ;  /* 0x0002680201007387 */ /* 0x0001e20000100800 */
[--C-:B------:R-:W-:Y:S02]  /*b610*/  @!P0 IMAD.IADD R16, R16, 0x1, -R29.reuse ;  /* 0x0000000110108824 */ /* 0x100fe400078e0a1d */
[--C-:B------:R-:W-:Y:S01]  /*b620*/  @!P3 IMAD.IADD R7, R7, 0x1, -R29.reuse ;  /* 0x000000010707b824 */ /* 0x100fe200078e0a1d */
[----:B0-----:R-:W2:Y:S04]  /*b630*/  LDL.LU R2, [R1+0x220] ;  /* 0x0002200001027983 */ /* 0x001ea80000300800 */
[----:B------:R-:W3:Y:S04]  /*b640*/  LDL.LU R19, [R1+0x224] ;  /* 0x0002240001137983 */ /* 0x000ee80000300800 */
[----:B------:R0:W-:Y:S04]  /*b650*/  STL [R1+0x254], R17 ;  /* 0x0002541101007387 */ /* 0x0001e80000100800 */
[----:B------:R-:W2:Y:S01]  /*b660*/  LDL.LU R18, [R1+0x218] ;  /* 0x0002180001127983 */ /* 0x000ea20000300800 */
[C---:B------:R-:W-:Y:S01]  /*b670*/  ISETP.GT.U32.AND P3, PT, R29.reuse, R21, PT ;  /* 0x000000151d00720c */ /* 0x040fe20003f64070 */
[--C-:B------:R-:W-:Y:S01]  /*b680*/  @!P4 IMAD.IADD R6, R6, 0x1, -R29.reuse ;  /* 0x000000010606c824 */ /* 0x100fe200078e0a1d */
[----:B------:R-:W-:Y:S01]  /*b690*/  ISETP.GT.U32.AND P4, PT, R29, R20, PT ;  /* 0x000000141d00720c */ /* 0x000fe20003f84070 */
[----:B------:R-:W-:Y:S01]  /*b6a0*/  @!P1 IMAD.IADD R15, R15, 0x1, -R29 ;  /* 0x000000010f0f9824 */ /* 0x000fe200078e0a1d */
[----:B0-----:R-:W2:Y:S01]  /*b6b0*/  LDL.LU R17, [R1+0x204] ;  /* 0x0002040001117983 */ /* 0x001ea20000300800 */
[----:B------:R-:W-:-:S03]  /*b6c0*/  ISETP.GT.U32.AND P5, PT, R29, R14, PT ;  /* 0x0000000e1d00720c */ /* 0x000fc60003fa4070 */
[----:B------:R0:W-:Y:S01]  /*b6d0*/  STL [R1+0x258], R16 ;  /* 0x0002581001007387 */ /* 0x0001e20000100800 */
[C---:B------:R-:W-:Y:S01]  /*b6e0*/  ISETP.GT.U32.AND P0, PT, R29.reuse, R13, PT ;  /* 0x0000000d1d00720c */ /* 0x040fe20003f04070 */
[--C-:B------:R-:W-:Y:S01]  /*b6f0*/  @!P2 IMAD.IADD R10, R10, 0x1, -R29.reuse ;  /* 0x000000010a0aa824 */ /* 0x100fe200078e0a1d */
[C---:B------:R-:W-:Y:S02]  /*b700*/  ISETP.GT.U32.AND P2, PT, R29.reuse, R5, PT ;  /* 0x000000051d00720c */ /* 0x040fe40003f44070 */
[----:B------:R-:W-:Y:S01]  /*b710*/  ISETP.GT.U32.AND P1, PT, R29, R9, PT ;  /* 0x000000091d00720c */ /* 0x000fe20003f24070 */
[----:B0-----:R-:W2:Y:S04]  /*b720*/  LDL.LU R16, [R1+0x208] ;  /* 0x0002080001107983 */ /* 0x001ea80000300800 */
[----:B------:R0:W-:Y:S01]  /*b730*/  STL [R1+0x25c], R15 ;  /* 0x00025c0f01007387 */ /* 0x0001e20000100800 */
[----:B------:R-:W-:-:S03]  /*b740*/  @!P3 IMAD.IADD R21, R21, 0x1, -R29 ;  /* 0x000000011515b824 */ /* 0x000fc600078e0a1d */
[----:B0-----:R-:W2:Y:S01]  /*b750*/  LDL.LU R15, [R1+0x20c] ;  /* 0x00020c00010f7983 */ /* 0x001ea20000300800 */
[--C-:B------:R-:W-:Y:S02]  /*b760*/  @!P4 IMAD.IADD R20, R20, 0x1, -R29.reuse ;  /* 0x000000011414c824 */ /* 0x100fe400078e0a1d */
[--C-:B------:R-:W-:Y:S01]  /*b770*/  @!P5 IMAD.IADD R14, R14, 0x1, -R29.reuse ;  /* 0x000000010e0ed824 */ /* 0x100fe200078e0a1d */
[----:B------:R0:W-:Y:S01]  /*b780*/  STL [R1+0x260], R10 ;  /* 0x0002600a01007387 */ /* 0x0001e20000100800 */
[--C-:B------:R-:W-:Y:S02]  /*b790*/  @!P0 IMAD.IADD R13, R13, 0x1, -R29.reuse ;  /* 0x000000010d0d8824 */ /* 0x100fe400078e0a1d */
[--C-:B------:R-:W-:Y:S02]  /*b7a0*/  @!P2 IMAD.IADD R5, R5, 0x1, -R29.reuse ;  /* 0x000000010505a824 */ /* 0x100fe400078e0a1d */
[----:B------:R-:W-:Y:S01]  /*b7b0*/  @!P1 IMAD.IADD R9, R9, 0x1, -R29 ;  /* 0x0000000109099824 */ /* 0x000fe200078e0a1d */
[----:B0-----:R-:W2:Y:S04]  /*b7c0*/  LDL.LU R10, [R1+0x210] ;  /* 0x00021000010a7983 */ /* 0x001ea80000300800 */
[----:B------:R-:W-:Y:S04]  /*b7d0*/  STL [R1+0x23c], R21 ;  /* 0x00023c1501007387 */ /* 0x000fe80000100800 */
[----:B------:R-:W-:Y:S04]  /*b7e0*/  STL [R1+0x250], R20 ;  /* 0x0002501401007387 */ /* 0x000fe80000100800 */
[----:B------:R-:W-:Y:S04]  /*b7f0*/  STL [R1+0x244], R14 ;  /* 0x0002440e01007387 */ /* 0x000fe80000100800 */
[----:B------:R-:W-:Y:S04]  /*b800*/  STL [R1+0x248], R13 ;  /* 0x0002480d01007387 */ /* 0x000fe80000100800 */
[----:B------:R0:W-:Y:S04]  /*b810*/  STL [R1+0x240], R5 ;  /* 0x0002400501007387 */ /* 0x0001e80000100800 */
[----:B------:R1:W-:Y:S04]  /*b820*/  STL [R1+0x24c], R9 ;  /* 0x00024c0901007387 */ /* 0x0003e80000100800 */
[----:B0-----:R-:W2:Y:S01]  /*b830*/  LDL R5, [R1+0xf1c] ;  /* 0x000f1c0001057983 */ /* 0x001ea20000100800 */
[----:B------:R-:W-:-:S02]  /*b840*/  ISETP.GT.U32.AND P6, PT, R29, R6, PT ;  /* 0x000000061d00720c */ /* 0x000fc40003fc4070 */
[C---:B----4-:R-:W-:Y:S01]  /*b850*/  ISETP.GT.U32.AND P4, PT, R29.reuse, R4, PT ;  /* 0x000000041d00720c */ /* 0x050fe20003f84070 */
[----:B------:R-:W-:Y:S01]  /*b860*/  IMAD.HI.U32 R25, R0, R24, RZ ;  /* 0x0000001800197227 */ /* 0x000fe200078e00ff */
[C---:B------:R-:W-:Y:S01]  /*b870*/  ISETP.GT.U32.AND P5, PT, R29.reuse, R12, PT ;  /* 0x0000000c1d00720c */ /* 0x040fe20003fa4070 */
[----:B-1----:R-:W4:Y:S01]  /*b880*/  LDL.LU R9, [R1+0x200] ;  /* 0x0002000001097983 */ /* 0x002f220000300800 */
[C---:B------:R-:W-:Y:S02]  /*b890*/  ISETP.GT.U32.AND P0, PT, R29.reuse, R11, PT ;  /* 0x0000000b1d00720c */ /* 0x040fe40003f04070 */
[----:B------:R-:W-:-:S05]  /*b8a0*/  ISETP.GT.U32.AND P1, PT, R29, R8, PT ;  /* 0x000000081d00720c */ /* 0x000fca0003f24070 */
[--C-:B------:R-:W-:Y:S02]  /*b8b0*/  @!P6 IMAD.IADD R6, R6, 0x1, -R29.reuse ;  /* 0x000000010606e824 */ /* 0x100fe400078e0a1d */
[--C-:B------:R-:W-:Y:S02]  /*b8c0*/  @!P4 IMAD.IADD R4, R4, 0x1, -R29.reuse ;  /* 0x000000010404c824 */ /* 0x100fe400078e0a1d */
[--C-:B------:R-:W-:Y:S01]  /*b8d0*/  @!P5 IMAD.IADD R12, R12, 0x1, -R29.reuse ;  /* 0x000000010c0cd824 */ /* 0x100fe200078e0a1d */
[----:B------:R-:W-:Y:S01]  /*b8e0*/  ISETP.GT.U32.AND P3, PT, R29, R7, PT ;  /* 0x000000071d00720c */ /* 0x000fe20003f64070 */
[--C-:B------:R-:W-:Y:S01]  /*b8f0*/  @!P0 IMAD.IADD R11, R11, 0x1, -R29.reuse ;  /* 0x000000010b0b8824 */ /* 0x100fe200078e0a1d */
[----:B------:R-:W-:Y:S01]  /*b900*/  ISETP.GT.U32.AND P2, PT, R29, R3, PT ;  /* 0x000000031d00720c */ /* 0x000fe20003f44070 */
[----:B------:R-:W-:Y:S02]  /*b910*/  @!P1 IMAD.IADD R8, R8, 0x1, -R29 ;  /* 0x0000000108089824 */ /* 0x000fe400078e0a1d */
[----:B------:R-:W-:-:S08]  /*b920*/  IMAD.MOV R25, RZ, RZ, -R25 ;  /* 0x000000ffff197224 */ /* 0x000fd000078e0a19 */
[--C-:B------:R-:W-:Y:S02]  /*b930*/  @!P3 IMAD.IADD R7, R7, 0x1, -R29.reuse ;  /* 0x000000010707b824 */ /* 0x100fe400078e0a1d */
[----:B------:R-:W-:-:S03]  /*b940*/  @!P2 IMAD.IADD R3, R3, 0x1, -R29 ;  /* 0x000000010303a824 */ /* 0x000fc600078e0a1d */
[----:B------:R0:W-:Y:S04]  /*b950*/  STL [R1+0x22c], R7 ;  /* 0x00022c0701007387 */ /* 0x0001e80000100800 */
[----:B------:R-:W4:Y:S04]  /*b960*/  LDL.LU R14, [R1+0x1f0] ;  /* 0x0001f000010e7983 */ /* 0x000f280000300800 */
[----:B------:R1:W-:Y:S01]  /*b970*/  STL [R1+0x230], R6 ;  /* 0x0002300601007387 */ /* 0x0003e20000100800 */
[----:B------:R-:W-:-:S03]  /*b980*/  IMAD R24, R29, R25, R24 ;  /* 0x000000191d187224 */ /* 0x000fc600078e0218 */
[----:B0-----:R-:W4:Y:S04]  /*b990*/  LDL.LU R7, [R1+0x1f8] ;  /* 0x0001f80001077983 */ /* 0x001f280000300800 */
        /* <DEDUP_REMOVED lines=8> */
[----:B------:R-:W-:Y:S01]  /*ba20*/  ISETP.GT.U32.AND P4, PT, R29, R12, PT ;  /* 0x0000000c1d00720c */ /* 0x000fe20003f84070 */
[----:B------:R-:W-:Y:S01]  /*ba30*/  @!P5 IMAD.IADD R17, R17, 0x1, -R29 ;  /* 0x000000011111d824 */ /* 0x000fe200078e0a1d */
[C---:B------:R-:W-:Y:S02]  /*ba40*/  ISETP.GT.U32.AND P5, PT, R29.reuse, R11, PT ;  /* 0x0000000b1d00720c */ /* 0x040fe40003fa4070 */
[----:B------:R-:W-:-:S07]  /*ba50*/  ISETP.GT.U32.AND P1, PT, R29, R15, PT ;  /* 0x0000000f1d00720c */ /* 0x000fce0003f24070 */
[--C-:B------:R-:W-:Y:S01]  /*ba60*/  @!P0 IMAD.IADD R16, R16, 0x1, -R29.reuse ;  /* 0x0000000110108824 */ /* 0x100fe200078e0a1d */
[----:B------:R-:W-:Y:S01]  /*ba70*/  ISETP.GT.U32.AND P0, PT, R29, R8, PT ;  /* 0x000000081d00720c */ /* 0x000fe20003f04070 */
[--C-:B------:R-:W-:Y:S02]  /*ba80*/  @!P6 IMAD.IADD R4, R4, 0x1, -R29.reuse ;  /* 0x000000010404e824 */ /* 0x100fe400078e0a1d */
[--C-:B------:R-:W-:Y:S02]  /*ba90*/  @!P4 IMAD.IADD R12, R12, 0x1, -R29.reuse ;  /* 0x000000010c0cc824 */ /* 0x100fe400078e0a1d */
[--C-:B------:R-:W-:Y:S02]  /*baa0*/  @!P5 IMAD.IADD R11, R11, 0x1, -R29.reuse ;  /* 0x000000010b0bd824 */ /* 0x100fe400078e0a1d */
[----:B------:R-:W-:Y:S01]  /*bab0*/  @!P1 IMAD.IADD R15, R15, 0x1, -R29 ;  /* 0x000000010f0f9824 */ /* 0x000fe200078e0a1d */
[----:B------:R-:W-:-:S05]  /*bac0*/  ISETP.GT.U32.AND P1, PT, R29, R3, PT ;  /* 0x000000031d00720c */ /* 0x000fca0003f24070 */
[----:B------:R-:W-:-:S08]  /*bad0*/  @!P0 IMAD.IADD R8, R8, 0x1, -R29 ;  /* 0x0000000108088824 */ /* 0x000fd000078e0a1d */
[----:B------:R-:W-:Y:S01]  /*bae0*/  @!P1 IMAD.IADD R3, R3, 0x1, -R29 ;  /* 0x0000000103039824 */ /* 0x000fe200078e0a1d */
[----:B------:R-:W-:Y:S02]  /*baf0*/  IABS R25, R5 ;  /* 0x0000000500197213 */ /* 0x000fe40000000000 */
[----:B------:R-:W2:Y:S04]  /*bb00*/  LDL.LU R5, [R1+0x1ec] ;  /* 0x0001ec0001057983 */ /* 0x000ea80000300800 */
[----:B------:R0:W-:Y:S04]  /*bb10*/  STL [R1+0x234], R4 ;  /* 0x0002340401007387 */ /* 0x0001e80000100800 */
[----:B0-----:R-:W3:Y:S04]  /*bb20*/  LDL.LU R4, [R1+0x1d8] ;  /* 0x0001d80001047983 */ /* 0x001ee80000300800 */
[----:B------:R0:W-:Y:S04]  /*bb30*/  STL [R1+0x238], R12 ;  /* 0x0002380c01007387 */ /* 0x0001e80000100800 */
[----:B------:R-:W3:Y:S04]  /*bb40*/  LDL.LU R21, [R1+0x1dc] ;  /* 0x0001dc0001157983 */ /* 0x000ee80000300800 */
[----:B------:R1:W-:Y:S04]  /*bb50*/  STL [R1+0x214], R11 ;  /* 0x0002140b01007387 */ /* 0x0003e80000100800 */
[----:B------:R-:W3:Y:S04]  /*bb60*/  LDL.LU R13, [R1+0x1e0] ;  /* 0x0001e000010d7983 */ /* 0x000ee80000300800 */
[----:B------:R1:W-:Y:S04]  /*bb70*/  STL [R1+0x228], R8 ;  /* 0x0002280801007387 */ /* 0x0003e80000100800 */
[----:B0-----:R-:W3:Y:S04]  /*bb80*/  LDL.LU R12, [R1+0x1e4] ;  /* 0x0001e400010c7983 */ /* 0x001ee80000300800 */
[----:B-1----:R-:W3:Y:S04]  /*bb90*/  LDL.LU R11, [R1+0x1bc] ;  /* 0x0001bc00010b7983 */ /* 0x002ee80000300800 */
[----:B------:R0:W-:Y:S04]  /*bba0*/  STL [R1+0x21c], R3 ;  /* 0x00021c0301007387 */ /* 0x0001e80000100800 */
[----:B------:R-:W3:Y:S01]  /*bbb0*/  LDL.LU R8, [R1+0x1d4] ;  /* 0x0001d40001087983 */ /* 0x000ee20000300800 */
[----:B------:R-:W-:-:S02]  /*bbc0*/  ISETP.GT.U32.AND P3, PT, R29, R2, PT ;  /* 0x000000021d00720c */ /* 0x000fc40003f64070 */
[C---:B------:R-:W-:Y:S02]  /*bbd0*/  ISETP.GT.U32.AND P2, PT, R29.reuse, R10, PT ;  /* 0x0000000a1d00720c */ /* 0x040fe40003f44070 */
[C---:B------:R-:W-:Y:S01]  /*bbe0*/  ISETP.GT.U32.AND P4, PT, R29.reuse, R18, PT ;  /* 0x000000121d00720c */ /* 0x040fe20003f84070 */
[----:B0-----:R-:W3:Y:S08]  /*bbf0*/  LDL.LU R3, [R1+0x1c8] ;  /* 0x0001c80001037983 */ /* 0x001ef00000300800 */
[--C-:B------:R-:W-:Y:S01]  /*bc00*/  @!P3 IMAD.IADD R2, R2, 0x1, -R29.reuse ;  /* 0x000000010202b824 */ /* 0x100fe200078e0a1d */
[C---:B------:R-:W-:Y:S01]  /*bc10*/  ISETP.GT.U32.AND P3, PT, R29.reuse, R26, PT ;  /* 0x0000001a1d00720c */ /* 0x040fe20003f64070 */
[----:B------:R-:W-:Y:S01]  /*bc20*/  @!P2 IMAD.IADD R10, R10, 0x1, -R29 ;  /* 0x000000010a0aa824 */ /* 0x000fe200078e0a1d */
[----:B------:R-:W-:-:S02]  /*bc30*/  ISETP.GT.U32.AND P5, PT, R29, R17, PT ;  /* 0x000000111d00720c */ /* 0x000fc40003fa4070 */
[----:B------:R-:W-:-:S09]  /*bc40*/  ISETP.GT.U32.AND P2, PT, R29, R2, PT ;  /* 0x000000021d00720c */ /* 0x000fd20003f44070 */
[--C-:B------:R-:W-:Y:S01]  /*bc50*/  @!P3 IMAD.IADD R26, R26, 0x1, -R29.reuse ;  /* 0x000000011a1ab824 */ /* 0x100fe200078e0a1d */
[C---:B------:R-:W-:Y:S02]  /*bc60*/  ISETP.GT.U32.AND P3, PT, R29.reuse, R19, PT ;  /* 0x000000131d00720c */ /* 0x040fe40003f64070 */
[C---:B------:R-:W-:Y:S02]  /*bc70*/  ISETP.GT.U32.AND P0, PT, R29.reuse, R16, PT ;  /* 0x000000101d00720c */ /* 0x040fe40003f04070 */
[C---:B------:R-:W-:Y:S01]  /*bc80*/  ISETP.GT.U32.AND P6, PT, R29.reuse, R26, PT ;  /* 0x0000001a1d00720c */ /* 0x040fe20003fc4070 */
[--C-:B------:R-:W-:Y:S01]  /*bc90*/  @!P4 IMAD.IADD R18, R18, 0x1, -R29.reuse ;  /* 0x000000011212c824 */ /* 0x100fe200078e0a1d */
[----:B----4-:R-:W-:Y:S01]  /*bca0*/  ISETP.GT.U32.AND P4, PT, R29, R14, PT ;  /* 0x0000000e1d00720c */ /* 0x010fe20003f84070 */
[--C-:B------:R-:W-:Y:S02]  /*bcb0*/  @!P2 IMAD.IADD R2, R2, 0x1, -R29.reuse ;  /* 0x000000010202a824 */ /* 0x100fe400078e0a1d */
[----:B------:R-:W-:-:S04]  /*bcc0*/  @!P5 IMAD.IADD R17, R17, 0x1, -R29 ;  /* 0x000000011111d824 */ /* 0x000fc800078e0a1d */
[--C-:B------:R-:W-:Y:S01]  /*bcd0*/  @!P3 IMAD.IADD R19, R19, 0x1, -R29.reuse ;  /* 0x000000011313b824 */ /* 0x100fe200078e0a1d */
[C---:B------:R-:W-:Y:S02]  /*bce0*/  ISETP.GT.U32.AND P3, PT, R29.reuse, R9, PT ;  /* 0x000000091d00720c */ /* 0x040fe40003f64070 */
[C---:B------:R-:W-:Y:S02]  /*bcf0*/  ISETP.GT.U32.AND P5, PT, R29.reuse, R7, PT ;  /* 0x000000071d00720c */ /* 0x040fe40003fa4070 */
[C---:B------:R-:W-:Y:S01]  /*bd00*/  ISETP.GT.U32.AND P1, PT, R29.reuse, R15, PT ;  /* 0x0000000f1d00720c */ /* 0x040fe20003f24070 */
        /* <DEDUP_REMOVED lines=11> */
[----:B------:R0:W-:Y:S04]  /*bdc0*/  STL [R1+0x224], R19 ;  /* 0x0002241301007387 */ /* 0x0001e80000100800 */
[----:B------:R-:W-:Y:S04]  /*bdd0*/  STL [R1+0x218], R18 ;  /* 0x0002181201007387 */ /* 0x000fe80000100800 */
[----:B------:R-:W-:Y:S03]  /*bde0*/  STL [R1+0x204], R17 ;  /* 0x0002041101007387 */ /* 0x000fe60000100800 */
[----:B------:R-:W-:Y:S01]  /*bdf0*/  @!P2 IMAD.IADD R10, R10, 0x1, -R29 ;  /* 0x000000010a0aa824 */ /* 0x000fe200078e0a1d */
[----:B------:R1:W-:Y:S04]  /*be00*/  STL [R1+0x208], R16 ;  /* 0x0002081001007387 */ /* 0x0003e80000100800 */
[----:B------:R0:W-:Y:S04]  /*be10*/  STL [R1+0x20c], R15 ;  /* 0x00020c0f01007387 */ /* 0x0001e80000100800 */
[----:B------:R-:W4:Y:S04]  /*be20*/  LDL.LU R20, [R1+0x1d0] ;  /* 0x0001d00001147983 */ /* 0x000f280000300800 */
[----:B------:R1:W-:Y:S04]  /*be30*/  STL [R1+0x210], R10 ;  /* 0x0002100a01007387 */ /* 0x0003e80000100800 */
[----:B0-----:R-:W4:Y:S04]  /*be40*/  LDL.LU R19, [R1+0x1c0] ;  /* 0x0001c00001137983 */ /* 0x001f280000300800 */
[----:B-1----:R-:W4:Y:S04]  /*be50*/  LDL.LU R16, [R1+0x1a8] ;  /* 0x0001a80001107983 */ /* 0x002f280000300800 */
[----:B------:R-:W-:Y:S04]  /*be60*/  STL [R1+0x1e8], R26 ;  /* 0x0001e81a01007387 */ /* 0x000fe80000100800 */
[----:B------:R-:W4:Y:S04]  /*be70*/  LDL.LU R15, [R1+0x1ac] ;  /* 0x0001ac00010f7983 */ /* 0x000f280000300800 */
[----:B------:R-:W4:Y:S01]  /*be80*/  LDL.LU R10, [R1+0x1b4] ;  /* 0x0001b400010a7983 */ /* 0x000f220000300800 */
[----:B--2---:R-:W-:-:S02]  /*be90*/  ISETP.GT.U32.AND P1, PT, R29, R5, PT ;  /* 0x000000051d00720c */ /* 0x004fc40003f24070 */
[C---:B---3--:R-:W-:Y:S02]  /*bea0*/  ISETP.GT.U32.AND P6, PT, R29.reuse, R21, PT ;  /* 0x000000151d00720c */ /* 0x048fe40003fc4070 */
[C---:B------:R-:W-:Y:S02]  /*beb0*/  ISETP.GT.U32.AND P3, PT, R29.reuse, R13, PT ;  /* 0x0000000d1d00720c */ /* 0x040fe40003f64070 */
[C---:B------:R-:W-:Y:S02]  /*bec0*/  ISETP.GT.U32.AND P4, PT, R29.reuse, R12, PT ;  /* 0x0000000c1d00720c */ /* 0x040fe40003f84070 */
[----:B------:R-:W-:-:S07]  /*bed0*/  ISETP.GT.U32.AND P5, PT, R29, R11, PT ;  /* 0x0000000b1d00720c */ /* 0x000fce0003fa4070 */
[--C-:B------:R-:W-:Y:S01]  /*bee0*/  @!P6 IMAD.IADD R21, R21, 0x1, -R29.reuse ;  /* 0x000000011515e824 */ /* 0x100fe200078e0a1d */
[----:B------:R-:W-:Y:S01]  /*bef0*/  ISETP.GT.U32.AND P6, PT, R29, R9, PT ;  /* 0x000000091d00720c */ /* 0x000fe20003fc4070 */
[--C-:B------:R-:W-:Y:S01]  /*bf00*/  @!P3 IMAD.IADD R13, R13, 0x1, -R29.reuse ;  /* 0x000000010d0db824 */ /* 0x100fe200078e0a1d */
[C---:B------:R-:W-:Y:S01]  /*bf10*/  ISETP.GT.U32.AND P0, PT, R29.reuse, R8, PT ;  /* 0x000000081d00720c */ /* 0x040fe20003f04070 */
[--C-:B------:R-:W-:Y:S01]  /*bf20*/  @!P4 IMAD.IADD R12, R12, 0x1, -R29.reuse ;  /* 0x000000010c0cc824 */ /* 0x100fe200078e0a1d */
[----:B------:R-:W-:Y:S01]  /*bf30*/  ISETP.GT.U32.AND P3, PT, R29, R14, PT ;  /* 0x0000000e1d00720c */ /* 0x000fe20003f64070 */
[--C-:B------:R-:W-:Y:S01]  /*bf40*/  @!P1 IMAD.IADD R5, R5, 0x1, -R29.reuse ;  /* 0x0000000105059824 */ /* 0x100fe200078e0a1d */
        /* <DEDUP_REMOVED lines=20> */
[----:B------:R-:W2:Y:S01]  /*c090*/  LDL.LU R6, [R1+0x1a0] ;  /* 0x0001a00001067983 */ /* 0x000ea20000300800 */
[----:B------:R-:W-:-:S02]  /*c0a0*/  ISETP.GT.U32.AND P2, PT, R29, R4, PT ;  /* 0x000000041d00720c */ /* 0x000fc40003f44070 */
[C---:B------:R-:W-:Y:S01]  /*c0b0*/  ISETP.GT.U32.AND P1, PT, R29.reuse, R3, PT ;  /* 0x000000031d00720c */ /* 0x040fe20003f24070 */
[----:B0-----:R-:W2:Y:S10]  /*c0c0*/  LDL.LU R5, [R1+0x18c] ;  /* 0x00018c0001057983 */ /* 0x001eb40000300800 */
[--C-:B------:R-:W-:Y:S01]  /*c0d0*/  @!P2 IMAD.IADD R4, R4, 0x1, -R29.reuse ;  /* 0x000000010404a824 */ /* 0x100fe200078e0a1d */
[----:B----4-:R-:W-:Y:S01]  /*c0e0*/  ISETP.GT.U32.AND P2, PT, R29, R2, PT ;  /* 0x000000021d00720c */ /* 0x010fe20003f44070 */
[----:B------:R-:W-:Y:S01]  /*c0f0*/  @!P1 IMAD.IADD R3, R3, 0x1, -R29 ;  /* 0x0000000103039824 */ /* 0x000fe200078e0a1d */
[----:B------:R-:W-:-:S02]  /*c100*/  ISETP.GT.U32.AND P3, PT, R29, R13, PT ;  /* 0x0000000d1d00720c */ /* 0x000fc40003f64070 */
[C---:B------:R-:W-:Y:S02]  /*c110*/  ISETP.GT.U32.AND P1, PT, R29.reuse, R4, PT ;  /* 0x000000041d00720c */ /* 0x040fe40003f24070 */
[----:B------:R-:W-:-:S07]  /*c120*/  ISETP.GT.U32.AND P4, PT, R29, R12, PT ;  /* 0x0000000c1d00720c */ /* 0x000fce0003f84070 */
[--C-:B------:R-:W-:Y:S01]  /*c130*/  @!P2 IMAD.IADD R2, R2, 0x1, -R29.reuse ;  /* 0x000000010202a824 */ /* 0x100fe200078e0a1d */
[----:B------:R-:W-:Y:S01]  /*c140*/  ISETP.GT.U32.AND P2, PT, R29, R21, PT ;  /* 0x000000151d00720c */ /* 0x000fe20003f44070 */
[--C-:B------:R-:W-:Y:S01]  /*c150*/  @!P3 IMAD.IADD R13, R13, 0x1, -R29.reuse ;  /* 0x000000010d0db824 */ /* 0x100fe200078e0a1d */
[C---:B------:R-:W-:Y:S02]  /*c160*/  ISETP.GT.U32.AND P5, PT, R29.reuse, R11, PT ;  /* 0x0000000b1d00720c */ /* 0x040fe40003fa4070 */
[C---:B------:R-:W-:Y:S01]  /*c170*/  ISETP.GT.U32.AND P6, PT, R29.reuse, R2, PT ;  /* 0x000000021d00720c */ /* 0x040fe20003fc4070 */
[--C-:B------:R-:W-:Y:S01]  /*c180*/  @!P1 IMAD.IADD R4, R4, 0x1, -R29.reuse ;  /* 0x0000000104049824 */ /* 0x100fe200078e0a1d */
[----:B------:R-:W-:Y:S01]  /*c190*/  ISETP.GT.U32.AND P3, PT, R29, R19, PT ;  /* 0x000000131d00720c */ /* 0x000fe20003f64070 */
[----:B------:R-:W-:-:S06]  /*c1a0*/  @!P4 IMAD.IADD R12, R12, 0x1, -R29 ;  /* 0x000000010c0cc824 */ /* 0x000fcc00078e0a1d */
[--C-:B------:R-:W-:Y:S01]  /*c1b0*/  @!P2 IMAD.IADD R21, R21, 0x1, -R29.reuse ;  /* 0x000000011515a824 */ /* 0x100fe200078e0a1d */
[C---:B------:R-:W-:Y:S01]  /*c1c0*/  ISETP.GT.U32.AND P2, PT, R29.reuse, R20, PT ;  /* 0x000000141d00720c */ /* 0x040fe20003f44070 */
[----:B------:R0:W-:Y:S01]  /*c1d0*/  STL [R1+0x1d8], R4 ;  /* 0x0001d80401007387 */ /* 0x0001e20000100800 */
[C---:B------:R-:W-:Y:S01]  /*c1e0*/  ISETP.GT.U32.AND P4, PT, R29.reuse, R16, PT ;  /* 0x000000101d00720c */ /* 0x040fe20003f84070 */
[--C-:B------:R-:W-:Y:S01]  /*c1f0*/  @!P6 IMAD.IADD R2, R2, 0x1, -R29.reuse ;  /* 0x000000010202e824 */ /* 0x100fe200078e0a1d */
[----:B------:R-:W-:Y:S01]  /*c200*/  ISETP.GT.U32.AND P0, PT, R29, R8, PT ;  /* 0x000000081d00720c */ /* 0x000fe20003f04070 */
[----:B0-----:R-:W4:Y:S01]  /*c210*/  LDL.LU R4, [R1+0x170] ;  /* 0x0001700001047983 */ /* 0x001f220000300800 */
[----:B------:R-:W-:-:S07]  /*c220*/  @!P5 IMAD.IADD R11, R11, 0x1, -R29 ;  /* 0x000000010b0bd824 */ /* 0x000fce00078e0a1d */
[--C-:B------:R-:W-:Y:S01]  /*c230*/  @!P2 IMAD.IADD R20, R20, 0x1, -R29.reuse ;  /* 0x000000011414a824 */ /* 0x100fe200078e0a1d */
[----:B------:R-:W-:Y:S01]  /*c240*/  ISETP.GT.U32.AND P5, PT, R29, R15, PT ;  /* 0x0000000f1d00720c */ /* 0x000fe20003fa4070 */
[--C-:B------:R-:W-:Y:S01]  /*c250*/  @!P3 IMAD.IADD R19, R19, 0x1, -R29.reuse ;  /* 0x000000011313b824 */ /* 0x100fe200078e0a1d */
[C---:B------:R-:W-:Y:S01]  /*c260*/  ISETP.GT.U32.AND P1, PT, R29.reuse, R3, PT ;  /* 0x000000031d00720c */ /* 0x040fe20003f24070 */
[--C-:B------:R-:W-:Y:S01]  /*c270*/  @!P4 IMAD.IADD R16, R16, 0x1, -R29.reuse ;  /* 0x000000011010c824 */ /* 0x100fe200078e0a1d */
[----:B------:R-:W-:Y:S01]  /*c280*/  STL [R1+0x1dc], R21 ;  /* 0x0001dc1501007387 */ /* 0x000fe20000100800 */
[--C-:B------:R-:W-:Y:S01]  /*c290*/  @!P0 IMAD.IADD R8, R8, 0x1, -R29.reuse ;  /* 0x0000000108088824 */ /* 0x100fe200078e0a1d */
[----:B------:R-:W-:Y:S02]  /*c2a0*/  ISETP.GT.U32.AND P0, PT, R29, R10, PT ;  /* 0x0000000a1d00720c */ /* 0x000fe40003f04070 */
[----:B------:R-:W-:Y:S05]  /*c2b0*/  STL [R1+0x1e0], R13 ;  /* 0x0001e00d01007387 */ /* 0x000fea0000100800 */
[--C-:B------:R-:W-:Y:S01]  /*c2c0*/  @!P5 IMAD.IADD R15, R15, 0x1, -R29.reuse ;  /* 0x000000010f0fd824 */ /* 0x100fe200078e0a1d */
[----:B------:R-:W-:Y:S01]  /*c2d0*/  STL [R1+0x1e4], R12 ;  /* 0x0001e40c01007387 */ /* 0x000fe20000100800 */
[----:B------:R-:W-:-:S03]  /*c2e0*/  @!P1 IMAD.IADD R3, R3, 0x1, -R29 ;  /* 0x0000000103039824 */ /* 0x000fc600078e0a1d */
[----:B------:R-:W-:Y:S04]  /*c2f0*/  STL [R1+0x1bc], R11 ;  /* 0x0001bc0b01007387 */ /* 0x000fe80000100800 */
[----:B------:R0:W-:Y:S01]  /*c300*/  STL [R1+0x1d4], R8 ;  /* 0x0001d40801007387 */ /* 0x0001e20000100800 */
[----:B------:R-:W-:-:S03]  /*c310*/  @!P0 IMAD.IADD R10, R10, 0x1, -R29 ;  /* 0x000000010a0a8824 */ /* 0x000fc600078e0a1d */
[----:B0-----:R-:W4:Y:S04]  /*c320*/  LDL R8, [R1+0xf18] ;  /* 0x000f180001087983 */ /* 0x001f280000100800 */
[----:B------:R0:W-:Y:S04]  /*c330*/  STL [R1+0x1c8], R3 ;  /* 0x0001c80301007387 */ /* 0x0001e80000100800 */
[----:B0-----:R-:W4:Y:S04]  /*c340*/  LDL.LU R3, [R1+0x174] ;  /* 0x0001740001037983 */ /* 0x001f280000300800 */
[----:B------:R-:W4:Y:S04]  /*c350*/  LDL.LU R13, [R1+0x178] ;  /* 0x00017800010d7983 */ /* 0x000f280000300800 */
[----:B------:R0:W-:Y:S04]  /*c360*/  STL [R1+0x1cc], R2 ;  /* 0x0001cc0201007387 */ /* 0x0001e80000100800 */
[----:B------:R-:W4:Y:S04]  /*c370*/  LDL.LU R12, [R1+0x17c] ;  /* 0x00017c00010c7983 */ /* 0x000f280000300800 */
[----:B------:R-:W4:Y:S04]  /*c380*/  LDL.LU R11, [R1+0x14c] ;  /* 0x00014c00010b7983 */ /* 0x000f280000300800 */
[----:B0-----:R-:W4:Y:S01]  /*c390*/  LDL.LU R2, [R1+0x16c] ;  /* 0x00016c0001027983 */ /* 0x001f220000300800 */
        /* <DEDUP_REMOVED lines=13> */
[--C-:B------:R-:W-:Y:S02]  /*c470*/  @!P6 IMAD.IADD R20, R20, 0x1, -R29.reuse ;  /* 0x000000011414e824 */ /* 0x100fe400078e0a1d */
[--C-:B------:R-:W-:Y:S02]  /*c480*/  @!P2 IMAD.IADD R19, R19, 0x1, -R29.reuse ;  /* 0x000000011313a824 */ /* 0x100fe400078e0a1d */
[--C-:B------:R-:W-:Y:S01]  /*c490*/  @!P3 IMAD.IADD R16, R16, 0x1, -R29.reuse ;  /* 0x000000011010b824 */ /* 0x100fe200078e0a1d */
[----:B------:R0:W-:Y:S01]  /*c4a0*/  STL [R1+0x1d0], R20 ;  /* 0x0001d01401007387 */ /* 0x0001e20000100800 */
[--C-:B------:R-:W-:Y:S01]  /*c4b0*/  @!P5 IMAD.IADD R6, R6, 0x1, -R29.reuse ;  /* 0x000000010606d824 */ /* 0x100fe200078e0a1d */
[----:B------:R-:W-:Y:S02]  /*c4c0*/  ISETP.GT.U32.AND P5, PT, R29, R10, PT ;  /* 0x0000000a1d00720c */ /* 0x000fe40003fa4070 */
[----:B------:R-:W-:Y:S03]  /*c4d0*/  STL [R1+0x1c0], R19 ;  /* 0x0001c01301007387 */ /* 0x000fe60000100800 */
[--C-:B------:R-:W-:Y:S01]  /*c4e0*/  @!P4 IMAD.IADD R15, R15, 0x1, -R29.reuse ;  /* 0x000000010f0fc824 */ /* 0x100fe200078e0a1d */
[----:B------:R-:W2:Y:S04]  /*c4f0*/  LDL.LU R21, [R1+0x164] ;  /* 0x0001640001157983 */ /* 0x000ea80000300800 */
[----:B------:R1:W-:Y:S04]  /*c500*/  STL [R1+0x1a8], R16 ;  /* 0x0001a81001007387 */ /* 0x0003e80000100800 */
[----:B0-----:R-:W3:Y:S04]  /*c510*/  LDL.LU R20, [R1+0x168] ;  /* 0x0001680001147983 */ /* 0x001ee80000300800 */
[----:B------:R0:W-:Y:S04]  /*c520*/  STL [R1+0x1ac], R15 ;  /* 0x0001ac0f01007387 */ /* 0x0001e80000100800 */
[----:B-1----:R-:W3:Y:S01]  /*c530*/  LDL.LU R16, [R1+0x158] ;  /* 0x0001580001107983 */ /* 0x002ee20000300800 */
[----:B------:R-:W-:-:S03]  /*c540*/  @!P5 IMAD.IADD R10, R10, 0x1, -R29 ;  /* 0x000000010a0ad824 */ /* 0x000fc600078e0a1d */
[----:B0-----:R-:W3:Y:S04]  /*c550*/  LDL.LU R15, [R1+0x134] ;  /* 0x00013400010f7983 */ /* 0x001ee80000300800 */
[----:B------:R0:W-:Y:S04]  /*c560*/  STL [R1+0x1b4], R10 ;  /* 0x0001b40a01007387 */ /* 0x0001e80000100800 */
[----:B0-----:R-:W3:Y:S01]  /*c570*/  LDL.LU R10, [R1+0x138] ;  /* 0x00013800010a7983 */ /* 0x001ee20000300800 */
[C---:B------:R-:W-:Y:S02]  /*c580*/  ISETP.GT.U32.AND P1, PT, R29.reuse, R9, PT ;  /* 0x000000091d00720c */ /* 0x040fe40003f24070 */
[----:B------:R-:W-:-:S11]  /*c590*/  ISETP.GT.U32.AND P0, PT, R29, R5, PT ;  /* 0x000000051d00720c */ /* 0x000fd60003f04070 */
[--C-:B------:R-:W-:Y:S01]  /*c5a0*/  @!P1 IMAD.IADD R9, R9, 0x1, -R29.reuse ;  /* 0x0000000109099824 */ /* 0x100fe200078e0a1d */
[----:B----4-:R-:W-:Y:S01]  /*c5b0*/  ISETP.GT.U32.AND P1, PT, R29, R4, PT ;  /* 0x000000041d00720c */ /* 0x010fe20003f24070 */
[----:B------:R-:W-:Y:S01]  /*c5c0*/  @!P0 IMAD.IADD R5, R5, 0x1, -R29 ;  /* 0x0000000105058824 */ /* 0x000fe200078e0a1d */
[C---:B------:R-:W-:Y:S02]  /*c5d0*/  ISETP.GT.U32.AND P2, PT, R29.reuse, R17, PT ;  /* 0x000000111d00720c */ /* 0x040fe40003f44070 */
[C---:B------:R-:W-:Y:S02]  /*c5e0*/  ISETP.GT.U32.AND P0, PT, R29.reuse, R9, PT ;  /* 0x000000091d00720c */ /* 0x040fe40003f04070 */
[----:B------:R-:W-:-:S07]  /*c5f0*/  ISETP.GT.U32.AND P3, PT, R29, R14, PT ;  /* 0x0000000e1d00720c */ /* 0x000fce0003f64070 */
[----:B------:R-:W-:Y:S01]  /*c600*/  @!P1 IMAD.IADD R4, R4, 0x1, -R29 ;  /* 0x0000000104049824 */ /* 0x000fe200078e0a1d */
[----:B------:R-:W-:Y:S01]  /*c610*/  ISETP.GT.U32.AND P1, PT, R29, R18, PT ;  /* 0x000000121d00720c */ /* 0x000fe20003f24070 */
[----:B------:R-:W-:-:S03]  /*c620*/  IMAD.HI.U32 R26, R0, R25, RZ ;  /* 0x00000019001a7227 */ /* 0x000fc600078e00ff */
[----:B------:R-:W-:Y:S01]  /*c630*/  ISETP.GT.U32.AND P6, PT, R29, R4, PT ;  /* 0x000000041d00720c */ /* 0x000fe20003fc4070 */
[--C-:B------:R-:W-:Y:S01]  /*c640*/  @!P0 IMAD.IADD R9, R9, 0x1, -R29.reuse ;  /* 0x0000000109098824 */ /* 0x100fe200078e0a1d */
[----:B------:R-:W-:Y:S01]  /*c650*/  ISETP.GT.U32.AND P4, PT, R29, R7, PT ;  /* 0x000000071d00720c */ /* 0x000fe20003f84070 */
[----:B------:R-:W-:Y:S02]  /*c660*/  IMAD.MOV R26, RZ, RZ, -R26 ;  /* 0x000000ffff1a7224 */ /* 0x000fe400078e0a1a */
[----:B------:R-:W-:-:S04]  /*c670*/  @!P2 IMAD.IADD R17, R17, 0x1, -R29 ;  /* 0x000000011111a824 */ /* 0x000fc800078e0a1d */
[--C-:B------:R-:W-:Y:S01]  /*c680*/  @!P1 IMAD.IADD R18, R18, 0x1, -R29.reuse ;  /* 0x0000000112129824 */ /* 0x100fe200078e0a1d */
[C---:B------:R-:W-:Y:S01]  /*c690*/  ISETP.GT.U32.AND P1, PT, R29.reuse, R3, PT ;  /* 0x000000031d00720c */ /* 0x040fe20003f24070 */
[----:B------:R-:W-:Y:S01]  /*c6a0*/  @!P3 IMAD.IADD R14, R14, 0x1, -R29 ;  /* 0x000000010e0eb824 */ /* 0x000fe200078e0a1d */
[C---:B------:R-:W-:Y:S01]  /*c6b0*/  ISETP.GT.U32.AND P2, PT, R29.reuse, R13, PT ;  /* 0x0000000d1d00720c */ /* 0x040fe20003f44070 */
[C---:B------:R-:W-:Y:S01]  /*c6c0*/  IMAD R25, R29.reuse, R26, R25 ;  /* 0x0000001a1d197224 */ /* 0x040fe200078e0219 */
[----:B------:R0:W-:Y:S01]  /*c6d0*/  STL [R1+0x1b8], R9 ;  /* 0x0001b80901007387 */ /* 0x0001e20000100800 */
[----:B------:R-:W-:Y:S02]  /*c6e0*/  IABS R26, R8 ;  /* 0x00000008001a7213 */ /* 0x000fe40000000000 */
[----:B------:R-:W-:Y:S01]  /*c6f0*/  ISETP.GT.U32.AND P3, PT, R29, R12, PT ;  /* 0x0000000c1d00720c */ /* 0x000fe20003f64070 */
[----:B0-----:R-:W4:Y:S01]  /*c700*/  LDL.LU R9, [R1+0x140] ;  /* 0x0001400001097983 */ /* 0x001f220000300800 */
[----:B------:R-:W-:-:S03]  /*c710*/  @!P6 IMAD.IADD R4, R4, 0x1, -R29 ;  /* 0x000000010404e824 */ /* 0x000fc600078e0a1d */
[----:B------:R-:W4:Y:S01]  /*c720*/  LDL.LU R8, [R1+0x148] ;  /* 0x0001480001087983 */ /* 0x000f220000300800 */
[----:B------:R-:W-:Y:S01]  /*c730*/  ISETP.GT.U32.AND P5, PT, R29, R6, PT ;  /* 0x000000061d00720c */ /* 0x000fe20003fa4070 */
[--C-:B------:R-:W-:Y:S02]  /*c740*/  @!P1 IMAD.IADD R3, R3, 0x1, -R29.reuse ;  /* 0x0000000103039824 */ /* 0x100fe400078e0a1d */
[--C-:B------:R-:W-:Y:S01]  /*c750*/  @!P4 IMAD.IADD R7, R7, 0x1, -R29.reuse ;  /* 0x000000010707c824 */ /* 0x100fe200078e0a1d */
[----:B------:R-:W-:Y:S01]  /*c760*/  ISETP.GT.U32.AND P4, PT, R29, R11, PT ;  /* 0x0000000b1d00720c */ /* 0x000fe20003f84070 */
[--C-:B------:R-:W-:Y:S01]  /*c770*/  @!P2 IMAD.IADD R13, R13, 0x1, -R29.reuse ;  /* 0x000000010d0da824 */ /* 0x100fe200078e0a1d */
[----:B------:R-:W-:Y:S01]  /*c780*/  ISETP.GT.U32.AND P0, PT, R29, R5, PT ;  /* 0x000000051d00720c */ /* 0x000fe20003f04070 */
[----:B------:R-:W-:-:S06]  /*c790*/  @!P3 IMAD.IADD R12, R12, 0x1, -R29 ;  /* 0x000000010c0cb824 */ /* 0x000fcc00078e0a1d */
[----:B------:R-:W-:Y:S01]  /*c7a0*/  @!P5 IMAD.IADD R6, R6, 0x1, -R29 ;  /* 0x000000010606d824 */ /* 0x000fe200078e0a1d */
[----:B------:R-:W-:-:S03]  /*c7b0*/  ISETP.GT.U32.AND P5, PT, R29, R2, PT ;  /* 0x000000021d00720c */ /* 0x000fc60003fa4070 */
[--C-:B------:R-:W-:Y:S01]  /*c7c0*/  @!P4 IMAD.IADD R11, R11, 0x1, -R29.reuse ;  /* 0x000000010b0bc824 */ /* 0x100fe200078e0a1d */
[----:B------:R-:W-:Y:S01]  /*c7d0*/  STL [R1+0x184], R18 ;  /* 0x0001841201007387 */ /* 0x000fe20000100800 */
[----:B------:R-:W-:-:S03]  /*c7e0*/  @!P0 IMAD.IADD R5, R5, 0x1, -R29 ;  /* 0x0000000105058824 */ /* 0x000fc600078e0a1d */
[----:B------:R-:W-:Y:S04]  /*c7f0*/  STL [R1+0x1a4], R17 ;  /* 0x0001a41101007387 */ /* 0x000fe80000100800 */
[----:B------:R-:W-:Y:S04]  /*c800*/  STL [R1+0x194], R14 ;  /* 0x0001940e01007387 */ /* 0x000fe80000100800 */
[----:B------:R0:W-:Y:S04]  /*c810*/  STL [R1+0x19c], R7 ;  /* 0x00019c0701007387 */ /* 0x0001e80000100800 */
[----:B------:R1:W-:Y:S01]  /*c820*/  STL [R1+0x1a0], R6 ;  /* 0x0001a00601007387 */ /* 0x0003e20000100800 */
[----:B------:R-:W-:-:S03]  /*c830*/  @!P5 IMAD.IADD R2, R2, 0x1, -R29 ;  /* 0x000000010202d824 */ /* 0x000fc600078e0a1d */
[----:B0-----:R-:W4:Y:S04]  /*c840*/  LDL.LU R7, [R1+0x110] ;  /* 0x0001100001077983 */ /* 0x001f280000300800 */
[----:B------:R0:W-:Y:S04]  /*c850*/  STL [R1+0x18c], R5 ;  /* 0x00018c0501007387 */ /* 0x0001e80000100800 */
[----:B------:R-:W4:Y:S04]  /*c860*/  LDL.LU R19, [R1+0x130] ;  /* 0x0001300001137983 */ /* 0x000f280000300800 */
[----:B-1----:R-:W4:Y:S04]  /*c870*/  LDL.LU R6, [R1+0x120] ;  /* 0x0001200001067983 */ /* 0x002f280000300800 */
[----:B------:R1:W-:Y:S04]  /*c880*/  STL [R1+0x170], R4 ;  /* 0x0001700401007387 */ /* 0x0003e80000100800 */
[----:B0-----:R-:W4:Y:S04]  /*c890*/  LDL.LU R5, [R1+0x128] ;  /* 0x0001280001057983 */ /* 0x001f280000300800 */
[----:B-1----:R-:W4:Y:S01]  /*c8a0*/  LDL.LU R4, [R1+0x12c] ;  /* 0x00012c0001047983 */ /* 0x002f220000300800 */
        /* <DEDUP_REMOVED lines=15> */
[--C-:B------:R-:W-:Y:S01]  /*c9a0*/  @!P2 IMAD.IADD R12, R12, 0x1, -R29.reuse ;  /* 0x000000010c0ca824 */ /* 0x100fe200078e0a1d */
[----:B------:R0:W-:Y:S01]  /*c9b0*/  STL [R1+0x174], R3 ;  /* 0x0001740301007387 */ /* 0x0001e20000100800 */
[--C-:B------:R-:W-:Y:S01]  /*c9c0*/  @!P4 IMAD.IADD R10, R10, 0x1, -R29.reuse ;  /* 0x000000010a0ac824 */ /* 0x100fe200078e0a1d */
[----:B------:R-:W-:Y:S01]  /*c9d0*/  ISETP.GT.U32.AND P4, PT, R29, R2, PT ;  /* 0x000000021d00720c */ /* 0x000fe20003f84070 */
[--C-:B------:R-:W-:Y:S01]  /*c9e0*/  @!P3 IMAD.IADD R11, R11, 0x1, -R29.reuse ;  /* 0x000000010b0bb824 */ /* 0x100fe200078e0a1d */
[----:B0-----:R-:W2:Y:S04]  /*c9f0*/  LDL.LU R3, [R1+0x118] ;  /* 0x0001180001037983 */ /* 0x001ea80000300800 */
[----:B------:R0:W-:Y:S04]  /*ca00*/  STL [R1+0x178], R13 ;  /* 0x0001780d01007387 */ /* 0x0001e80000100800 */
[----:B------:R-:W3:Y:S04]  /*ca10*/  LDL.LU R18, [R1+0xf8] ;  /* 0x0000f80001127983 */ /* 0x000ee80000300800 */
[----:B------:R-:W-:Y:S04]  /*ca20*/  STL [R1+0x17c], R12 ;  /* 0x00017c0c01007387 */ /* 0x000fe80000100800 */
[----:B------:R-:W2:Y:S04]  /*ca30*/  LDL.LU R17, [R1+0xfc] ;  /* 0x0000fc0001117983 */ /* 0x000ea80000300800 */
[----:B------:R1:W-:Y:S04]  /*ca40*/  STL [R1+0x14c], R11 ;  /* 0x00014c0b01007387 */ /* 0x0003e80000100800 */
[----:B------:R-:W2:Y:S01]  /*ca50*/  LDL.LU R14, [R1+0x100] ;  /* 0x00010000010e7983 */ /* 0x000ea20000300800 */
[----:B------:R-:W-:-:S03]  /*ca60*/  @!P4 IMAD.IADD R2, R2, 0x1, -R29 ;  /* 0x000000010202c824 */ /* 0x000fc600078e0a1d */
[----:B0-----:R-:W2:Y:S04]  /*ca70*/  LDL.LU R13, [R1+0x108] ;  /* 0x00010800010d7983 */ /* 0x001ea80000300800 */
[----:B------:R0:W-:Y:S04]  /*ca80*/  STL [R1+0x16c], R2 ;  /* 0x00016c0201007387 */ /* 0x0001e80000100800 */
[----:B-1----:R-:W2:Y:S04]  /*ca90*/  LDL.LU R11, [R1+0xd8] ;  /* 0x0000d800010b7983 */ /* 0x002ea80000300800 */
[----:B------:R-:W2:Y:S04]  /*caa0*/  LDL.LU R12, [R1+0xf4] ;  /* 0x0000f400010c7983 */ /* 0x000ea80000300800 */
[----:B0-----:R-:W2:Y:S01]  /*cab0*/  LDL.LU R2, [R1+0xe8] ;  /* 0x0000e80001027983 */ /* 0x001ea20000300800 */
[----:B------:R-:W-:-:S02]  /*cac0*/  ISETP.GT.U32.AND P0, PT, R29, R27, PT ;  /* 0x0000001b1d00720c */ /* 0x000fc40003f04070 */
[----:B----4-:R-:W-:-:S11]  /*cad0*/  ISETP.GT.U32.AND P5, PT, R29, R9, PT ;  /* 0x000000091d00720c */ /* 0x010fd60003fa4070 */
[--C-:B------:R-:W-:Y:S01]  /*cae0*/  @!P0 IMAD.IADD R27, R27, 0x1, -R29.reuse ;  /* 0x000000011b1b8824 */ /* 0x100fe200078e0a1d */
[C---:B------:R-:W-:Y:S02]  /*caf0*/  ISETP.GT.U32.AND P0, PT, R29.reuse, R8, PT ;  /* 0x000000081d00720c */ /* 0x040fe40003f04070 */
[----:B------:R-:W-:Y:S01]  /*cb00*/  ISETP.GT.U32.AND P1, PT, R29, R20, PT ;  /* 0x000000141d00720c */ /* 0x000fe20003f24070 */
[----:B------:R-:W-:-:S10]  /*cb10*/  @!P5 IMAD.IADD R9, R9, 0x1, -R29 ;  /* 0x000000010909d824 */ /* 0x000fd400078e0a1d */
[--C-:B------:R-:W-:Y:S01]  /*cb20*/  @!P0 IMAD.IADD R8, R8, 0x1, -R29.reuse ;  /* 0x0000000108088824 */ /* 0x100fe200078e0a1d */
[C---:B------:R-:W-:Y:S02]  /*cb30*/  ISETP.GT.U32.AND P0, PT, R29.reuse, R21, PT ;  /* 0x000000151d00720c */ /* 0x040fe40003f04070 */
[C---:B------:R-:W-:Y:S02]  /*cb40*/  ISETP.GT.U32.AND P5, PT, R29.reuse, R27, PT ;  /* 0x0000001b1d00720c */ /* 0x040fe40003fa4070 */
[C---:B------:R-:W-:Y:S02]  /*cb50*/  ISETP.GT.U32.AND P6, PT, R29.reuse, R8, PT ;  /* 0x000000081d00720c */ /* 0x040fe40003fc4070 */
[C---:B------:R-:W-:Y:S02]  /*cb60*/  ISETP.GT.U32.AND P2, PT, R29.reuse, R16, PT ;  /* 0x000000101d00720c */ /* 0x040fe40003f44070 */
[----:B------:R-:W-:Y:S01]  /*cb70*/  ISETP.GT.U32.AND P3, PT, R29, R15, PT ;  /* 0x0000000f1d00720c */ /* 0x000fe20003f64070 */
[----:B------:R-:W-:-:S04]  /*cb80*/  @!P1 IMAD.IADD R20, R20, 0x1, -R29 ;  /* 0x0000000114149824 */ /* 0x000fc800078e0a1d */
[--C-:B------:R-:W-:Y:S01]  /*cb90*/  @!P0 IMAD.IADD R21, R21, 0x1, -R29.reuse ;  /* 0x0000000115158824 */ /* 0x100fe200078e0a1d */
[----:B------:R-:W-:Y:S01]  /*cba0*/  ISETP.GT.U32.AND P0, PT, R29, R7, PT ;  /* 0x000000071d00720c */ /* 0x000fe20003f04070 */
[--C-:B------:R-:W-:Y:S01]  /*cbb0*/  @!P5 IMAD.IADD R27, R27, 0x1, -R29.reuse ;  /* 0x000000011b1bd824 */ /* 0x100fe200078e0a1d */
[C---:B------:R-:W-:Y:S02]  /*cbc0*/  ISETP.GT.U32.AND P4, PT, R29.reuse, R10, PT ;  /* 0x0000000a1d00720c */ /* 0x040fe40003f84070 */
[C---:B------:R-:W-:Y:S01]  /*cbd0*/  ISETP.GT.U32.AND P1, PT, R29.reuse, R19, PT ;  /* 0x000000131d00720c */ /* 0x040fe20003f24070 */
[--C-:B------:R-:W-:Y:S01]  /*cbe0*/  @!P6 IMAD.IADD R8, R8, 0x1, -R29.reuse ;  /* 0x000000010808e824 */ /* 0x100fe200078e0a1d */
[C---:B------:R-:W-:Y:S01]  /*cbf0*/  ISETP.GT.U32.AND P5, PT, R29.reuse, R9, PT ;  /* 0x000000091d00720c */ /* 0x040fe20003fa4070 */
[--C-:B------:R-:W-:Y:S01]  /*cc00*/  @!P2 IMAD.IADD R16, R16, 0x1, -R29.reuse ;  /* 0x000000011010a824 */ /* 0x100fe200078e0a1d */
[----:B------:R-:W-:Y:S01]  /*cc10*/  ISETP.GT.U32.AND P2, PT, R29, R6, PT ;  /* 0x000000061d00720c */ /* 0x000fe20003f44070 */
[----:B------:R-:W-:-:S04]  /*cc20*/  @!P3 IMAD.IADD R15, R15, 0x1, -R29 ;  /* 0x000000010f0fb824 */ /* 0x000fc800078e0a1d */
[----:B------:R-:W-:Y:S01]  /*cc30*/  @!P0 IMAD.IADD R7, R7, 0x1, -R29 ;  /* 0x0000000107078824 */ /* 0x000fe200078e0a1d */
[----:B------:R-:W-:-:S03]  /*cc40*/  ISETP.GT.U32.AND P3, PT, R29, R5, PT ;  /* 0x000000051d00720c */ /* 0x000fc60003f64070 */
[--C-:B------:R-:W-:Y:S02]  /*cc50*/  @!P1 IMAD.IADD R19, R19, 0x1, -R29.reuse ;  /* 0x0000000113139824 */ /* 0x100fe400078e0a1d */
[--C-:B------:R-:W-:Y:S02]  /*cc60*/  @!P4 IMAD.IADD R10, R10, 0x1, -R29.reuse ;  /* 0x000000010a0ac824 */ /* 0x100fe400078e0a1d */
[--C-:B------:R-:W-:Y:S01]  /*cc70*/  @!P5 IMAD.IADD R9, R9, 0x1, -R29.reuse ;  /* 0x000000010909d824 */ /* 0x100fe200078e0a1d */
[----:B------:R-:W-:Y:S01]  /*cc80*/  ISETP.GT.U32.AND P4, PT, R29, R4, PT ;  /* 0x000000041d00720c */ /* 0x000fe20003f84070 */
[--C-:B------:R-:W-:Y:S01]  /*cc90*/  @!P2 IMAD.IADD R6, R6, 0x1, -R29.reuse ;  /* 0x000000010606a824 */ /* 0x100fe200078e0a1d */
[----:B------:R-:W-:Y:S03]  /*cca0*/  STL [R1+0x160], R27 ;  /* 0x0001601b01007387 */ /* 0x000fe60000100800 */
[--C-:B------:R-:W-:Y:S01]  /*ccb0*/  @!P3 IMAD.IADD R5, R5, 0x1, -R29.reuse ;  /* 0x000000010505b824 */ /* 0x100fe200078e0a1d */
[----:B------:R-:W-:Y:S04]  /*ccc0*/  STL [R1+0x164], R21 ;  /* 0x0001641501007387 */ /* 0x000fe80000100800 */
[----:B------:R-:W-:Y:S04]  /*ccd0*/  STL [R1+0x168], R20 ;  /* 0x0001681401007387 */ /* 0x000fe80000100800 */
[----:B------:R-:W-:Y:S04]  /*cce0*/  STL [R1+0x158], R16 ;  /* 0x0001581001007387 */ /* 0x000fe80000100800 */
[----:B------:R-:W-:Y:S01]  /*ccf0*/  STL [R1+0x134], R15 ;  /* 0x0001340f01007387 */ /* 0x000fe20000100800 */
[----:B------:R-:W-:-:S03]  /*cd00*/  @!P4 IMAD.IADD R4, R4, 0x1, -R29 ;  /* 0x000000010404c824 */ /* 0x000fc600078e0a1d */
[----:B------:R0:W-:Y:S04]  /*cd10*/  STL [R1+0x138], R10 ;  /* 0x0001380a01007387 */ /* 0x0001e80000100800 */
[----:B0-----:R-:W4:Y:S04]  /*cd20*/  LDL.LU R10, [R1+0xec] ;  /* 0x0000ec00010a7983 */ /* 0x001f280000300800 */
[----:B------:R0:W-:Y:S04]  /*cd30*/  STL [R1+0x140], R9 ;  /* 0x0001400901007387 */ /* 0x0001e80000100800 */
[----:B------:R-:W4:Y:S04]  /*cd40*/  LDL.LU R16, [R1+0xf0] ;  /* 0x0000f00001107983 */ /* 0x000f280000300800 */
[----:B------:R-:W4:Y:S04]  /*cd50*/  LDL.LU R15, [R1+0xe4] ;  /* 0x0000e400010f7983 */ /* 0x000f280000300800 */
[----:B------:R1:W-:Y:S04]  /*cd60*/  STL [R1+0x148], R8 ;  /* 0x0001480801007387 */ /* 0x0003e80000100800 */
[----:B0-----:R-:W4:Y:S04]  /*cd70*/  LDL.LU R9, [R1+0xc0] ;  /* 0x0000c00001097983 */ /* 0x001f280000300800 */
[----:B-1----:R-:W4:Y:S01]  /*cd80*/  LDL.LU R8, [R1+0xc4] ;  /* 0x0000c40001087983 */ /* 0x002f220000300800 */
[----:B---3--:R-:W-:-:S02]  /*cd90*/  ISETP.GT.U32.AND P6, PT, R29, R18, PT ;  /* 0x000000121d00720c */ /* 0x008fc40003fc4070 */
[C---:B--2---:R-:W-:Y:S02]  /*cda0*/  ISETP.GT.U32.AND P0, PT, R29.reuse, R17, PT ;  /* 0x000000111d00720c */ /* 0x044fe40003f04070 */
[----:B------:R-:W-:-:S09]  /*cdb0*/  ISETP.GT.U32.AND P1, PT, R29, R14, PT ;  /* 0x0000000e1d00720c */ /* 0x000fd20003f24070 */
[--C-:B------:R-:W-:Y:S01]  /*cdc0*/  @!P6 IMAD.IADD R18, R18, 0x1, -R29.reuse ;  /* 0x000000011212e824 */ /* 0x100fe200078e0a1d */
[C---:B------:R-:W-:Y:S02]  /*cdd0*/  ISETP.GT.U32.AND P5, PT, R29.reuse, R3, PT ;  /* 0x000000031d00720c */ /* 0x040fe40003fa4070 */
[----:B------:R-:W-:Y:S01]  /*cde0*/  ISETP.GT.U32.AND P6, PT, R29, R7, PT ;  /* 0x000000071d00720c */ /* 0x000fe20003fc4070 */
[--C-:B------:R-:W-:Y:S01]  /*cdf0*/  @!P0 IMAD.IADD R17, R17, 0x1, -R29.reuse ;  /* 0x0000000111118824 */ /* 0x100fe200078e0a1d */
[C---:B------:R-:W-:Y:S02]  /*ce00*/  ISETP.GT.U32.AND P2, PT, R29.reuse, R13, PT ;  /* 0x0000000d1d00720c */ /* 0x040fe40003f44070 */
[C---:B------:R-:W-:Y:S02]  /*ce10*/  ISETP.GT.U32.AND P0, PT, R29.reuse, R19, PT ;  /* 0x000000131d00720c */ /* 0x040fe40003f04070 */
[C---:B------:R-:W-:Y:S01]  /*ce20*/  ISETP.GT.U32.AND P3, PT, R29.reuse, R11, PT ;  /* 0x0000000b1d00720c */ /* 0x040fe20003f64070 */
[----:B------:R-:W-:Y:S01]  /*ce30*/  @!P1 IMAD.IADD R14, R14, 0x1, -R29 ;  /* 0x000000010e0e9824 */ /* 0x000fe200078e0a1d */
[----:B------:R-:W-:-:S03]  /*ce40*/  ISETP.GT.U32.AND P1, PT, R29, R6, PT ;  /* 0x000000061d00720c */ /* 0x000fc60003f24070 */
[--C-:B------:R-:W-:Y:S01]  /*ce50*/  @!P5 IMAD.IADD R3, R3, 0x1, -R29.reuse ;  /* 0x000000010303d824 */ /* 0x100fe200078e0a1d */
[----:B------:R-:W-:Y:S01]  /*ce60*/  ISETP.GT.U32.AND P4, PT, R29, R12, PT ;  /* 0x0000000c1d00720c */ /* 0x000fe20003f84070 */
[--C-:B------:R-:W-:Y:S01]  /*ce70*/  @!P6 IMAD.IADD R7, R7, 0x1, -R29.reuse ;  /* 0x000000010707e824 */ /* 0x100fe200078e0a1d */
[----:B------:R-:W-:Y:S01]  /*ce80*/  ISETP.GT.U32.AND P5, PT, R29, R2, PT ;  /* 0x000000021d00720c */ /* 0x000fe20003fa4070 */
[--C-:B------:R-:W-:Y:S01]  /*ce90*/  @!P2 IMAD.IADD R13, R13, 0x1, -R29.reuse ;  /* 0x000000010d0da824 */ /* 0x100fe200078e0a1d */
[----:B------:R-:W-:Y:S01]  /*cea0*/  ISETP.GT.U32.AND P2, PT, R29, R5, PT ;  /* 0x000000051d00720c */ /* 0x000fe20003f44070 */
[--C-:B------:R-:W-:Y:S02]  /*ceb0*/  @!P0 IMAD.IADD R19, R19, 0x1, -R29.reuse ;  /* 0x0000000113138824 */ /* 0x100fe400078e0a1d */
[--C-:B------:R-:W-:Y:S01]  /*cec0*/  @!P3 IMAD.IADD R11, R11, 0x1, -R29.reuse ;  /* 0x000000010b0bb824 */ /* 0x100fe200078e0a1d */
[----:B------:R-:W-:Y:S01]  /*ced0*/  ISETP.GT.U32.AND P3, PT, R29, R4, PT ;  /* 0x000000041d00720c */ /* 0x000fe20003f64070 */
[----:B------:R0:W-:Y:S01]  /*cee0*/  STL [R1+0x110], R7 ;  /* 0x0001100701007387 */ /* 0x0001e20000100800 */
[----:B------:R-:W-:-:S03]  /*cef0*/  @!P1 IMAD.IADD R6, R6, 0x1, -R29 ;  /* 0x0000000106069824 */ /* 0x000fc600078e0a1d */
[--C-:B------:R-:W-:Y:S01]  /*cf00*/  @!P4 IMAD.IADD R12, R12, 0x1, -R29.reuse ;  /* 0x000000010c0cc824 */ /* 0x100fe200078e0a1d */
[----:B------:R-:W-:Y:S01]  /*cf10*/  ISETP.GT.U32.AND P4, PT, R29, R3, PT ;  /* 0x000000031d00720c */ /* 0x000fe20003f84070 */
[----:B0-----:R-:W2:Y:S04]  /*cf20*/  LDL.LU R7, [R1+0xcc] ;  /* 0x0000cc0001077983 */ /* 0x001ea80000300800 */
[----:B------:R-:W3:Y:S04]  /*cf30*/  LDL.LU R21, [R1+0xd4] ;  /* 0x0000d40001157983 */ /* 0x000ee80000300800 */
[----:B------:R0:W-:Y:S04]  /*cf40*/  STL [R1+0x130], R19 ;  /* 0x0001301301007387 */ /* 0x0001e80000100800 */
[----:B------:R-:W2:Y:S01]  /*cf50*/  LDL.LU R20, [R1+0xa8] ;  /* 0x0000a80001147983 */ /* 0x000ea20000300800 */
[----:B------:R-:W-:-:S03]  /*cf60*/  @!P5 IMAD.IADD R2, R2, 0x1, -R29 ;  /* 0x000000010202d824 */ /* 0x000fc600078e0a1d */
[----:B------:R1:W-:Y:S01]  /*cf70*/  STL [R1+0x120], R6 ;  /* 0x0001200601007387 */ /* 0x0003e20000100800 */
[----:B------:R-:W-:-:S03]  /*cf80*/  ISETP.GT.U32.AND P5, PT, R29, R18, PT ;  /* 0x000000121d00720c */ /* 0x000fc60003fa4070 */
[----:B0-----:R-:W2:Y:S01]  /*cf90*/  LDL.LU R19, [R1+0xbc] ;  /* 0x0000bc0001137983 */ /* 0x001ea20000300800 */
[C---:B------:R-:W-:Y:S01]  /*cfa0*/  ISETP.GT.U32.AND P0, PT, R29.reuse, R17, PT ;  /* 0x000000111d00720c */ /* 0x040fe20003f04070 */
[--C-:B------:R-:W-:Y:S01]  /*cfb0*/  @!P3 IMAD.IADD R4, R4, 0x1, -R29.reuse ;  /* 0x000000010404b824 */ /* 0x100fe200078e0a1d */
[----:B------:R-:W-:Y:S01]  /*cfc0*/  ISETP.GT.U32.AND P1, PT, R29, R14, PT ;  /* 0x0000000e1d00720c */ /* 0x000fe20003f24070 */
[--C-:B------:R-:W-:Y:S01]  /*cfd0*/  @!P2 IMAD.IADD R5, R5, 0x1, -R29.reuse ;  /* 0x000000010505a824 */ /* 0x100fe200078e0a1d */
[----:B-1----:R-:W2:Y:S01]  /*cfe0*/  LDL.LU R6, [R1+0xb0] ;  /* 0x0000b00001067983 */ /* 0x002ea20000300800 */
[C---:B------:R-:W-:Y:S02]  /*cff0*/  ISETP.GT.U32.AND P3, PT, R29.reuse, R11, PT ;  /* 0x0000000b1d00720c */ /* 0x040fe40003f64070 */
[----:B------:R-:W-:Y:S01]  /*d000*/  ISETP.GT.U32.AND P2, PT, R29, R13, PT ;  /* 0x0000000d1d00720c */ /* 0x000fe20003f44070 */
[--C-:B------:R-:W-:Y:S01]  /*d010*/  @!P4 IMAD.IADD R3, R3, 0x1, -R29.reuse ;  /* 0x000000010303c824 */ /* 0x100fe200078e0a1d */
[----:B------:R0:W-:Y:S01]  /*d020*/  STL [R1+0x128], R5 ;  /* 0x0001280501007387 */ /* 0x0001e20000100800 */
[----:B------:R-:W-:-:S03]  /*d030*/  @!P5 IMAD.IADD R18, R18, 0x1, -R29 ;  /* 0x000000011212d824 */ /* 0x000fc600078e0a1d */
[--C-:B------:R-:W-:Y:S02]  /*d040*/  @!P0 IMAD.IADD R17, R17, 0x1, -R29.reuse ;  /* 0x0000000111118824 */ /* 0x100fe400078e0a1d */
[--C-:B------:R-:W-:Y:S01]  /*d050*/  @!P1 IMAD.IADD R14, R14, 0x1, -R29.reuse ;  /* 0x000000010e0e9824 */ /* 0x100fe200078e0a1d */
[----:B0-----:R-:W2:Y:S02]  /*d060*/  LDL.LU R5, [R1+0xb4] ;  /* 0x0000b40001057983 */ /* 0x001ea40000300800 */
[--C-:B------:R-:W-:Y:S02]  /*d070*/  @!P3 IMAD.IADD R11, R11, 0x1, -R29.reuse ;  /* 0x000000010b0bb824 */ /* 0x100fe400078e0a1d */
[----:B------:R0:W-:Y:S01]  /*d080*/  STL [R1+0x12c], R4 ;  /* 0x00012c0401007387 */ /* 0x0001e20000100800 */
[----:B------:R-:W-:-:S03]  /*d090*/  @!P2 IMAD.IADD R13, R13, 0x1, -R29 ;  /* 0x000000010d0da824 */ /* 0x000fc600078e0a1d */
[----:B0-----:R-:W2:Y:S04]  /*d0a0*/  LDL.LU R4, [R1+0xb8] ;  /* 0x0000b80001047983 */ /* 0x001ea80000300800 */
        /* <DEDUP_REMOVED lines=17> */
[--C-:B------:R-:W-:Y:S02]  /*d1c0*/  @!P1 IMAD.IADD R15, R15, 0x1, -R29.reuse ;  /* 0x000000010f0f9824 */ /* 0x100fe400078e0a1d */
[----:B------:R-:W-:Y:S01]  /*d1d0*/  @!P6 IMAD.IADD R12, R12, 0x1, -R29 ;  /* 0x000000010c0ce824 */ /* 0x000fe200078e0a1d */
[----:B------:R0:W-:Y:S01]  /*d1e0*/  STL [R1+0xe8], R2 ;  /* 0x0000e80201007387 */ /* 0x0001e20000100800 */
[----:B------:R-:W-:-:S06]  /*d1f0*/  IMAD.HI.U32 R27, R0, R26, RZ ;  /* 0x0000001a001b7227 */ /* 0x000fcc00078e00ff */
[----:B------:R-:W-:Y:S01]  /*d200*/  @!P2 IMAD.IADD R9, R9, 0x1, -R29 ;  /* 0x000000010909a824 */ /* 0x000fe200078e0a1d */
[----:B------:R1:W-:Y:S01]  /*d210*/  STL [R1+0xf4], R12 ;  /* 0x0000f40c01007387 */ /* 0x0003e20000100800 */
[----:B------:R-:W-:-:S03]  /*d220*/  IMAD.MOV R27, RZ, RZ, -R27 ;  /* 0x000000ffff1b7224 */ /* 0x000fc600078e0a1b */
[----:B0-----:R-:W4:Y:S04]  /*d230*/  LDL.LU R2, [R1+0x98] ;  /* 0x0000980001027983 */ /* 0x001f280000300800 */
[----:B------:R-:W4:Y:S01]  /*d240*/  LDL.LU R14, [R1+0x9c] ;  /* 0x00009c00010e7983 */ /* 0x000f220000300800 */
[----:B------:R-:W-:-:S03]  /*d250*/  IMAD R26, R29, R27, R26 ;  /* 0x0000001b1d1a7224 */ /* 0x000fc600078e021a */
        /* <DEDUP_REMOVED lines=11> */
[----:B------:R-:W-:-:S07]  /*d310*/  ISETP.GT.U32.AND P0, PT, R29, R15, PT ;  /* 0x0000000f1d00720c */ /* 0x000fce0003f04070 */
[--C-:B------:R-:W-:Y:S01]  /*d320*/  @!P1 IMAD.IADD R6, R6, 0x1, -R29.reuse ;  /* 0x0000000106069824 */ /* 0x100fe200078e0a1d */
[----:B------:R-:W-:Y:S01]  /*d330*/  ISETP.GT.U32.AND P1, PT, R29, R9, PT ;  /* 0x000000091d00720c */ /* 0x000fe20003f24070 */
[--C-:B------:R-:W-:Y:S02]  /*d340*/  @!P4 IMAD.IADD R10, R10, 0x1, -R29.reuse ;  /* 0x000000010a0ac824 */ /* 0x100fe400078e0a1d */
[--C-:B------:R-:W-:Y:S02]  /*d350*/  @!P5 IMAD.IADD R16, R16, 0x1, -R29.reuse ;  /* 0x000000011010d824 */ /* 0x100fe400078e0a1d */
[----:B------:R-:W-:-:S08]  /*d360*/  @!P0 IMAD.IADD R15, R15, 0x1, -R29 ;  /* 0x000000010f0f8824 */ /* 0x000fd000078e0a1d */
[----:B------:R-:W-:Y:S01]  /*d370*/  @!P1 IMAD.IADD R9, R9, 0x1, -R29 ;  /* 0x0000000109099824 */ /* 0x000fe200078e0a1d */
[----:B------:R-:W-:Y:S02]  /*d380*/  IABS R27, R11 ;  /* 0x0000000b001b7213 */ /* 0x000fe40000000000 */
[----:B------:R-:W2:Y:S04]  /*d390*/  LDL.LU R11, [R1+0x84] ;  /* 0x00008400010b7983 */ /* 0x000ea80000300800 */
[----:B------:R0:W-:Y:S04]  /*d3a0*/  STL [R1+0xec], R10 ;  /* 0x0000ec0a01007387 */ /* 0x0001e80000100800 */
[----:B0-----:R-:W3:Y:S04]  /*d3b0*/  LDL.LU R10, [R1+0x94] ;  /* 0x00009400010a7983 */ /* 0x001ee80000300800 */
[----:B------:R-:W3:Y:S04]  /*d3c0*/  LDL.LU R18, [R1+0x8c] ;  /* 0x00008c0001127983 */ /* 0x000ee80000300800 */
[----:B------:R0:W-:Y:S04]  /*d3d0*/  STL [R1+0xf0], R16 ;  /* 0x0000f01001007387 */ /* 0x0001e80000100800 */
[----:B------:R1:W-:Y:S04]  /*d3e0*/  STL [R1+0xe4], R15 ;  /* 0x0000e40f01007387 */ /* 0x0003e80000100800 */
[----:B------:R-:W3:Y:S04]  /*d3f0*/  LDL.LU R17, [R1+0x90] ;  /* 0x0000900001117983 */ /* 0x000ee80000300800 */
[----:B0-----:R-:W3:Y:S04]  /*d400*/  LDL.LU R16, [R1+0x1f4] ;  /* 0x0001f40001107983 */ /* 0x001ee80000300800 */
[----:B------:R0:W-:Y:S04]  /*d410*/  STL [R1+0xc0], R9 ;  /* 0x0000c00901007387 */ /* 0x0001e80000100800 */
[----:B-1----:R-:W3:Y:S04]  /*d420*/  LDL.LU R15, [R1+0x88] ;  /* 0x00008800010f7983 */ /* 0x002ee80000300800 */
[----:B0-----:R-:W3:Y:S01]  /*d430*/  LDL.LU R9, [R1+0x78] ;  /* 0x0000780001097983 */ /* 0x001ee20000300800 */
[----:B------:R-:W-:-:S02]  /*d440*/  ISETP.GT.U32.AND P3, PT, R29, R8, PT ;  /* 0x000000081d00720c */ /* 0x000fc40003f64070 */
[C---:B------:R-:W-:Y:S02]  /*d450*/  ISETP.GT.U32.AND P6, PT, R29.reuse, R7, PT ;  /* 0x000000071d00720c */ /* 0x040fe40003fc4070 */
[----:B------:R-:W-:-:S09]  /*d460*/  ISETP.GT.U32.AND P2, PT, R29, R5, PT ;  /* 0x000000051d00720c */ /* 0x000fd20003f44070 */
[--C-:B------:R-:W-:Y:S01]  /*d470*/  @!P3 IMAD.IADD R8, R8, 0x1, -R29.reuse ;  /* 0x000000010808b824 */ /* 0x100fe200078e0a1d */
[----:B------:R-:W-:Y:S01]  /*d480*/  ISETP.GT.U32.AND P3, PT, R29, R4, PT ;  /* 0x000000041d00720c */ /* 0x000fe20003f64070 */
[--C-:B------:R-:W-:Y:S01]  /*d490*/  @!P6 IMAD.IADD R7, R7, 0x1, -R29.reuse ;  /* 0x000000010707e824 */ /* 0x100fe200078e0a1d */
[----:B------:R-:W-:Y:S01]  /*d4a0*/  ISETP.GT.U32.AND P6, PT, R29, R3, PT ;  /* 0x000000031d00720c */ /* 0x000fe20003fc4070 */
[----:B------:R-:W-:Y:S01]  /*d4b0*/  @!P2 IMAD.IADD R5, R5, 0x1, -R29 ;  /* 0x000000010505a824 */ /* 0x000fe200078e0a1d */
[C---:B------:R-:W-:Y:S02]  /*d4c0*/  ISETP.GT.U32.AND P4, PT, R29.reuse, R21, PT ;  /* 0x000000151d00720c */ /* 0x040fe40003f84070 */
[C---:B------:R-:W-:Y:S02]  /*d4d0*/  ISETP.GT.U32.AND P2, PT, R29.reuse, R8, PT ;  /* 0x000000081d00720c */ /* 0x040fe40003f44070 */
[C---:B------:R-:W-:Y:S02]  /*d4e0*/  ISETP.GT.U32.AND P5, PT, R29.reuse, R20, PT ;  /* 0x000000141d00720c */ /* 0x040fe40003fa4070 */
[----:B------:R-:W-:-:S03]  /*d4f0*/  ISETP.GT.U32.AND P0, PT, R29, R19, PT ;  /* 0x000000131d00720c */ /* 0x000fc60003f04070 */
[--C-:B------:R-:W-:Y:S01]  /*d500*/  @!P3 IMAD.IADD R4, R4, 0x1, -R29.reuse ;  /* 0x000000010404b824 */ /* 0x100fe200078e0a1d */
[----:B------:R-:W-:Y:S01]  /*d510*/  ISETP.GT.U32.AND P3, PT, R29, R7, PT ;  /* 0x000000071d00720c */ /* 0x000fe20003f64070 */
[--C-:B------:R-:W-:Y:S01]  /*d520*/  @!P6 IMAD.IADD R3, R3, 0x1, -R29.reuse ;  /* 0x000000010303e824 */ /* 0x100fe200078e0a1d */
[----:B------:R-:W-:Y:S01]  /*d530*/  ISETP.GT.U32.AND P1, PT, R29, R6, PT ;  /* 0x000000061d00720c */ /* 0x000fe20003f24070 */
[--C-:B------:R-:W-:Y:S01]  /*d540*/  @!P4 IMAD.IADD R21, R21, 0x1, -R29.reuse ;  /* 0x000000011515c824 */ /* 0x100fe200078e0a1d */
[C---:B----4-:R-:W-:Y:S02]  /*d550*/  ISETP.GT.U32.AND P4, PT, R29.reuse, R2, PT ;  /* 0x000000021d00720c */ /* 0x050fe40003f84070 */
[C---:B------:R-:W-:Y:S01]  /*d560*/  ISETP.GT.U32.AND P6, PT, R29.reuse, R3, PT ;  /* 0x000000031d00720c */ /* 0x040fe20003fc4070 */
[--C-:B------:R-:W-:Y:S02]  /*d570*/  @!P2 IMAD.IADD R8, R8, 0x1, -R29.reuse ;  /* 0x000000010808a824 */ /* 0x100fe400078e0a1d */
[--C-:B------:R-:W-:Y:S01]  /*d580*/  @!P5 IMAD.IADD R20, R20, 0x1, -R29.reuse ;  /* 0x000000011414d824 */ /* 0x100fe200078e0a1d */
[----:B------:R-:W-:Y:S01]  /*d590*/  ISETP.GT.U32.AND P5, PT, R29, R14, PT ;  /* 0x0000000e1d00720c */ /* 0x000fe20003fa4070 */
[--C-:B------:R-:W-:Y:S01]  /*d5a0*/  @!P0 IMAD.IADD R19, R19, 0x1, -R29.reuse ;  /* 0x0000000113138824 */ /* 0x100fe200078e0a1d */
[----:B------:R-:W-:Y:S01]  /*d5b0*/  ISETP.GT.U32.AND P0, PT, R29, R13, PT ;  /* 0x0000000d1d00720c */ /* 0x000fe20003f04070 */
[--C-:B------:R-:W-:Y:S01]  /*d5c0*/  @!P3 IMAD.IADD R7, R7, 0x1, -R29.reuse ;  /* 0x000000010707b824 */ /* 0x100fe200078e0a1d */
[----:B------:R0:W-:Y:S01]  /*d5d0*/  STL [R1+0xc4], R8 ;  /* 0x0000c40801007387 */ /* 0x0001e20000100800 */
[C---:B------:R-:W-:Y:S01]  /*d5e0*/  ISETP.GT.U32.AND P2, PT, R29.reuse, R5, PT ;  /* 0x000000051d00720c */ /* 0x040fe20003f44070 */
[----:B------:R-:W-:Y:S01]  /*d5f0*/  @!P1 IMAD.IADD R6, R6, 0x1, -R29 ;  /* 0x0000000106069824 */ /* 0x000fe200078e0a1d */
[----:B------:R-:W-:-:S02]  /*d600*/  ISETP.GT.U32.AND P1, PT, R29, R12, PT ;  /* 0x0000000c1d00720c */ /* 0x000fc40003f24070 */
[--C-:B------:R-:W-:Y:S01]  /*d610*/  @!P6 IMAD.IADD R3, R3, 0x1, -R29.reuse ;  /* 0x000000010303e824 */ /* 0x100fe200078e0a1d */
[----:B0-----:R-:W4:Y:S04]  /*d620*/  LDL.LU R8, [R1+0x7c] ;  /* 0x00007c0001087983 */ /* 0x001f280000300800 */
[----:B------:R0:W-:Y:S01]  /*d630*/  STL [R1+0xcc], R7 ;  /* 0x0000cc0701007387 */ /* 0x0001e20000100800 */
[--C-:B------:R-:W-:Y:S02]  /*d640*/  @!P4 IMAD.IADD R2, R2, 0x1, -R29.reuse ;  /* 0x000000010202c824 */ /* 0x100fe400078e0a1d */
[--C-:B------:R-:W-:Y:S01]  /*d650*/  @!P5 IMAD.IADD R14, R14, 0x1, -R29.reuse ;  /* 0x000000010e0ed824 */ /* 0x100fe200078e0a1d */
[----:B0-----:R-:W4:Y:S01]  /*d660*/  LDL.LU R7, [R1+0x80] ;  /* 0x0000800001077983 */ /* 0x001f220000300800 */
[--C-:B------:R-:W-:Y:S01]  /*d670*/  @!P0 IMAD.IADD R13, R13, 0x1, -R29.reuse ;  /* 0x000000010d0d8824 */ /* 0x100fe200078e0a1d */
[----:B------:R-:W-:Y:S01]  /*d680*/  ISETP.GT.U32.AND P3, PT, R29, R4, PT ;  /* 0x000000041d00720c */ /* 0x000fe20003f64070 */
[----:B------:R-:W-:-:S02]  /*d690*/  @!P2 IMAD.IADD R5, R5, 0x1, -R29 ;  /* 0x000000010505a824 */ /* 0x000fc400078e0a1d */
[--C-:B------:R-:W-:Y:S01]  /*d6a0*/  @!P1 IMAD.IADD R12, R12, 0x1, -R29.reuse ;  /* 0x000000010c0c9824 */ /* 0x100fe200078e0a1d */
[----:B------:R-:W-:Y:S04]  /*d6b0*/  STL [R1+0xd4], R21 ;  /* 0x0000d41501007387 */ /* 0x000fe80000100800 */
[----:B------:R-:W-:Y:S04]  /*d6c0*/  STL [R1+0xa8], R20 ;  /* 0x0000a81401007387 */ /* 0x000fe80000100800 */
[----:B------:R-:W-:Y:S01]  /*d6d0*/  STL [R1+0xbc], R19 ;  /* 0x0000bc1301007387 */ /* 0x000fe20000100800 */
[----:B------:R-:W-:-:S03]  /*d6e0*/  @!P3 IMAD.IADD R4, R4, 0x1, -R29 ;  /* 0x000000010404b824 */ /* 0x000fc600078e0a1d */
[----:B------:R0:W-:Y:S04]  /*d6f0*/  STL [R1+0xb0], R6 ;  /* 0x0000b00601007387 */ /* 0x0001e80000100800 */
[----:B------:R1:W-:Y:S04]  /*d700*/  STL [R1+0xb4], R5 ;  /* 0x0000b40501007387 */ /* 0x0003e80000100800 */
[----:B0-----:R-:W4:Y:S04]  /*d710*/  LDL.LU R6, [R1+0x1c4] ;  /* 0x0001c40001067983 */ /* 0x001f280000300800 */
[----:B------:R0:W-:Y:S04]  /*d720*/  STL [R1+0xb8], R4 ;  /* 0x0000b80401007387 */ /* 0x0001e80000100800 */
[----:B-1----:R-:W4:Y:S04]  /*d730*/  LDL.LU R5, [R1+0x74] ;  /* 0x0000740001057983 */ /* 0x002f280000300800 */
[----:B0-----:R-:W4:Y:S04]  /*d740*/  LDL.LU R4, [R1+0x1b0] ;  /* 0x0001b00001047983 */ /* 0x001f280000300800 */
[----:B------:R0:W-:Y:S04]  /*d750*/  STL [R1+0xac], R3 ;  /* 0x0000ac0301007387 */ /* 0x0001e80000100800 */
[----:B0-----:R-:W4:Y:S01]  /*d760*/  LDL.LU R3, [R1+0x190] ;  /* 0x0001900001037983 */ /* 0x001f220000300800 */
[----:B--2---:R-:W-:-:S02]  /*d770*/  ISETP.GT.U32.AND P2, PT, R29, R11, PT ;  /* 0x0000000b1d00720c */ /* 0x004fc40003f44070 */
[C---:B---3--:R-:W-:Y:S02]  /*d780*/  ISETP.GT.U32.AND P6, PT, R29.reuse, R18, PT ;  /* 0x000000121d00720c */ /* 0x048fe40003fc4070 */
[C---:B------:R-:W-:Y:S02]  /*d790*/  ISETP.GT.U32.AND P4, PT, R29.reuse, R17, PT ;  /* 0x000000111d00720c */ /* 0x040fe40003f84070 */
[----:B------:R-:W-:-:S09]  /*d7a0*/  ISETP.GT.U32.AND P5, PT, R29, R16, PT ;  /* 0x000000101d00720c */ /* 0x000fd20003fa4070 */
[--C-:B------:R-:W-:Y:S01]  /*d7b0*/  @!P6 IMAD.IADD R18, R18, 0x1, -R29.reuse ;  /* 0x000000011212e824 */ /* 0x100fe200078e0a1d */
[----:B------:R-:W-:Y:S01]  /*d7c0*/  ISETP.GT.U32.AND P0, PT, R29, R15, PT ;  /* 0x0000000f1d00720c */ /* 0x000fe20003f04070 */
[--C-:B------:R-:W-:Y:S01]  /*d7d0*/  @!P4 IMAD.IADD R17, R17, 0x1, -R29.reuse ;  /* 0x000000011111c824 */ /* 0x100fe200078e0a1d */
[C---:B------:R-:W-:Y:S02]  /*d7e0*/  ISETP.GT.U32.AND P6, PT, R29.reuse, R2, PT ;  /* 0x000000021d00720c */ /* 0x040fe40003fc4070 */
[C---:B------:R-:W-:Y:S02]  /*d7f0*/  ISETP.GT.U32.AND P4, PT, R29.reuse, R14, PT ;  /* 0x0000000e1d00720c */ /* 0x040fe40003f84070 */
[C---:B------:R-:W-:Y:S01]  /*d800*/  ISETP.GT.U32.AND P1, PT, R29.reuse, R9, PT ;  /* 0x000000091d00720c */ /* 0x040fe20003f24070 */
[--C-:B------:R-:W-:Y:S01]  /*d810*/  @!P5 IMAD.IADD R16, R16, 0x1, -R29.reuse ;  /* 0x000000011010d824 */ /* 0x100fe200078e0a1d */
[----:B------:R-:W-:Y:S01]  /*d820*/  ISETP.GT.U32.AND P5, PT, R29, R13, PT ;  /* 0x0000000d1d00720c */ /* 0x000fe20003fa4070 */
[----:B------:R-:W-:-:S04]  /*d830*/  @!P2 IMAD.IADD R11, R11, 0x1, -R29 ;  /* 0x000000010b0ba824 */ /* 0x000fc800078e0a1d */
[--C-:B------:R-:W-:Y:S01]  /*d840*/  @!P0 IMAD.IADD R15, R15, 0x1, -R29.reuse ;  /* 0x000000010f0f8824 */ /* 0x100fe200078e0a1d */
[----:B------:R-:W-:Y:S01]  /*d850*/  ISETP.GT.U32.AND P0, PT, R29, R12, PT ;  /* 0x0000000c1d00720c */ /* 0x000fe20003f04070 */
[--C-:B------:R-:W-:Y:S02]  /*d860*/  @!P6 IMAD.IADD R2, R2, 0x1, -R29.reuse ;  /* 0x000000010202e824 */ /* 0x100fe400078e0a1d */
[--C-:B------:R-:W-:Y:S02]  /*d870*/  @!P4 IMAD.IADD R14, R14, 0x1, -R29.reuse ;  /* 0x000000010e0ec824 */ /* 0x100fe400078e0a1d */
[--C-:B------:R-:W-:Y:S01]  /*d880*/  @!P1 IMAD.IADD R9, R9, 0x1, -R29.reuse ;  /* 0x0000000109099824 */ /* 0x100fe200078e0a1d */
[----:B------:R-:W-:Y:S01]  /*d890*/  ISETP.GT.U32.AND P1, PT, R29, R11, PT ;  /* 0x0000000b1d00720c */ /* 0x000fe20003f24070 */
[--C-:B------:R-:W-:Y:S01]  /*d8a0*/  @!P5 IMAD.IADD R13, R13, 0x1, -R29.reuse ;  /* 0x000000010d0dd824 */ /* 0x100fe200078e0a1d */
[----:B------:R0:W-:Y:S05]  /*d8b0*/  STL [R1+0x98], R2 ;  /* 0x0000980201007387 */ /* 0x0001ea0000100800 */
[--C-:B------:R-:W-:Y:S01]  /*d8c0*/  @!P0 IMAD.IADD R12, R12, 0x1, -R29.reuse ;  /* 0x000000010c0c8824 */ /* 0x100fe200078e0a1d */
[----:B0-----:R-:W2:Y:S04]  /*d8d0*/  LDL.LU R2, [R1+0x198] ;  /* 0x0001980001027983 */ /* 0x001ea80000300800 */
[----:B------:R0:W-:Y:S04]  /*d8e0*/  STL [R1+0x9c], R14 ;  /* 0x00009c0e01007387 */ /* 0x0001e80000100800 */
[----:B------:R-:W3:Y:S04]  /*d8f0*/  LDL.LU R21, [R1+0x180] ;  /* 0x0001800001157983 */ /* 0x000ee80000300800 */
[----:B------:R1:W-:Y:S04]  /*d900*/  STL [R1+0xa0], R13 ;  /* 0x0000a00d01007387 */ /* 0x0003e80000100800 */
[----:B------:R-:W2:Y:S01]  /*d910*/  LDL.LU R20, [R1+0x144] ;  /* 0x0001440001147983 */ /* 0x000ea20000300800 */
[----:B------:R-:W-:-:S03]  /*d920*/  @!P1 IMAD.IADD R11, R11, 0x1, -R29 ;  /* 0x000000010b0b9824 */ /* 0x000fc600078e0a1d */
[----:B------:R1:W-:Y:S04]  /*d930*/  STL [R1+0xa4], R12 ;  /* 0x0000a40c01007387 */ /* 0x0003e80000100800 */
[----:B0-----:R-:W2:Y:S04]  /*d940*/  LDL.LU R14, [R1+0x150] ;  /* 0x00015000010e7983 */ /* 0x001ea80000300800 */
[----:B-1----:R-:W2:Y:S04]  /*d950*/  LDL.LU R13, [R1+0x154] ;  /* 0x00015400010d7983 */ /* 0x002ea80000300800 */
[----:B------:R0:W-:Y:S04]  /*d960*/  STL [R1+0x84], R11 ;  /* 0x0000840b01007387 */ /* 0x0001e80000100800 */
[----:B------:R-:W2:Y:S04]  /*d970*/  LDL.LU R12, [R1+0x15c] ;  /* 0x00015c00010c7983 */ /* 0x000ea80000300800 */
[----:B0-----:R-:W2:Y:S01]  /*d980*/  LDL.LU R11, [R1+0x104] ;  /* 0x00010400010b7983 */ /* 0x001ea20000300800 */
[----:B------:R-:W-:-:S02]  /*d990*/  ISETP.GT.U32.AND P3, PT, R29, R10, PT ;  /* 0x0000000a1d00720c */ /* 0x000fc40003f64070 */
[----:B----4-:R-:W-:-:S11]  /*d9a0*/  ISETP.GT.U32.AND P2, PT, R29, R8, PT ;  /* 0x000000081d00720c */ /* 0x010fd60003f44070 */
[--C-:B------:R-:W-:Y:S01]  /*d9b0*/  @!P3 IMAD.IADD R10, R10, 0x1, -R29.reuse ;  /* 0x000000010a0ab824 */ /* 0x100fe200078e0a1d */
[C---:B------:R-:W-:Y:S01]  /*d9c0*/  ISETP.GT.U32.AND P3, PT, R29.reuse, R7, PT ;  /* 0x000000071d00720c */ /* 0x040fe20003f64070 */
[----:B------:R-:W-:Y:S01]  /*d9d0*/  @!P2 IMAD.IADD R8, R8, 0x1, -R29 ;  /* 0x000000010808a824 */ /* 0x000fe200078e0a1d */
[C---:B------:R-:W-:Y:S02]  /*d9e0*/  ISETP.GT.U32.AND P5, PT, R29.reuse, R16, PT ;  /* 0x000000101d00720c */ /* 0x040fe40003fa4070 */
[C---:B------:R-:W-:Y:S02]  /*d9f0*/  ISETP.GT.U32.AND P2, PT, R29.reuse, R10, PT ;  /* 0x0000000a1d00720c */ /* 0x040fe40003f44070 */
[----:B------:R-:W-:-:S07]  /*da00*/  ISETP.GT.U32.AND P4, PT, R29, R17, PT ;  /* 0x000000111d00720c */ /* 0x000fce0003f84070 */
[--C-:B------:R-:W-:Y:S01]  /*da10*/  @!P3 IMAD.IADD R7, R7, 0x1, -R29.reuse ;  /* 0x000000010707b824 */ /* 0x100fe200078e0a1d */
[C---:B------:R-:W-:Y:S02]  /*da20*/  ISETP.GT.U32.AND P3, PT, R29.reuse, R18, PT ;  /* 0x000000121d00720c */ /* 0x040fe40003f64070 */
[C---:B------:R-:W-:Y:S01]  /*da30*/  ISETP.GT.U32.AND P0, PT, R29.reuse, R15, PT ;  /* 0x0000000f1d00720c */ /* 0x040fe20003f04070 */
[--C-:B------:R-:W-:Y:S01]  /*da40*/  @!P2 IMAD.IADD R10, R10, 0x1, -R29.reuse ;  /* 0x000000010a0aa824 */ /* 0x100fe200078e0a1d */
[C---:B------:R-:W-:Y:S01]  /*da50*/  ISETP.GT.U32.AND P2, PT, R29.reuse, R7, PT ;  /* 0x000000071d00720c */ /* 0x040fe20003f44070 */
[--C-:B------:R-:W-:Y:S01]  /*da60*/  @!P5 IMAD.IADD R16, R16, 0x1, -R29.reuse ;  /* 0x000000011010d824 */ /* 0x100fe200078e0a1d */
[----:B------:R-:W-:Y:S01]  /*da70*/  ISETP.GT.U32.AND P1, PT, R29, R9, PT ;  /* 0x000000091d00720c */ /* 0x000fe20003f24070 */
[----:B------:R-:W-:Y:S01]  /*da80*/  @!P4 IMAD.IADD R17, R17, 0x1, -R29 ;  /* 0x000000011111c824 */ /* 0x000fe200078e0a1d */
[----:B------:R-:W-:-:S05]  /*da90*/  ISETP.GT.U32.AND P4, PT, R29, R5, PT ;  /* 0x000000051d00720c */ /* 0x000fca0003f84070 */
[--C-:B------:R-:W-:Y:S01]  /*daa0*/  @!P3 IMAD.IADD R18, R18, 0x1, -R29.reuse ;  /* 0x000000011212b824 */ /* 0x100fe200078e0a1d */
[C---:B------:R-:W-:Y:S02]  /*dab0*/  ISETP.GT.U32.AND P3, PT, R29.reuse, R6, PT ;  /* 0x000000061d00720c */ /* 0x040fe40003f64070 */
[----:B------:R-:W-:Y:S01]  /*dac0*/  ISETP.GT.U32.AND P5, PT, R29, R4, PT ;  /* 0x000000041d00720c */ /* 0x000fe20003fa4070 */
[--C-:B------:R-:W-:Y:S01]  /*dad0*/  @!P0 IMAD.IADD R15, R15, 0x1, -R29.reuse ;  /* 0x000000010f0f8824 */ /* 0x100fe200078e0a1d */
[C---:B------:R-:W-:Y:S02]  /*dae0*/  ISETP.GT.U32.AND P0, PT, R29.reuse, R28, PT ;  /* 0x0000001c1d00720c */ /* 0x040fe40003f04070 */
[----:B------:R-:W-:Y:S01]  /*daf0*/  ISETP.GT.U32.AND P6, PT, R29, R8, PT ;  /* 0x000000081d00720c */ /* 0x000fe20003fc4070 */
[--C-:B------:R-:W-:Y:S02]  /*db00*/  @!P2 IMAD.IADD R7, R7, 0x1, -R29.reuse ;  /* 0x000000010707a824 */ /* 0x100fe400078e0a1d */
[----:B------:R-:W-:-:S02]  /*db10*/  @!P1 IMAD.IADD R9, R9, 0x1, -R29 ;  /* 0x0000000109099824 */ /* 0x000fc400078e0a1d */
[--C-:B------:R-:W-:Y:S01]  /*db20*/  @!P4 IMAD.IADD R5, R5, 0x1, -R29.reuse ;  /* 0x000000010505c824 */ /* 0x100fe200078e0a1d */
[----:B------:R-:W-:Y:S01]  /*db30*/  ISETP.GT.U32.AND P1, PT, R29, R3, PT ;  /* 0x000000031d00720c */ /* 0x000fe20003f24070 */
[--C-:B------:R-:W-:Y:S02]  /*db40*/  @!P3 IMAD.IADD R6, R6, 0x1, -R29.reuse ;  /* 0x000000010606b824 */ /* 0x100fe400078e0a1d */
[--C-:B------:R-:W-:Y:S01]  /*db50*/  @!P5 IMAD.IADD R4, R4, 0x1, -R29.reuse ;  /* 0x000000010404d824 */ /* 0x100fe200078e0a1d */
[----:B------:R0:W-:Y:S01]  /*db60*/  STL [R1+0x94], R10 ;  /* 0x0000940a01007387 */ /* 0x0001e20000100800 */
[--C-:B------:R-:W-:Y:S02]  /*db70*/  @!P0 IMAD.IADD R28, R28, 0x1, -R29.reuse ;  /* 0x000000011c1c8824 */ /* 0x100fe400078e0a1d */
[--C-:B------:R-:W-:Y:S01]  /*db80*/  @!P6 IMAD.IADD R8, R8, 0x1, -R29.reuse ;  /* 0x000000010808e824 */ /* 0x100fe200078e0a1d */
[----:B0-----:R-:W4:Y:S05]  /*db90*/  LDL.LU R10, [R1+0x13c] ;  /* 0x00013c00010a7983 */ /* 0x001f2a0000300800 */
[----:B------:R-:W-:Y:S01]  /*dba0*/  @!P1 IMAD.IADD R3, R3, 0x1, -R29 ;  /* 0x0000000103039824 */ /* 0x000fe200078e0a1d */
[----:B------:R0:W-:Y:S04]  /*dbb0*/  STL [R1+0x8c], R18 ;  /* 0x00008c1201007387 */ /* 0x0001e80000100800 */
[----:B------:R1:W-:Y:S04]  /*dbc0*/  STL [R1+0x90], R17 ;  /* 0x0000901101007387 */ /* 0x0003e80000100800 */
[----:B------:R0:W-:Y:S04]  /*dbd0*/  STL [R1+0x1f4], R16 ;  /* 0x0001f41001007387 */ /* 0x0001e80000100800 */
[----:B------:R0:W-:Y:S04]  /*dbe0*/  STL [R1+0x88], R15 ;  /* 0x0000880f01007387 */ /* 0x0001e80000100800 */
[----:B------:R0:W-:Y:S04]  /*dbf0*/  STL [R1+0x78], R9 ;  /* 0x0000780901007387 */ /* 0x0001e80000100800 */
[----:B------:R-:W4:Y:S04]  /*dc00*/  LDL.LU R19, [R1+0x114] ;  /* 0x0001140001137983 */ /* 0x000f280000300800 */
[----:B------:R-:W-:Y:S04]  /*dc10*/  STL [R1+0x7c], R8 ;  /* 0x00007c0801007387 */ /* 0x000fe80000100800 */
[----:B0-----:R-:W4:Y:S04]  /*dc20*/  LDL.LU R18, [R1+0x11c] ;  /* 0x00011c0001127983 */ /* 0x001f280000300800 */
[----:B-1----:R-:W4:Y:S04]  /*dc30*/  LDL.LU R17, [R1+0x124] ;  /* 0x0001240001117983 */ /* 0x002f280000300800 */
[----:B------:R-:W-:Y:S04]  /*dc40*/  STL [R1+0x80], R7 ;  /* 0x0000800701007387 */ /* 0x000fe80000100800 */
[----:B------:R-:W4:Y:S04]  /*dc50*/  LDL.LU R16, [R1+0x10c] ;  /* 0x00010c0001107983 */ /* 0x000f280000300800 */
[----:B------:R-:W4:Y:S04]  /*dc60*/  LDL.LU R15, [R1+0x24] ;  /* 0x00002400010f7983 */ /* 0x000f280000300800 */
[----:B------:R-:W4:Y:S01]  /*dc70*/  LDL.LU R9, [R1+0xd0] ;  /* 0x0000d00001097983 */ /* 0x000f220000300800 */
[----:B---3--:R-:W-:-:S02]  /*dc80*/  ISETP.GT.U32.AND P2, PT, R29, R21, PT ;  /* 0x000000151d00720c */ /* 0x008fc40003f44070 */
[C---:B--2---:R-:W-:Y:S02]  /*dc90*/  ISETP.GT.U32.AND P3, PT, R29.reuse, R20, PT ;  /* 0x000000141d00720c */ /* 0x044fe40003f64070 */
[C---:B------:R-:W-:Y:S02]  /*dca0*/  ISETP.GT.U32.AND P4, PT, R29.reuse, R14, PT ;  /* 0x0000000e1d00720c */ /* 0x040fe40003f84070 */
[C---:B------:R-:W-:Y:S02]  /*dcb0*/  ISETP.GT.U32.AND P5, PT, R29.reuse, R13, PT ;  /* 0x0000000d1d00720c */ /* 0x040fe40003fa4070 */
[----:B------:R-:W-:-:S05]  /*dcc0*/  ISETP.GT.U32.AND P6, PT, R29, R2, PT ;  /* 0x000000021d00720c */ /* 0x000fca0003fc4070 */
[--C-:B------:R-:W-:Y:S01]  /*dcd0*/  @!P2 IMAD.IADD R21, R21, 0x1, -R29.reuse ;  /* 0x000000011515a824 */ /* 0x100fe200078e0a1d */
[C---:B------:R-:W-:Y:S01]  /*dce0*/  ISETP.GT.U32.AND P0, PT, R29.reuse, R12, PT ;  /* 0x0000000c1d00720c */ /* 0x040fe20003f04070 */
[--C-:B------:R-:W-:Y:S01]  /*dcf0*/  @!P3 IMAD.IADD R20, R20, 0x1, -R29.reuse ;  /* 0x000000011414b824 */ /* 0x100fe200078e0a1d */
[C---:B------:R-:W-:Y:S01]  /*dd00*/  ISETP.GT.U32.AND P2, PT, R29.reuse, R6, PT ;  /* 0x000000061d00720c */ /* 0x040fe20003f44070 */
[--C-:B------:R-:W-:Y:S01]  /*dd10*/  @!P4 IMAD.IADD R14, R14, 0x1, -R29.reuse ;  /* 0x000000010e0ec824 */ /* 0x100fe200078e0a1d */
[----:B------:R-:W-:Y:S01]  /*dd20*/  ISETP.GT.U32.AND P3, PT, R29, R5, PT ;  /* 0x000000051d00720c */ /* 0x000fe20003f64070 */
[--C-:B------:R-:W-:Y:S01]  /*dd30*/  @!P5 IMAD.IADD R13, R13, 0x1, -R29.reuse ;  /* 0x000000010d0dd824 */ /* 0x100fe200078e0a1d */
[C---:B------:R-:W-:Y:S02]  /*dd40*/  ISETP.GT.U32.AND P1, PT, R29.reuse, R11, PT ;  /* 0x0000000b1d00720c */ /* 0x040fe40003f24070 */
[C---:B------:R-:W-:Y:S02]  /*dd50*/  ISETP.GT.U32.AND P5, PT, R29.reuse, R28, PT ;  /* 0x0000001c1d00720c */ /* 0x040fe40003fa4070 */
[----:B------:R-:W-:Y:S01]  /*dd60*/  ISETP.GT.U32.AND P4, PT, R29, R4, PT ;  /* 0x000000041d00720c */ /* 0x000fe20003f84070 */
[----:B------:R-:W-:-:S02]  /*dd70*/  @!P6 IMAD.IADD R2, R2, 0x1, -R29 ;  /* 0x000000010202e824 */ /* 0x000fc400078e0a1d */
[--C-:B------:R-:W-:Y:S01]  /*dd80*/  @!P0 IMAD.IADD R12, R12, 0x1, -R29.reuse ;  /* 0x000000010c0c8824 */ /* 0x100fe200078e0a1d */
[----:B------:R-:W-:Y:S01]  /*dd90*/  ISETP.GT.U32.AND P0, PT, R29, R3, PT ;  /* 0x000000031d00720c */ /* 0x000fe20003f04070 */
[--C-:B------:R-:W-:Y:S02]  /*dda0*/  @!P2 IMAD.IADD R6, R6, 0x1, -R29.reuse ;  /* 0x000000010606a824 */ /* 0x100fe400078e0a1d */
[--C-:B------:R-:W-:Y:S02]  /*ddb0*/  @!P3 IMAD.IADD R5, R5, 0x1, -R29.reuse ;  /* 0x000000010505b824 */ /* 0x100fe400078e0a1d */
[--C-:B------:R-:W-:Y:S01]  /*ddc0*/  @!P1 IMAD.IADD R11, R11, 0x1, -R29.reuse ;  /* 0x000000010b0b9824 */ /* 0x100fe200078e0a1d */
[----:B------:R-:W-:Y:S01]  /*ddd0*/  ISETP.GT.U32.AND P1, PT, R29, R2, PT ;  /* 0x000000021d00720c */ /* 0x000fe20003f24070 */
[--C-:B------:R-:W-:Y:S02]  /*dde0*/  @!P5 IMAD.IADD R28, R28, 0x1, -R29.reuse ;  /* 0x000000011c1cd824 */ /* 0x100fe400078e0a1d */
[--C-:B------:R-:W-:Y:S01]  /*ddf0*/  @!P4 IMAD.IADD R4, R4, 0x1, -R29.reuse ;  /* 0x000000010404c824 */ /* 0x100fe200078e0a1d */
[----:B------:R-:W-:Y:S04]  /*de00*/  STL [R1+0x1c4], R6 ;  /* 0x0001c40601007387 */ /* 0x000fe80000100800 */
[----:B------:R-:W-:Y:S01]  /*de10*/  STL [R1+0x74], R5 ;  /* 0x0000740501007387 */ /* 0x000fe20000100800 */
[----:B------:R-:W-:-:S03]  /*de20*/  @!P0 IMAD.IADD R3, R3, 0x1, -R29 ;  /* 0x0000000103038824 */ /* 0x000fc600078e0a1d */
[----:B------:R0:W-:Y:S04]  /*de30*/  STL [R1+0x188], R28 ;  /* 0x0001881c01007387 */ /* 0x0001e80000100800 */
[----:B------:R1:W-:Y:S04]  /*de40*/  STL [R1+0x1b0], R4 ;  /* 0x0001b00401007387 */ /* 0x0003e80000100800 */
[----:B0-----:R-:W2:Y:S04]  /*de50*/  LDL.LU R28, [R1+0x15c0] ;  /* 0x0015c000011c7983 */ /* 0x001ea80000300800 */
[----:B------:R-:W3:Y:S04]  /*de60*/  LDL.LU R8, [R1+0xdc] ;  /* 0x0000dc0001087983 */ /* 0x000ee80000300800 */
[----:B------:R-:W2:Y:S01]  /*de70*/  LDL.LU R7, [R1+0xe0] ;  /* 0x0000e00001077983 */ /* 0x000ea20000300800 */
[----:B------:R-:W-:-:S03]  /*de80*/  @!P1 IMAD.IADD R2, R2, 0x1, -R29 ;  /* 0x0000000102029824 */ /* 0x000fc600078e0a1d */
[----:B------:R-:W2:Y:S04]  /*de90*/  LDL.LU R6, [R1+0x20] ;  /* 0x0000200001067983 */ /* 0x000ea80000300800 */
[----:B------:R-:W-:Y:S04]  /*dea0*/  STL [R1+0x190], R3 ;  /* 0x0001900301007387 */ /* 0x000fe80000100800 */
[----:B------:R-:W2:Y:S04]  /*deb0*/  LDL.LU R5, [R1+0xc8] ;  /* 0x0000c80001057983 */ /* 0x000ea80000300800 */
[----:B-1----:R-:W2:Y:S04]  /*dec0*/  LDL.LU R4, [R1+0x1c] ;  /* 0x00001c0001047983 */ /* 0x002ea80000300800 */
[----:B------:R0:W-:Y:S04]  /*ded0*/  STL [R1+0x198], R2 ;  /* 0x0001980201007387 */ /* 0x0001e80000100800 */
[----:B0-----:R-:W2:Y:S04]  /*dee0*/  LDL.LU R2, [R1+0x18] ;  /* 0x0000180001027983 */ /* 0x001ea80000300800 */
[----:B------:R-:W2:Y:S01]  /*def0*/  LDL.LU R3, [R1+0x14] ;  /* 0x0000140001037983 */ /* 0x000ea20000300800 */
[----:B----4-:R-:W-:-:S02]  /*df00*/  ISETP.GT.U32.AND P6, PT, R29, R10, PT ;  /* 0x0000000a1d00720c */ /* 0x010fc40003fc4070 */
[C---:B------:R-:W-:Y:S02]  /*df10*/  ISETP.GT.U32.AND P2, PT, R29.reuse, R21, PT ;  /* 0x000000151d00720c */ /* 0x040fe40003f44070 */
[C---:B------:R-:W-:Y:S02]  /*df20*/  ISETP.GT.U32.AND P3, PT, R29.reuse, R20, PT ;  /* 0x000000141d00720c */ /* 0x040fe40003f64070 */
[C---:B------:R-:W-:Y:S02]  /*df30*/  ISETP.GT.U32.AND P4, PT, R29.reuse, R14, PT ;  /* 0x0000000e1d00720c */ /* 0x040fe40003f84070 */
[C---:B------:R-:W-:Y:S02]  /*df40*/  ISETP.GT.U32.AND P5, PT, R29.reuse, R13, PT ;  /* 0x0000000d1d00720c */ /* 0x040fe40003fa4070 */
[----:B------:R-:W-:-:S03]  /*df50*/  ISETP.GT.U32.AND P0, PT, R29, R12, PT ;  /* 0x0000000c1d00720c */ /* 0x000fc60003f04070 */
        /* <DEDUP_REMOVED lines=9> */
[----:B------:R-:W-:Y:S01]  /*dff0*/  ISETP.GT.U32.AND P4, PT, R29, R17, PT ;  /* 0x000000111d00720c */ /* 0x000fe20003f84070 */
[----:B------:R-:W-:-:S04]  /*e000*/  @!P0 IMAD.IADD R12, R12, 0x1, -R29 ;  /* 0x000000010c0c8824 */ /* 0x000fc800078e0a1d */
[----:B------:R-:W-:Y:S01]  /*e010*/  @!P1 IMAD.IADD R11, R11, 0x1, -R29 ;  /* 0x000000010b0b9824 */ /* 0x000fe200078e0a1d */
[----:B------:R-:W-:-:S03]  /*e020*/  ISETP.GT.U32.AND P5, PT, R29, R16, PT ;  /* 0x000000101d00720c */ /* 0x000fc60003fa4070 */
[--C-:B------:R-:W-:Y:S01]  /*e030*/  @!P6 IMAD.IADD R10, R10, 0x1, -R29.reuse ;  /* 0x000000010a0ae824 */ /* 0x100fe200078e0a1d */
[----:B------:R-:W-:Y:S01]  /*e040*/  ISETP.GT.U32.AND P0, PT, R29, R15, PT ;  /* 0x0000000f1d00720c */ /* 0x000fe20003f04070 */
[--C-:B------:R-:W-:Y:S01]  /*e050*/  @!P2 IMAD.IADD R19, R19, 0x1, -R29.reuse ;  /* 0x000000011313a824 */ /* 0x100fe200078e0a1d */
[----:B------:R-:W-:Y:S01]  /*e060*/  ISETP.GT.U32.AND P1, PT, R29, R9, PT ;  /* 0x000000091d00720c */ /* 0x000fe20003f24070 */
[--C-:B------:R-:W-:Y:S02]  /*e070*/  @!P3 IMAD.IADD R18, R18, 0x1, -R29.reuse ;  /* 0x000000011212b824 */ /* 0x100fe400078e0a1d */
[----:B------:R-:W-:-:S04]  /*e080*/  @!P4 IMAD.IADD R17, R17, 0x1, -R29 ;  /* 0x000000011111c824 */ /* 0x000fc800078e0a1d */
[----:B------:R-:W-:-:S04]  /*e090*/  @!P5 IMAD.IADD R16, R16, 0x1, -R29 ;  /* 0x000000011010d824 */ /* 0x000fc800078e0a1d */
[--C-:B------:R-:W-:Y:S02]  /*e0a0*/  @!P0 IMAD.IADD R15, R15, 0x1, -R29.reuse ;  /* 0x000000010f0f8824 */ /* 0x100fe400078e0a1d */
[----:B------:R-:W-:Y:S02]  /*e0b0*/  @!P1 IMAD.IADD R9, R9, 0x1, -R29 ;  /* 0x0000000109099824 */ /* 0x000fe400078e0a1d */
[----:B------:R-:W-:Y:S01]  /*e0c0*/  IMAD.HI.U32 R0, R0, R27, RZ ;  /* 0x0000001b00007227 */ /* 0x000fe200078e00ff */
[----:B------:R0:W-:Y:S03]  /*e0d0*/  STL [R1+0x180], R21 ;  /* 0x0001801501007387 */ /* 0x0001e60000100800 */
[----:B------:R-:W-:Y:S01]  /*e0e0*/  IMAD.MOV R0, RZ, RZ, -R0 ;  /* 0x000000ffff007224 */ /* 0x000fe200078e0a00 */
[----:B0-----:R-:W4:Y:S04]  /*e0f0*/  LDL.LU R21, [R1+0x15bc] ;  /* 0x0015bc0001157983 */ /* 0x001f280000300800 */
[----:B------:R0:W-:Y:S01]  /*e100*/  STL [R1+0x144], R20 ;  /* 0x0001441401007387 */ /* 0x0001e20000100800 */
[----:B------:R-:W-:-:S03]  /*e110*/  IMAD R27, R29, R0, R27 ;  /* 0x000000001d1b7224 */ /* 0x000fc600078e021b */
[----:B0-----:R-:W4:Y:S04]  /*e120*/  LDL.LU R20, [R1+0x15b8] ;  /* 0x0015b80001147983 */ /* 0x001f280000300800 */
[----:B------:R0:W-:Y:S04]  /*e130*/  STL [R1+0x150], R14 ;  /* 0x0001500e01007387 */ /* 0x0001e80000100800 */
[----:B------:R1:W-:Y:S04]  /*e140*/  STL [R1+0x154], R13 ;  /* 0x0001540d01007387 */ /* 0x0003e80000100800 */
[----:B------:R0:W-:Y:S04]  /*e150*/  STL [R1+0x15c], R12 ;  /* 0x00015c0c01007387 */ /* 0x0001e80000100800 */
[----:B------:R-:W4:Y:S04]  /*e160*/  LDL.LU R0, [R1+0x6c] ;  /* 0x00006c0001007983 */ /* 0x000f280000300800 */
[----:B------:R1:W-:Y:S04]  /*e170*/  STL [R1+0x104], R11 ;  /* 0x0001040b01007387 */ /* 0x0003e80000100800 */
[----:B0-----:R-:W4:Y:S04]  /*e180*/  LDL.LU R14, [R1+0x10] ;  /* 0x00001000010e7983 */ /* 0x001f280000300800 */
[----:B-1----:R-:W4:Y:S04]  /*e190*/  LDL.LU R13, [R1+0xc] ;  /* 0x00000c00010d7983 */ /* 0x002f280000300800 */
[----:B------:R0:W-:Y:S04]  /*e1a0*/  STL [R1+0x13c], R10 ;  /* 0x00013c0a01007387 */ /* 0x0001e80000100800 */
[----:B------:R-:W4:Y:S04]  /*e1b0*/  LDL.LU R12, [R1+0x8] ;  /* 0x00000800010c7983 */ /* 0x000f280000300800 */
[----:B------:R-:W4:Y:S04]  /*e1c0*/  LDL.LU R11, [R1+0x4] ;  /* 0x00000400010b7983 */ /* 0x000f280000300800 */
[----:B0-----:R-:W4:Y:S01]  /*e1d0*/  LDL.LU R10, [R1] ;  /* 0x00000000010a7983 */ /* 0x001f220000300800 */
[----:B---3--:R-:W-:-:S02]  /*e1e0*/  ISETP.GT.U32.AND P6, PT, R29, R8, PT ;  /* 0x000000081d00720c */ /* 0x008fc40003fc4070 */
[C---:B--2---:R-:W-:Y:S02]  /*e1f0*/  ISETP.GT.U32.AND P2, PT, R29.reuse, R7, PT ;  /* 0x000000071d00720c */ /* 0x044fe40003f44070 */
[C---:B------:R-:W-:Y:S02]  /*e200*/  ISETP.GT.U32.AND P3, PT, R29.reuse, R6, PT ;  /* 0x000000061d00720c */ /* 0x040fe40003f64070 */
[C---:B------:R-:W-:Y:S02]  /*e210*/  ISETP.GT.U32.AND P4, PT, R29.reuse, R5, PT ;  /* 0x000000051d00720c */ /* 0x040fe40003f84070 */
[----:B------:R-:W-:-:S05]  /*e220*/  ISETP.GT.U32.AND P5, PT, R29, R4, PT ;  /* 0x000000041d00720c */ /* 0x000fca0003fa4070 */
[--C-:B------:R-:W-:Y:S01]  /*e230*/  @!P6 IMAD.IADD R8, R8, 0x1, -R29.reuse ;  /* 0x000000010808e824 */ /* 0x100fe200078e0a1d */
[----:B------:R-:W-:Y:S01]  /*e240*/  ISETP.GT.U32.AND P6, PT, R29, R19, PT ;  /* 0x000000131d00720c */ /* 0x000fe20003fc4070 */
[--C-:B------:R-:W-:Y:S01]  /*e250*/  @!P2 IMAD.IADD R7, R7, 0x1, -R29.reuse ;  /* 0x000000010707a824 */ /* 0x100fe200078e0a1d */
[C---:B------:R-:W-:Y:S01]  /*e260*/  ISETP.GT.U32.AND P2, PT, R29.reuse, R18, PT ;  /* 0x000000121d00720c */ /* 0x040fe20003f44070 */
[--C-:B------:R-:W-:Y:S01]  /*e270*/  @!P3 IMAD.IADD R6, R6, 0x1, -R29.reuse ;  /* 0x000000010606b824 */ /* 0x100fe200078e0a1d */
[C---:B------:R-:W-:Y:S02]  /*e280*/  ISETP.GT.U32.AND P3, PT, R29.reuse, R17, PT ;  /* 0x000000111d00720c */ /* 0x040fe40003f64070 */
[C---:B------:R-:W-:Y:S02]  /*e290*/  ISETP.GT.U32.AND P0, PT, R29.reuse, R2, PT ;  /* 0x000000021d00720c */ /* 0x040fe40003f04070 */
[----:B------:R-:W-:Y:S01]  /*e2a0*/  ISETP.GT.U32.AND P1, PT, R29, R3, PT ;  /* 0x000000031d00720c */ /* 0x000fe20003f24070 */
[--C-:B------:R-:W-:Y:S01]  /*e2b0*/  @!P4 IMAD.IADD R5, R5, 0x1, -R29.reuse ;  /* 0x000000010505c824 */ /* 0x100fe200078e0a1d */
[C---:B------:R-:W-:Y:S01]  /*e2c0*/  ISETP.GT.U32.AND P4, PT, R29.reuse, R16, PT ;  /* 0x000000101d00720c */ /* 0x040fe20003f84070 */
[--C-:B------:R-:W-:Y:S01]  /*e2d0*/  @!P5 IMAD.IADD R4, R4, 0x1, -R29.reuse ;  /* 0x000000010404d824 */ /* 0x100fe200078e0a1d */
[----:B------:R-:W-:Y:S01]  /*e2e0*/  ISETP.GT.U32.AND P5, PT, R29, R15, PT ;  /* 0x0000000f1d00720c */ /* 0x000fe20003fa4070 */
[----:B------:R-:W-:-:S06]  /*e2f0*/  @!P6 IMAD.IADD R19, R19, 0x1, -R29 ;  /* 0x000000011313e824 */ /* 0x000fcc00078e0a1d */
[--C-:B------:R-:W-:Y:S01]  /*e300*/  @!P0 IMAD.IADD R2, R2, 0x1, -R29.reuse ;  /* 0x0000000102028824 */ /* 0x100fe200078e0a1d */
[----:B------:R-:W-:Y:S01]  /*e310*/  ISETP.GT.U32.AND P0, PT, R29, R9, PT ;  /* 0x000000091d00720c */ /* 0x000fe20003f04070 */
[--C-:B------:R-:W-:Y:S02]  /*e320*/  @!P2 IMAD.IADD R18, R18, 0x1, -R29.reuse ;  /* 0x000000011212a824 */ /* 0x100fe400078e0a1d */
[--C-:B------:R-:W-:Y:S01]  /*e330*/  @!P1 IMAD.IADD R3, R3, 0x1, -R29.reuse ;  /* 0x0000000103039824 */ /* 0x100fe200078e0a1d */
[----:B------:R-:W-:Y:S01]  /*e340*/  ISETP.GT.U32.AND P1, PT, R29, R8, PT ;  /* 0x000000081d00720c */ /* 0x000fe20003f24070 */
[--C-:B------:R-:W-:Y:S01]  /*e350*/  @!P3 IMAD.IADD R17, R17, 0x1, -R29.reuse ;  /* 0x000000011111b824 */ /* 0x100fe200078e0a1d */
[C---:B------:R-:W-:Y:S01]  /*e360*/  ISETP.GT.U32.AND P2, PT, R29.reuse, R7, PT ;  /* 0x000000071d00720c */ /* 0x040fe20003f44070 */
[--C-:B------:R-:W-:Y:S01]  /*e370*/  @!P4 IMAD.IADD R16, R16, 0x1, -R29.reuse ;  /* 0x000000011010c824 */ /* 0x100fe200078e0a1d */
[C---:B------:R-:W-:Y:S01]  /*e380*/  ISETP.GT.U32.AND P3, PT, R29.reuse, R6, PT ;  /* 0x000000061d00720c */ /* 0x040fe20003f64070 */
[----:B------:R0:W-:Y:S01]  /*e390*/  STL [R1+0x114], R19 ;  /* 0x0001141301007387 */ /* 0x0001e20000100800 */
[----:B------:R-:W-:Y:S01]  /*e3a0*/  ISETP.GT.U32.AND P4, PT, R29, R5, PT ;  /* 0x000000051d00720c */ /* 0x000fe20003f84070 */
[--C-:B------:R-:W-:Y:S01]  /*e3b0*/  @!P5 IMAD.IADD R15, R15, 0x1, -R29.reuse ;  /* 0x000000010f0fd824 */ /* 0x100fe200078e0a1d */
[----:B------:R-:W-:Y:S01]  /*e3c0*/  ISETP.GT.U32.AND P5, PT, R29, R4, PT ;  /* 0x000000041d00720c */ /* 0x000fe20003fa4070 */
[--C-:B------:R-:W-:Y:S01]  /*e3d0*/  @!P0 IMAD.IADD R9, R9, 0x1, -R29.reuse ;  /* 0x0000000109098824 */ /* 0x100fe200078e0a1d */
[C---:B------:R-:W-:Y:S01]  /*e3e0*/  ISETP.GT.U32.AND P6, PT, R29.reuse, R2, PT ;  /* 0x000000021d00720c */ /* 0x040fe20003fc4070 */
[----:B0-----:R-:W2:Y:S04]  /*e3f0*/  LDL.LU R19, [R1+0x15b4] ;  /* 0x0015b40001137983 */ /* 0x001ea80000300800 */
[----:B------:R0:W-:Y:S01]  /*e400*/  STL [R1+0x11c], R18 ;  /* 0x00011c1201007387 */ /* 0x0001e20000100800 */
[----:B------:R-:W-:Y:S01]  /*e410*/  ISETP.GT.U32.AND P0, PT, R29, R3, PT ;  /* 0x000000031d00720c */ /* 0x000fe20003f04070 */
[----:B------:R-:W-:-:S02]  /*e420*/  @!P1 IMAD.IADD R8, R8, 0x1, -R29 ;  /* 0x0000000108089824 */ /* 0x000fc400078e0a1d */
[--C-:B------:R-:W-:Y:S01]  /*e430*/  @!P2 IMAD.IADD R7, R7, 0x1, -R29.reuse ;  /* 0x000000010707a824 */ /* 0x100fe200078e0a1d */
[----:B0-----:R-:W3:Y:S04]  /*e440*/  LDL.LU R18, [R1+0x15b0] ;  /* 0x0015b00001127983 */ /* 0x001ee80000300800 */
[----:B------:R0:W-:Y:S01]  /*e450*/  STL [R1+0x124], R17 ;  /* 0x0001241101007387 */ /* 0x0001e20000100800 */
[----:B------:R-:W-:-:S03]  /*e460*/  @!P3 IMAD.IADD R6, R6, 0x1, -R29 ;  /* 0x000000010606b824 */ /* 0x000fc600078e0a1d */
[----:B0-----:R-:W2:Y:S04]  /*e470*/  LDL.LU R17, [R1+0x15ac] ;  /* 0x0015ac0001117983 */ /* 0x001ea80000300800 */
        /* <DEDUP_REMOVED lines=12> */
[----:B------:R0:W-:Y:S04]  /*e540*/  STL [R1+0xe0], R7 ;  /* 0x0000e00701007387 */ /* 0x0001e80000100800 */
[----:B0-----:R-:W3:Y:S04]  /*e550*/  LDL.LU R7, [R1+0x1598] ;  /* 0x0015980001077983 */ /* 0x001ee80000300800 */
        /* <DEDUP_REMOVED lines=9> */
[----:B0-----:R-:W3:Y:S01]  /*e5f0*/  LDL.LU R3, [R1+0x1584] ;  /* 0x0015840001037983 */ /* 0x001ee20000300800 */
[----:B----4-:R-:W-:-:S02]  /*e600*/  ISETP.GT.U32.AND P1, PT, R29, R14, PT ;  /* 0x0000000e1d00720c */ /* 0x010fc40003f24070 */
[C---:B------:R-:W-:Y:S02]  /*e610*/  ISETP.GT.U32.AND P2, PT, R29.reuse, R13, PT ;  /* 0x0000000d1d00720c */ /* 0x040fe40003f44070 */
[C---:B------:R-:W-:Y:S02]  /*e620*/  ISETP.GT.U32.AND P3, PT, R29.reuse, R12, PT ;  /* 0x0000000c1d00720c */ /* 0x040fe40003f64070 */
[C---:B------:R-:W-:Y:S02]  /*e630*/  ISETP.GT.U32.AND P4, PT, R29.reuse, R11, PT ;  /* 0x0000000b1d00720c */ /* 0x040fe40003f84070 */
[----:B------:R-:W-:-:S05]  /*e640*/  ISETP.GT.U32.AND P5, PT, R29, R10, PT ;  /* 0x0000000a1d00720c */ /* 0x000fca0003fa4070 */
[--C-:B------:R-:W-:Y:S02]  /*e650*/  @!P1 IMAD.IADD R14, R14, 0x1, -R29.reuse ;  /* 0x000000010e0e9824 */ /* 0x100fe400078e0a1d */
[--C-:B------:R-:W-:Y:S02]  /*e660*/  @!P2 IMAD.IADD R13, R13, 0x1, -R29.reuse ;  /* 0x000000010d0da824 */ /* 0x100fe400078e0a1d */
[--C-:B------:R-:W-:Y:S02]  /*e670*/  @!P3 IMAD.IADD R12, R12, 0x1, -R29.reuse ;  /* 0x000000010c0cb824 */ /* 0x100fe400078e0a1d */
[--C-:B------:R-:W-:Y:S02]  /*e680*/  @!P4 IMAD.IADD R11, R11, 0x1, -R29.reuse ;  /* 0x000000010b0bc824 */ /* 0x100fe400078e0a1d */
[----:B------:R-:W-:Y:S01]  /*e690*/  @!P5 IMAD.IADD R10, R10, 0x1, -R29 ;  /* 0x000000010a0ad824 */ /* 0x000fe200078e0a1d */
[C---:B--2---:R-:W-:Y:S02]  /*e6a0*/  ISETP.GT.U32.AND P5, PT, R29.reuse, R8, PT ;  /* 0x000000081d00720c */ /* 0x044fe40003fa4070 */
[----:B---3--:R-:W-:-:S02]  /*e6b0*/  ISETP.GT.U32.AND P4, PT, R29, R7, PT ;  /* 0x000000071d00720c */ /* 0x008fc40003f84070 */
[C---:B------:R-:W-:Y:S02]  /*e6c0*/  ISETP.GT.U32.AND P3, PT, R29.reuse, R6, PT ;  /* 0x000000061d00720c */ /* 0x040fe40003f64070 */
[C---:B------:R-:W-:Y:S02]  /*e6d0*/  ISETP.GT.U32.AND P2, PT, R29.reuse, R5, PT ;  /* 0x000000051d00720c */ /* 0x040fe40003f44070 */
[----:B------:R-:W-:-:S11]  /*e6e0*/  ISETP.GT.U32.AND P1, PT, R29, R4, PT ;  /* 0x000000041d00720c */ /* 0x000fd60003f24070 */
[--C-:B------:R-:W-:Y:S01]  /*e6f0*/  @!P2 IMAD.IADD R5, R5, 0x1, -R29.reuse ;  /* 0x000000010505a824 */ /* 0x100fe200078e0a1d */
[C---:B------:R-:W-:Y:S01]  /*e700*/  ISETP.GT.U32.AND P2, PT, R29.reuse, R12, PT ;  /* 0x0000000c1d00720c */ /* 0x040fe20003f44070 */
[--C-:B------:R-:W-:Y:S01]  /*e710*/  @!P3 IMAD.IADD R6, R6, 0x1, -R29.reuse ;  /* 0x000000010606b824 */ /* 0x100fe200078e0a1d */
[C---:B------:R-:W-:Y:S02]  /*e720*/  ISETP.GT.U32.AND P6, PT, R29.reuse, R2, PT ;  /* 0x000000021d00720c */ /* 0x040fe40003fc4070 */
[C---:B------:R-:W-:Y:S01]  /*e730*/  ISETP.GT.U32.AND P0, PT, R29.reuse, R3, PT ;  /* 0x000000031d00720c */ /* 0x040fe20003f04070 */
[--C-:B------:R-:W-:Y:S01]  /*e740*/  @!P1 IMAD.IADD R4, R4, 0x1, -R29.reuse ;  /* 0x0000000104049824 */ /* 0x100fe200078e0a1d */
[----:B------:R-:W-:Y:S01]  /*e750*/  ISETP.GT.U32.AND P1, PT, R29, R13, PT ;  /* 0x0000000d1d00720c */ /* 0x000fe20003f24070 */
[----:B------:R-:W-:Y:S01]  /*e760*/  @!P4 IMAD.IADD R7, R7, 0x1, -R29 ;  /* 0x000000010707c824 */ /* 0x000fe200078e0a1d */
[----:B------:R-:W-:-:S09]  /*e770*/  ISETP.GT.U32.AND P3, PT, R29, R11, PT ;  /* 0x0000000b1d00720c */ /* 0x000fd20003f64070 */
[--C-:B------:R-:W-:Y:S01]  /*e780*/  @!P0 IMAD.IADD R3, R3, 0x1, -R29.reuse ;  /* 0x0000000103038824 */ /* 0x100fe200078e0a1d */
[C---:B------:R-:W-:Y:S01]  /*e790*/  ISETP.GT.U32.AND P0, PT, R29.reuse, R14, PT ;  /* 0x0000000e1d00720c */ /* 0x040fe20003f04070 */
[--C-:B------:R-:W-:Y:S01]  /*e7a0*/  @!P6 IMAD.IADD R2, R2, 0x1, -R29.reuse ;  /* 0x000000010202e824 */ /* 0x100fe200078e0a1d */
[C---:B------:R-:W-:Y:S02]  /*e7b0*/  ISETP.GT.U32.AND P4, PT, R29.reuse, R10, PT ;  /* 0x0000000a1d00720c */ /* 0x040fe40003f84070 */
[C---:B------:R-:W-:Y:S01]  /*e7c0*/  ISETP.GT.U32.AND P6, PT, R29.reuse, R9, PT ;  /* 0x000000091d00720c */ /* 0x040fe20003fc4070 */
[--C-:B------:R-:W-:Y:S01]  /*e7d0*/  @!P5 IMAD.IADD R8, R8, 0x1, -R29.reuse ;  /* 0x000000010808d824 */ /* 0x100fe200078e0a1d */
[----:B------:R-:W-:Y:S01]  /*e7e0*/  ISETP.GT.U32.AND P5, PT, R29, R2, PT ;  /* 0x000000021d00720c */ /* 0x000fe20003fa4070 */
[--C-:B------:R-:W-:Y:S02]  /*e7f0*/  @!P1 IMAD.IADD R13, R13, 0x1, -R29.reuse ;  /* 0x000000010d0d9824 */ /* 0x100fe400078e0a1d */
[----:B------:R-:W-:-:S04]  /*e800*/  @!P2 IMAD.IADD R12, R12, 0x1, -R29 ;  /* 0x000000010c0ca824 */ /* 0x000fc800078e0a1d */
[--C-:B------:R-:W-:Y:S02]  /*e810*/  @!P0 IMAD.IADD R14, R14, 0x1, -R29.reuse ;  /* 0x000000010e0e8824 */ /* 0x100fe400078e0a1d */
[----:B------:R-:W-:-:S03]  /*e820*/  @!P3 IMAD.IADD R11, R11, 0x1, -R29 ;  /* 0x000000010b0bb824 */ /* 0x000fc600078e0a1d */
[----:B------:R0:W-:Y:S01]  /*e830*/  STL [R1+0x10], R14 ;  /* 0x0000100e01007387 */ /* 0x0001e20000100800 */
[C---:B------:R-:W-:Y:S01]  /*e840*/  ISETP.GT.U32.AND P0, PT, R29.reuse, R3, PT ;  /* 0x000000031d00720c */ /* 0x040fe20003f04070 */
[--C-:B------:R-:W-:Y:S01]  /*e850*/  @!P4 IMAD.IADD R10, R10, 0x1, -R29.reuse ;  /* 0x000000010a0ac824 */ /* 0x100fe200078e0a1d */
[----:B------:R-:W-:Y:S01]  /*e860*/  ISETP.GT.U32.AND P1, PT, R29, R4, PT ;  /* 0x000000041d00720c */ /* 0x000fe20003f24070 */
[--C-:B------:R-:W-:Y:S01]  /*e870*/  @!P6 IMAD.IADD R9, R9, 0x1, -R29.reuse ;  /* 0x000000010909e824 */ /* 0x100fe200078e0a1d */
[C---:B------:R-:W-:Y:S01]  /*e880*/  ISETP.GT.U32.AND P2, PT, R29.reuse, R5, PT ;  /* 0x000000051d00720c */ /* 0x040fe20003f44070 */
[----:B0-----:R-:W2:Y:S04]  /*e890*/  LDL.LU R14, [R1+0x1580] ;  /* 0x00158000010e7983 */ /* 0x001ea80000300800 */
[----:B------:R0:W-:Y:S01]  /*e8a0*/  STL [R1+0xc], R13 ;  /* 0x00000c0d01007387 */ /* 0x0001e20000100800 */
[C---:B------:R-:W-:Y:S01]  /*e8b0*/  ISETP.GT.U32.AND P3, PT, R29.reuse, R6, PT ;  /* 0x000000061d00720c */ /* 0x040fe20003f64070 */
[----:B------:R-:W-:Y:S01]  /*e8c0*/  @!P5 IMAD.IADD R2, R2, 0x1, -R29 ;  /* 0x000000010202d824 */ /* 0x000fe200078e0a1d */
[----:B------:R-:W-:-:S02]  /*e8d0*/  ISETP.GT.U32.AND P4, PT, R29, R7, PT ;  /* 0x000000071d00720c */ /* 0x000fc40003f84070 */
[C---:B------:R-:W-:Y:S01]  /*e8e0*/  ISETP.GT.U32.AND P6, PT, R29.reuse, R8, PT ;  /* 0x000000081d00720c */ /* 0x040fe20003fc4070 */
[----:B0-----:R-:W3:Y:S04]  /*e8f0*/  LDL.LU R13, [R1+0x157c] ;  /* 0x00157c00010d7983 */ /* 0x001ee80000300800 */
[----:B------:R0:W-:Y:S01]  /*e900*/  STL [R1+0x8], R12 ;  /* 0x0000080c01007387 */ /* 0x0001e20000100800 */
[----:B------:R-:W-:-:S03]  /*e910*/  ISETP.GT.U32.AND P5, PT, R29, R9, PT ;  /* 0x000000091d00720c */ /* 0x000fc60003fa4070 */
[----:B0-----:R-:W4:Y:S04]  /*e920*/  LDL.LU R12, [R1+0x1578] ;  /* 0x00157800010c7983 */ /* 0x001f280000300800 */
[----:B------:R0:W-:Y:S01]  /*e930*/  STL [R1+0x4], R11 ;  /* 0x0000040b01007387 */ /* 0x0001e20000100800 */
[----:B------:R-:W-:-:S03]  /*e940*/  @!P0 IMAD.IADD R3, R3, 0x1, -R29 ;  /* 0x0000000103038824 */ /* 0x000fc600078e0a1d */
[----:B0-----:R-:W2:Y:S04]  /*e950*/  LDL.LU R11, [R1+0x1574] ;  /* 0x00157400010b7983 */ /* 0x001ea80000300800 */
[----:B------:R0:W-:Y:S01]  /*e960*/  STL [R1], R10 ;  /* 0x0000000a01007387 */ /* 0x0001e20000100800 */
[----:B------:R-:W-:-:S03]  /*e970*/  @!P1 IMAD.IADD R4, R4, 0x1, -R29 ;  /* 0x0000000104049824 */ /* 0x000fc600078e0a1d */
[----:B0-----:R-:W2:Y:S01]  /*e980*/  LDL.LU R10, [R1+0x1570] ;  /* 0x00157000010a7983 */ /* 0x001ea20000300800 */
[--C-:B------:R-:W-:Y:S02]  /*e990*/  @!P2 IMAD.IADD R5, R5, 0x1, -R29.reuse ;  /* 0x000000010505a824 */ /* 0x100fe400078e0a1d */
[--C-:B------:R-:W-:Y:S01]  /*e9a0*/  @!P3 IMAD.IADD R6, R6, 0x1, -R29.reuse ;  /* 0x000000010606b824 */ /* 0x100fe200078e0a1d */
[----:B------:R-:W-:Y:S01]  /*e9b0*/  STL [R1+0x154c], R2 ;  /* 0x00154c0201007387 */ /* 0x000fe20000100800 */
        /* <DEDUP_REMOVED lines=8> */
[----:B------:R-:W-:Y:S04]  /*ea40*/  STL [R1+0x1558], R8 ;  /* 0x0015580801007387 */ /* 0x000fe80000100800 */
[----:B------:R0:W-:Y:S04]  /*ea50*/  STL [R1+0x155c], R9 ;  /* 0x00155c0901007387 */ /* 0x0001e80000100800 */
[----:B0-----:R-:W3:Y:S04]  /*ea60*/  LDL R9, [R1+0x1304] ;  /* 0x0013040001097983 */ /* 0x001ee80000100800 */
[----:B------:R-:W0:Y:S01]  /*ea70*/  S2R R3, SR_TID.X ;  /* 0x0000000000037919 */ /* 0x000e220000002100 */
[----:B------:R-:W-:-:S02]  /*ea80*/  IABS R28, R28 ;  /* 0x0000001c001c7213 */ /* 0x000fc40000000000 */
[----:B------:R-:W-:-:S03]  /*ea90*/  IABS R2, c[0x0][0x178] ;  /* 0x00005e0000027a13 */ /* 0x000fc60000000000 */
[----:B------:R-:W-:-:S04]  /*eaa0*/  IMAD.HI.U32 R0, R0, R28, RZ ;  /* 0x0000001c00007227 */ /* 0x000fc800078e00ff */
[----:B------:R-:W-:-:S04]  /*eab0*/  IMAD.MOV R0, RZ, RZ, -R0 ;  /* 0x000000ffff007224 */ /* 0x000fc800078e0a00 */
[----:B------:R-:W-:Y:S01]  /*eac0*/  IMAD R28, R2, R0, R28 ;  /* 0x00000000021c7224 */ /* 0x000fe200078e021c */
[C---:B0-----:R-:W-:Y:S02]  /*ead0*/  LOP3.LUT R2, R3.reuse, 0x3f, RZ, 0xc0, !PT ;  /* 0x0000003f03027812 */ /* 0x041fe400078ec0ff */
[----:B------:R-:W-:Y:S02]  /*eae0*/  LOP3.LUT R0, R3, 0x7, RZ, 0xc0, !PT ;  /* 0x0000000703007812 */ /* 0x000fe400078ec0ff */
[----:B--2---:R-:W-:-:S13]  /*eaf0*/  ISETP.GT.U32.AND P0, PT, R29, R10, PT ;  /* 0x0000000a1d00720c */ /* 0x004fda0003f04070 */
[----:B------:R-:W-:Y:S01]  /*eb00*/  @!P0 IMAD.IADD R10, R10, 0x1, -R29 ;  /* 0x000000010a0a8824 */ /* 0x000fe200078e0a1d */
[C---:B------:R-:W-:Y:S01]  /*eb10*/  LOP3.LUT P0, RZ, R3.reuse, 0x40, RZ, 0xc0, !PT ;  /* 0x0000004003ff7812 */ /* 0x040fe2000780c0ff */
[----:B------:R-:W-:Y:S01]  /*eb20*/  IMAD.SHL.U32 R3, R3, 0x20, RZ ;  /* 0x0000002003037824 */ /* 0x000fe200078e00ff */
[----:B---3--:R-:W-:Y:S04]  /*eb30*/  STL [R1+0x1568], R9 ;  /* 0x0015680901007387 */ /* 0x008fe80000100800 */
[----:B------:R0:W-:Y:S04]  /*eb40*/  STL [R1+0xf3c], R3 ;  /* 0x000f3c0301007387 */ /* 0x0001e80000100800 */
[----:B------:R-:W2:Y:S01]  /*eb50*/  LDL R7, [R1+0x1314] ;  /* 0x0013140001077983 */ /* 0x000ea20000100800 */
[----:B------:R-:W-:-:S13]  /*eb60*/  ISETP.GT.U32.AND P1, PT, R29, R11, PT ;  /* 0x0000000b1d00720c */ /* 0x000fda0003f24070 */
[----:B------:R-:W-:Y:S01]  /*eb70*/  @!P1 IMAD.IADD R11, R11, 0x1, -R29 ;  /* 0x000000010b0b9824 */ /* 0x000fe200078e0a1d */
[----:B------:R-:W-:-:S13]  /*eb80*/  ISETP.GT.U32.AND P1, PT, R29, R17, PT ;  /* 0x000000111d00720c */ /* 0x000fda0003f24070 */
[----:B------:R-:W-:Y:S01]  /*eb90*/  @!P1 IMAD.IADD R17, R17, 0x1, -R29 ;  /* 0x0000000111119824 */ /* 0x000fe200078e0a1d */
[----:B------:R-:W-:-:S13]  /*eba0*/  ISETP.GT.U32.AND P1, PT, R29, R23, PT ;  /* 0x000000171d00720c */ /* 0x000fda0003f24070 */
[----:B------:R-:W-:Y:S01]  /*ebb0*/  @!P1 IMAD.IADD R23, R23, 0x1, -R29 ;  /* 0x0000000117179824 */ /* 0x000fe200078e0a1d */
[----:B------:R-:W-:-:S13]  /*ebc0*/  ISETP.GT.U32.AND P1, PT, R29, R10, PT ;  /* 0x0000000a1d00720c */ /* 0x000fda0003f24070 */
[----:B------:R-:W-:Y:S01]  /*ebd0*/  @!P1 IMAD.IADD R10, R10, 0x1, -R29 ;  /* 0x000000010a0a9824 */ /* 0x000fe200078e0a1d */
[----:B--2---:R-:W-:Y:S04]  /*ebe0*/  STL [R1+0x156c], R7 ;  /* 0x00156c0701007387 */ /* 0x004fe80000100800 */
[----:B------:R-:W2:Y:S04]  /*ebf0*/  LDL R6, [R1+0x130c] ;  /* 0x00130c0001067983 */ /* 0x000ea80000100800 */
[----:B------:R-:W3:Y:S04]  /*ec00*/  LDL R5, [R1+0x1300] ;  /* 0x0013000001057983 */ /* 0x000ee80000100800 */
[----:B0-----:R-:W2:Y:S04]  /*ec10*/  LDL R3, [R1+0x12fc] ;  /* 0x0012fc0001037983 */ /* 0x001ea80000100800 */
[----:B------:R0:W-:Y:S04]  /*ec20*/  STL [R1+0x1560], R10 ;  /* 0x0015600a01007387 */ /* 0x0001e80000100800 */
[----:B0-----:R-:W2:Y:S01]  /*ec30*/  LDL R10, [R1+0xf3c] ;  /* 0x000f3c00010a7983 */ /* 0x001ea20000100800 */
[----:B----4-:R-:W-:-:S03]  /*ec40*/  ISETP.GT.U32.AND P2, PT, R29, R12, PT ;  /* 0x0000000c1d00720c */ /* 0x010fc60003f44070 */
[----:B------:R-:W0:Y:S10]  /*ec50*/  S2R R9, SR_TID.X ;  /* 0x0000000000097919 */ /* 0x000e340000002100 */
[----:B------:R-:W-:Y:S01]  /*ec60*/  @!P2 IMAD.IADD R12, R12, 0x1, -R29 ;  /* 0x000000010c0ca824 */ /* 0x000fe200078e0a1d */
[----:B------:R-:W-:-:S13]  /*ec70*/  ISETP.GT.U32.AND P2, PT, R29, R18, PT ;  /* 0x000000121d00720c */ /* 0x000fda0003f44070 */
[----:B------:R-:W-:Y:S01]  /*ec80*/  @!P2 IMAD.IADD R18, R18, 0x1, -R29 ;  /* 0x000000011212a824 */ /* 0x000fe200078e0a1d */
[----:B------:R-:W-:Y:S01]  /*ec90*/  ISETP.GT.U32.AND P2, PT, R29, R24, PT ;  /* 0x000000181d00720c */ /* 0x000fe20003f44070 */
[C---:B------:R-:W-:Y:S02]  /*eca0*/  IMAD.SHL.U32 R4, R0.reuse, 0x80, RZ ;  /* 0x0000008000047824 */ /* 0x040fe400078e00ff */
[----:B------:R-:W-:Y:S02]  /*ecb0*/  IMAD.SHL.U32 R0, R0, 0x10, RZ ;  /* 0x0000001000007824 */ /* 0x000fe400078e00ff */
[----:B0-----:R-:W-:Y:S02]  /*ecc0*/  IMAD.SHL.U32 R9, R9, 0x2, RZ ;  /* 0x0000000209097824 */ /* 0x001fe400078e00ff */
[----:B------:R-:W-:-:S06]  /*ecd0*/  IMAD.IADD R4, R4, 0x1, R0 ;  /* 0x0000000104047824 */ /* 0x000fcc00078e0200 */
[----:B------:R-:W-:Y:S01]  /*ece0*/  @!P2 IMAD.IADD R24, R24, 0x1, -R29 ;  /* 0x000000011818a824 */ /* 0x000fe200078e0a1d */
[----:B------:R-:W-:Y:S02]  /*ecf0*/  ISETP.GT.U32.AND P2, PT, R29, R11, PT ;  /* 0x0000000b1d00720c */ /* 0x000fe40003f44070 */
[----:B------:R-:W-:Y:S02]  /*ed00*/  LOP3.LUT R0, R0, 0x30, R9, 0x78, !PT ;  /* 0x0000003000007812 */ /* 0x000fe400078e7809 */
[----:B------:R-:W-:-:S09]  /*ed10*/  SEL R7, RZ, 0x90, !P0 ;  /* 0x00000090ff077807 */ /* 0x000fd20004000000 */
[----:B------:R-:W-:Y:S01]  /*ed20*/  @!P2 IMAD.IADD R11, R11, 0x1, -R29 ;  /* 0x000000010b0ba824 */ /* 0x000fe200078e0a1d */
[----:B------:R-:W-:-:S04]  /*ed30*/  LOP3.LUT R4, R4, 0x10, R9, 0x78, !PT ;  /* 0x0000001004047812 */ /* 0x000fc800078e7809 */
[----:B------:R0:W-:Y:S04]  /*ed40*/  STL [R1+0x1564], R11 ;  /* 0x0015640b01007387 */ /* 0x0001e80000100800 */
[----:B0-----:R-:W4:Y:S01]  /*ed50*/  LDL R11, [R1+0x1308] ;  /* 0x00130800010b7983 */ /* 0x001f220000100800 */
[C---:B------:R-:W-:Y:S02]  /*ed60*/  ISETP.GT.U32.AND P3, PT, R29.reuse, R13, PT ;  /* 0x0000000d1d00720c */ /* 0x040fe40003f64070 */
[C---:B------:R-:W-:Y:S02]  /*ed70*/  ISETP.GT.U32.AND P4, PT, R29.reuse, R14, PT ;  /* 0x0000000e1d00720c */ /* 0x040fe40003f84070 */
[C---:B------:R-:W-:Y:S02]  /*ed80*/  ISETP.GT.U32.AND P5, PT, R29.reuse, R16, PT ;  /* 0x000000101d00720c */ /* 0x040fe40003fa4070 */
[----:B------:R-:W-:-:S07]  /*ed90*/  ISETP.GT.U32.AND P6, PT, R29, R15, PT ;  /* 0x0000000f1d00720c */ /* 0x000fce0003fc4070 */
[--C-:B------:R-:W-:Y:S01]  /*eda0*/  @!P3 IMAD.IADD R13, R13, 0x1, -R29.reuse ;  /* 0x000000010d0db824 */ /* 0x100fe200078e0a1d */
[----:B--2---:R-:W-:Y:S01]  /*edb0*/  LOP3.LUT R10, R0, 0xc00, R10, 0xf8, !PT ;  /* 0x00000c00000a7812 */ /* 0x004fe200078ef80a */
[----:B------:R-:W-:Y:S02]  /*edc0*/  IMAD.SHL.U32 R0, R2, 0x2, RZ ;  /* 0x0000000202007824 */ /* 0x000fe400078e00ff */
[----:B------:R-:W2:Y:S03]  /*edd0*/  LDL R2, [R1+0x12f8] ;  /* 0x0012f80001027983 */ /* 0x000ea60000100800 */
[----:B------:R-:W-:Y:S02]  /*ede0*/  LOP3.LUT R0, R7, R0, RZ, 0x3c, !PT ;  /* 0x0000000007007212 */ /* 0x000fe400078e3cff */
[----:B------:R-:W2:Y:S04]  /*edf0*/  LDL.LU R7, [R1+0x156c] ;  /* 0x00156c0001077983 */ /* 0x000ea80000300800 */
[----:B------:R0:W-:Y:S04]  /*ee00*/  STL [R1+0x1394], R0 ;  /* 0x0013940001007387 */ /* 0x0001e80000100800 */
[----:B0-----:R-:W3:Y:S04]  /*ee10*/  LDL R0, [R1+0x1310] ;  /* 0x0013100001007983 */ /* 0x001ee80000100800 */
[----:B------:R-:W3:Y:S01]  /*ee20*/  LDL.LU R9, [R1+0x1568] ;  /* 0x0015680001097983 */ /* 0x000ee20000300800 */
[--C-:B------:R-:W-:Y:S01]  /*ee30*/  @!P4 IMAD.IADD R14, R14, 0x1, -R29.reuse ;  /* 0x000000010e0ec824 */ /* 0x100fe200078e0a1d */
[C---:B------:R-:W-:Y:S01]  /*ee40*/  ISETP.GT.U32.AND P3, PT, R29.reuse, R19, PT ;  /* 0x000000131d00720c */ /* 0x040fe20003f64070 */
[----:B------:R-:W-:Y:S01]  /*ee50*/  @!P5 IMAD.IADD R16, R16, 0x1, -R29 ;  /* 0x000000011010d824 */ /* 0x000fe200078e0a1d */
[----:B------:R-:W-:-:S02]  /*ee60*/  ISETP.GT.U32.AND P4, PT, R29, R20, PT ;  /* 0x000000141d00720c */ /* 0x000fc40003f84070 */
[----:B------:R-:W-:Y:S01]  /*ee70*/  IABS R8, c[0x0][0x178] ;  /* 0x00005e0000087a13 */ /* 0x000fe20000000000 */
[----:B------:R-:W-:Y:S01]  /*ee80*/  @!P6 IMAD.IADD R15, R15, 0x1, -R29 ;  /* 0x000000010f0fe824 */ /* 0x000fe200078e0a1d */
[C---:B------:R-:W-:Y:S01]  /*ee90*/  ISETP.GT.U32.AND P5, PT, R29.reuse, R22, PT ;  /* 0x000000161d00720c */ /* 0x040fe20003fa4070 */
[----:B------:R-:W4:Y:S01]  /*eea0*/  LDL R4, [R1+0x12f4] ;  /* 0x0012f40001047983 */ /* 0x000f220000100800 */
[----:B------:R-:W-:-:S05]  /*eeb0*/  ISETP.GT.U32.AND P6, PT, R29, R21, PT ;  /* 0x000000151d00720c */ /* 0x000fca0003fc4070 */
[--C-:B------:R-:W-:Y:S01]  /*eec0*/  @!P3 IMAD.IADD R19, R19, 0x1, -R29.reuse ;  /* 0x000000011313b824 */ /* 0x100fe200078e0a1d */
[C---:B------:R-:W-:Y:S01]  /*eed0*/  ISETP.GT.U32.AND P3, PT, R29.reuse, R25, PT ;  /* 0x000000191d00720c */ /* 0x040fe20003f64070 */
[----:B------:R-:W-:Y:S01]  /*eee0*/  @!P4 IMAD.IADD R20, R20, 0x1, -R29 ;  /* 0x000000011414c824 */ /* 0x000fe200078e0a1d */
[----:B------:R-:W-:-:S03]  /*eef0*/  ISETP.GT.U32.AND P4, PT, R29, R26, PT ;  /* 0x0000001a1d00720c */ /* 0x000fc60003f84070 */
[--C-:B------:R-:W-:Y:S01]  /*ef00*/  @!P5 IMAD.IADD R22, R22, 0x1, -R29.reuse ;  /* 0x000000011616d824 */ /* 0x100fe200078e0a1d */
[----:B------:R-:W-:Y:S01]  /*ef10*/  ISETP.GT.U32.AND P5, PT, R8, R28, PT ;  /* 0x0000001c0800720c */ /* 0x000fe20003fa4070 */
[----:B------:R-:W-:Y:S01]  /*ef20*/  @!P6 IMAD.IADD R21, R21, 0x1, -R29 ;  /* 0x000000011515e824 */ /* 0x000fe200078e0a1d */
[----:B------:R-:W-:-:S05]  /*ef30*/  ISETP.GT.U32.AND P6, PT, R29, R27, PT ;  /* 0x0000001b1d00720c */ /* 0x000fca0003fc4070 */
[--C-:B------:R-:W-:Y:S01]  /*ef40*/  @!P3 IMAD.IADD R25, R25, 0x1, -R29.reuse ;  /* 0x000000011919b824 */ /* 0x100fe200078e0a1d */
[C---:B------:R-:W-:Y:S01]  /*ef50*/  ISETP.GT.U32.AND P3, PT, R29.reuse, R12, PT ;  /* 0x0000000c1d00720c */ /* 0x040fe20003f64070 */
[----:B------:R-:W-:Y:S01]  /*ef60*/  @!P4 IMAD.IADD R26, R26, 0x1, -R29 ;  /* 0x000000011a1ac824 */ /* 0x000fe200078e0a1d */
[----:B------:R-:W-:-:S03]  /*ef70*/  ISETP.GT.U32.AND P4, PT, R29, R13, PT ;  /* 0x0000000d1d00720c */ /* 0x000fc60003f84070 */
[----:B------:R-:W-:Y:S01]  /*ef80*/  @!P5 IMAD.IADD R28, R28, 0x1, -R8 ;  /* 0x000000011c1cd824 */ /* 0x000fe200078e0a08 */
[----:B------:R-:W-:Y:S01]  /*ef90*/  ISETP.GT.U32.AND P5, PT, R29, R15, PT ;  /* 0x0000000f1d00720c */ /* 0x000fe20003fa4070 */
[--C-:B------:R-:W-:Y:S01]  /*efa0*/  @!P6 IMAD.IADD R27, R27, 0x1, -R29.reuse ;  /* 0x000000011b1be824 */ /* 0x100fe200078e0a1d */
[C---:B------:R-:W-:Y:S02]  /*efb0*/  ISETP.GT.U32.AND P6, PT, R29.reuse, R14, PT ;  /* 0x0000000e1d00720c */ /* 0x040fe40003fc4070 */
[C---:B------:R-:W-:Y:S02]  /*efc0*/  ISETP.GT.U32.AND P0, PT, R29.reuse, R16, PT ;  /* 0x000000101d00720c */ /* 0x040fe40003f04070 */
[C---:B------:R-:W-:Y:S01]  /*efd0*/  ISETP.GT.U32.AND P1, PT, R29.reuse, R17, PT ;  /* 0x000000111d00720c */ /* 0x040fe20003f24070 */
[--C-:B------:R-:W-:Y:S01]  /*efe0*/  @!P3 IMAD.IADD R12, R12, 0x1, -R29.reuse ;  /* 0x000000010c0cb824 */ /* 0x100fe200078e0a1d */
[----:B------:R-:W-:Y:S01]  /*eff0*/  ISETP.GT.U32.AND P2, PT, R29, R18, PT ;  /* 0x000000121d00720c */ /* 0x000fe20003f44070 */
[----:B------:R-:W-:Y:S01]  /*f000*/  @!P4 IMAD.IADD R13, R13, 0x1, -R29 ;  /* 0x000000010d0dc824 */ /* 0x000fe200078e0a1d */
[----:B------:R-:W-:-:S02]  /*f010*/  ISETP.GT.U32.AND P3, PT, R29, R19, PT ;  /* 0x000000131d00720c */ /* 0x000fc40003f64070 */
        /* <DEDUP_REMOVED lines=15> */
[----:B------:R-:W-:-:S02]  /*f110*/  @!P5 IMAD.IADD R21, R21, 0x1, -R29 ;  /* 0x000000011515d824 */ /* 0x000fc400078e0a1d */
[----:B------:R-:W0:Y:S01]  /*f120*/  S2R R29, SR_TID.X ;  /* 0x00000000001d7919 */ /* 0x000e220000002100 */
[----:B------:R-:W-:Y:S02]  /*f130*/  ISETP.GT.U32.AND P5, PT, R8, R28, PT ;  /* 0x0000001c0800720c */ /* 0x000fe40003fa4070 */
[----:B0-----:R-:W-:-:S05]  /*f140*/  LOP3.LUT R29, R29, 0x7, RZ, 0xc0, !PT ;  /* 0x000000071d1d7812 */ /* 0x001fca00078ec0ff */
[----:B------:R-:W-:-:S05]  /*f150*/  IMAD.SHL.U32 R29, R29, 0x80, RZ ;  /* 0x000000801d1d7824 */ /* 0x000fca00078e00ff */
[----:B------:R-:W-:Y:S02]  /*f160*/  LOP3.LUT R10, R10, R29, RZ, 0xfc, !PT ;  /* 0x0000001d0a0a7212 */ /* 0x000fe400078efcff */
[----:B------:R-:W-:Y:S01]  /*f170*/  IABS R29, c[0x0][0x17c] ;  /* 0x00005f00001d7a13 */ /* 0x000fe20000000000 */
[----:B------:R-:W-:Y:S02]  /*f180*/  @!P5 IMAD.IADD R28, R28, 0x1, -R8 ;  /* 0x000000011c1cd824 */ /* 0x000fe400078e0a08 */
[----:B------:R0:W-:Y:S02]  /*f190*/  STL [R1+0x4c4], R10 ;  /* 0x0004c40a01007387 */ /* 0x0001e40000100800 */
[--C-:B------:R-:W-:Y:S02]  /*f1a0*/  @!P0 IMAD.IADD R22, R22, 0x1, -R29.reuse ;  /* 0x0000000116168824 */ /* 0x100fe400078e0a1d */
[--C-:B------:R-:W-:Y:S02]  /*f1b0*/  @!P1 IMAD.IADD R23, R23, 0x1, -R29.reuse ;  /* 0x0000000117179824 */ /* 0x100fe400078e0a1d */
[----:B------:R-:W-:Y:S01]  /*f1c0*/  @!P4 IMAD.IADD R26, R26, 0x1, -R29 ;  /* 0x000000011a1ac824 */ /* 0x000fe200078e0a1d */
[----:B------:R-:W-:-:S02]  /*f1d0*/  ISETP.GE.AND P4, PT, R6, RZ, PT ;  /* 0x000000ff0600720c */ /* 0x000fc40003f86270 */
[----:B------:R-:W4:Y:S04]  /*f1e0*/  LDL R6, [R1+0x12e0] ;  /* 0x0012e00001067983 */ /* 0x000f280000100800 */
[----:B0-----:R-:W4:Y:S01]  /*f1f0*/  LDL R10, [R1+0x12f0] ;  /* 0x0012f000010a7983 */ /* 0x001f220000100800 */
[----:B--2---:R-:W-:-:S03]  /*f200*/  ISETP.GE.AND P1, PT, R7, RZ, PT ;  /* 0x000000ff0700720c */ /* 0x004fc60003f26270 */
[----:B------:R-:W2:Y:S01]  /*f210*/  LDL R7, [R1+0x12ec] ;  /* 0x0012ec0001077983 */ /* 0x000ea20000100800 */
[----:B---3--:R-:W-:-:S03]  /*f220*/  ISETP.GE.AND P0, PT, R9, RZ, PT ;  /* 0x000000ff0900720c */ /* 0x008fc60003f06270 */
[----:B------:R-:W3:Y:S04]  /*f230*/  LDL R9, [R1+0x12e8] ;  /* 0x0012e80001097983 */ /* 0x000ee80000100800 */
[----:B------:R-:W2:Y:S01]  /*f240*/  LDL.LU R8, [R1+0x68] ;  /* 0x0000680001087983 */ /* 0x000ea20000300800 */
[----:B------:R-:W-:Y:S01]  /*f250*/  @!P2 IMAD.IADD R24, R24, 0x1, -R29 ;  /* 0x000000011818a824 */ /* 0x000fe200078e0a1d */
[----:B------:R-:W-:Y:S02]  /*f260*/  ISETP.GE.AND P5, PT, R5, RZ, PT ;  /* 0x000000ff0500720c */ /* 0x000fe40003fa6270 */
[----:B------:R-:W-:Y:S01]  /*f270*/  ISETP.GE.AND P2, PT, R0, RZ, PT ;  /* 0x000000ff0000720c */ /* 0x000fe20003f46270 */
[----:B------:R-:W3:Y:S04]  /*f280*/  LDL R5, [R1+0x12e4] ;  /* 0x0012e40001057983 */ /* 0x000ee80000100800 */
[----:B------:R-:W3:Y:S01]  /*f290*/  LDL.LU R0, [R1+0x64] ;  /* 0x0000640001007983 */ /* 0x000ee20000300800 */
[----:B--2---:R-:W-:Y:S01]  /*f2a0*/  @!P0 IMAD.MOV R8, RZ, RZ, -R8 ;  /* 0x000000ffff088224 */ /* 0x004fe200078e0a08 */
[----:B------:R-:W-:-:S02]  /*f2b0*/  ISETP.GE.AND P0, PT, R3, RZ, PT ;  /* 0x000000ff0300720c */ /* 0x000fc40003f06270 */
[----:B------:R-:W2:Y:S04]  /*f2c0*/  LDL R3, [R1+0x12dc] ;  /* 0x0012dc0001037983 */ /* 0x000ea80000100800 */
[----:B------:R0:W-:Y:S04]  /*f2d0*/  STL [R1+0x3ec], R8 ;  /* 0x0003ec0801007387 */ /* 0x0001e80000100800 */
[----:B0-----:R-:W2:Y:S01]  /*f2e0*/  LDL.LU R8, [R1+0x60] ;  /* 0x0000600001087983 */ /* 0x001ea20000300800 */
[----:B---3--:R-:W-:Y:S01]  /*f2f0*/  @!P1 IMAD.MOV R0, RZ, RZ, -R0 ;  /* 0x000000ffff009224 */ /* 0x008fe200078e0a00 */
[----:B------:R-:W-:-:S02]  /*f300*/  ISETP.GE.AND P1, PT, R2, RZ, PT ;  /* 0x000000ff0200720c */ /* 0x000fc40003f26270 */
[----:B------:R-:W3:Y:S04]  /*f310*/  LDL R2, [R1+0x12d8] ;  /* 0x0012d80001027983 */ /* 0x000ee80000100800 */
[----:B------:R0:W-:Y:S04]  /*f320*/  STL [R1+0x3e8], R0 ;  /* 0x0003e80001007387 */ /* 0x0001e80000100800 */
[----:B0-----:R-:W3:Y:S01]  /*f330*/  LDL.LU R0, [R1+0x5c] ;  /* 0x00005c0001007983 */ /* 0x001ee20000300800 */
[----:B--2---:R-:W-:Y:S01]  /*f340*/  @!P2 IMAD.MOV R8, RZ, RZ, -R8 ;  /* 0x000000ffff08a224 */ /* 0x004fe200078e0a08 */
[----:B----4-:R-:W-:-:S02]  /*f350*/  ISETP.GE.AND P2, PT, R4, RZ, PT ;  /* 0x000000ff0400720c */ /* 0x010fc40003f46270 */
[----:B------:R-:W2:Y:S04]  /*f360*/  LDL R4, [R1+0x12d4] ;  /* 0x0012d40001047983 */ /* 0x000ea80000100800 */
[----:B------:R0:W-:Y:S04]  /*f370*/  STL [R1+0x3e4], R8 ;  /* 0x0003e40801007387 */ /* 0x0001e80000100800 */
[----:B0-----:R-:W4:Y:S01]  /*f380*/  LDL.LU R8, [R1+0x58] ;  /* 0x0000580001087983 */ /* 0x001f220000300800 */
[----:B------:R-:W-:Y:S01]  /*f390*/  @!P3 IMAD.IADD R25, R25, 0x1, -R29 ;  /* 0x000000011919b824 */ /* 0x000fe200078e0a1d */
[----:B------:R-:W-:Y:S01]  /*f3a0*/  ISETP.GE.AND P3, PT, R11, RZ, PT ;  /* 0x000000ff0b00720c */ /* 0x000fe20003f66270 */
[----:B---3--:R-:W-:Y:S01]  /*f3b0*/  @!P4 IMAD.MOV R0, RZ, RZ, -R0 ;  /* 0x000000ffff00c224 */ /* 0x008fe200078e0a00 */
[----:B------:R-:W-:-:S02]  /*f3c0*/  ISETP.GE.AND P4, PT, R10, RZ, PT ;  /* 0x000000ff0a00720c */ /* 0x000fc40003f86270 */
[----:B------:R-:W3:Y:S04]  /*f3d0*/  LDL R10, [R1+0x12d0] ;  /* 0x0012d000010a7983 */ /* 0x000ee80000100800 */
[----:B------:R0:W-:Y:S04]  /*f3e0*/  STL [R1+0x3e0], R0 ;  /* 0x0003e00001007387 */ /* 0x0001e80000100800 */
[----:B0-----:R-:W2:Y:S01]  /*f3f0*/  LDL.LU R0, [R1+0x54] ;  /* 0x0000540001007983 */ /* 0x001ea20000300800 */
[----:B----4-:R-:W-:Y:S01]  /*f400*/  @!P3 IMAD.MOV R8, RZ, RZ, -R8 ;  /* 0x000000ffff08b224 */ /* 0x010fe200078e0a08 */
[----:B------:R-:W-:-:S02]  /*f410*/  ISETP.GE.AND P3, PT, R7, RZ, PT ;  /* 0x000000ff0700720c */ /* 0x000fc40003f66270 */
[----:B------:R-:W4:Y:S04]  /*f420*/  LDL R7, [R1+0x12cc] ;  /* 0x0012cc0001077983 */ /* 0x000f280000100800 */
[----:B------:R0:W-:Y:S04]  /*f430*/  STL [R1+0x3dc], R8 ;  /* 0x0003dc0801007387 */ /* 0x0001e80000100800 */
[----:B0-----:R-:W3:Y:S01]  /*f440*/  LDL.LU R8, [R1+0x50] ;  /* 0x0000500001087983 */ /* 0x001ee20000300800 */
        /* <DEDUP_REMOVED lines=36> */
[----:B----4-:R-:W-:-:S02]  /*f690*/  ISETP.GE.AND P0, PT, R7, RZ, PT ;  /* 0x000000ff0700720c */ /* 0x010fc40003f06270 */
[----:B------:R-:W3:Y:S04]  /*f6a0*/  LDL R7, [R1+0x12ac] ;  /* 0x0012ac0001077983 */ /* 0x000ee80000100800 */
[----:B------:R0:W-:Y:S04]  /*f6b0*/  STL [R1+0x3bc], R8 ;  /* 0x0003bc0801007387 */ /* 0x0001e80000100800 */
[----:B0-----:R-:W4:Y:S01]  /*f6c0*/  LDL.LU R8, [R1+0x30] ;  /* 0x0000300001087983 */ /* 0x001f220000300800 */
[----:B--2---:R-:W-:Y:S01]  /*f6d0*/  @!P1 IMAD.MOV R0, RZ, RZ, -R0 ;  /* 0x000000ffff009224 */ /* 0x004fe200078e0a00 */
[----:B------:R-:W-:-:S02]  /*f6e0*/  ISETP.GE.AND P1, PT, R9, RZ, PT ;  /* 0x000000ff0900720c */ /* 0x000fc40003f26270 */
[----:B------:R-:W2:Y:S04]  /*f6f0*/  LDL R9, [R1+0x12a8] ;  /* 0x0012a80001097983 */ /* 0x000ea80000100800 */
        /* <DEDUP_REMOVED lines=73> */
[----:B------:R-:W-:-:S04]  /*fb90*/  ISETP.GE.AND P3, PT, R7, RZ, PT ;  /* 0x000000ff0700720c */ /* 0x000fc80003f66270 */
[----:B------:R0:W-:Y:S04]  /*fba0*/  STL [R1+0x37c], R8 ;  /* 0x00037c0801007387 */ /* 0x0001e80000100800 */
[----:B------:R-:W3:Y:S04]  /*fbb0*/  LDL R7, [R1+0x126c] ;  /* 0x00126c0001077983 */ /* 0x000ee80000100800 */
        /* <DEDUP_REMOVED lines=877> */
[----:B------:R-:W-:-:S04]  /*13290*/  ISETP.GE.AND P0, PT, R7, RZ, PT ;  /* 0x000000ff0700720c */ /* 0x000fc80003f06270 */
[----:B------:R0:W-:Y:S04]  /*132a0*/  STL [R1+0x68], R8 ;  /* 0x0000680801007387 */ /* 0x0001e80000100800 */
[----:B0-----:R-:W4:Y:S04]  /*132b0*/  LDL R8, [R1+0xfac] ;  /* 0x000fac0001087983 */ /* 0x001f280000100800 */
[----:B------:R-:W3:Y:S01]  /*132c0*/  LDL.LU R7, [R1+0x144] ;  /* 0x0001440001077983 */ /* 0x000ee20000300800 */
        /* <DEDUP_REMOVED lines=8> */
[----:B0-----:R-:W3:Y:S04]  /*13350*/  LDL R7, [R1+0xfa8] ;  /* 0x000fa80001077983 */ /* 0x001ee80000100800 */
[----:B------:R-:W3:Y:S01]  /*13360*/  LDL.LU R6, [R1+0x154] ;  /* 0x0001540001067983 */ /* 0x000ee20000300800 */
[----:B--2---:R-:W-:Y:S01]  /*13370*/  @!P4 IMAD.MOV R0, RZ, RZ, -R0 ;  /* 0x000000ffff00c224 */ /* 0x004fe200078e0a00 */
[----:B------:R-:W-:-:S02]  /*13380*/  ISETP.GE.AND P4, PT, R5, RZ, PT ;  /* 0x000000ff0500720c */ /* 0x000fc40003f86270 */
[----:B------:R-:W2:Y:S04]  /*13390*/  LDL R5, [R1+0xfa0] ;  /* 0x000fa00001057983 */ /* 0x000ea80000100800 */
[----:B------:R0:W-:Y:S04]  /*133a0*/  STL [R1+0x5c], R0 ;  /* 0x00005c0001007387 */ /* 0x0001e80000100800 */
[----:B0-----:R-:W2:Y:S01]  /*133b0*/  LDL.LU R0, [R1+0x15c] ;  /* 0x00015c0001007983 */ /* 0x001ea20000300800 */
[----:B---3--:R-:W-:-:S05]  /*133c0*/  @!P3 IMAD.MOV R6, RZ, RZ, -R6 ;  /* 0x000000ffff06b224 */ /* 0x008fca00078e0a06 */
[----:B------:R0:W-:Y:S04]  /*133d0*/  STL [R1+0x58], R6 ;  /* 0x0000580601007387 */ /* 0x0001e80000100800 */
[----:B0-----:R-:W3:Y:S01]  /*133e0*/  LDL.LU R6, [R1+0x104] ;  /* 0x0001040001067983 */ /* 0x001ee20000300800 */
[----:B--2---:R-:W-:Y:S01]  /*133f0*/  @!P5 IMAD.MOV R0, RZ, RZ, -R0 ;  /* 0x000000ffff00d224 */ /* 0x004fe200078e0a00 */
[----:B------:R-:W-:Y:S02]  /*13400*/  ISETP.GE.AND P3, PT, R3, RZ, PT ;  /* 0x000000ff0300720c */ /* 0x000fe40003f66270 */
[----:B------:R-:W2:Y:S04]  /*13410*/  LDL R3, [R1+0xf9c] ;  /* 0x000f9c0001037983 */ /* 0x000ea80000100800 */
[----:B------:R0:W-:Y:S01]  /*13420*/  STL [R1+0x54], R0 ;  /* 0x0000540001007387 */ /* 0x0001e20000100800 */
[----:B------:R-:W-:-:S03]  /*13430*/  ISETP.GE.AND P5, PT, R2, RZ, PT ;  /* 0x000000ff0200720c */ /* 0x000fc60003fa6270 */
[----:B0-----:R-:W2:Y:S04]  /*13440*/  LDL.LU R0, [R1+0x13c] ;  /* 0x00013c0001007983 */ /* 0x001ea80000300800 */
[----:B------:R-:W4:Y:S01]  /*13450*/  LDL R2, [R1+0xf98] ;  /* 0x000f980001027983 */ /* 0x000f220000100800 */
[----:B---3--:R-:W-:Y:S01]  /*13460*/  @!P0 IMAD.MOV R6, RZ, RZ, -R6 ;  /* 0x000000ffff068224 */ /* 0x008fe200078e0a06 */
[----:B------:R-:W-:Y:S02]  /*13470*/  ISETP.GE.AND P0, PT, R4, RZ, PT ;  /* 0x000000ff0400720c */ /* 0x000fe40003f06270 */
[----:B------:R-:W3:Y:S04]  /*13480*/  LDL.LU R4, [R1+0x114] ;  /* 0x0001140001047983 */ /* 0x000ee80000300800 */
[----:B------:R0:W-:Y:S04]  /*13490*/  STL [R1+0x50], R6 ;  /* 0x0000500601007387 */ /* 0x0001e80000100800 */
[----:B0-----:R-:W4:Y:S01]  /*134a0*/  LDL R6, [R1+0xf90] ;  /* 0x000f900001067983 */ /* 0x001f220000100800 */
[----:B--2---:R-:W-:-:S05]  /*134b0*/  @!P1 IMAD.MOV R0, RZ, RZ, -R0 ;  /* 0x000000ffff009224 */ /* 0x004fca00078e0a00 */
[----:B------:R0:W-:Y:S04]  /*134c0*/  STL [R1+0x4c], R0 ;  /* 0x00004c0001007387 */ /* 0x0001e80000100800 */
[----:B0-----:R-:W2:Y:S01]  /*134d0*/  LDL.LU R0, [R1+0x11c] ;  /* 0x00011c0001007983 */ /* 0x001ea20000300800 */
[----:B---3--:R-:W-:Y:S01]  /*134e0*/  @!P2 IMAD.MOV R4, RZ, RZ, -R4 ;  /* 0x000000ffff04a224 */ /* 0x008fe200078e0a04 */
[----:B----4-:R-:W-:-:S04]  /*134f0*/  ISETP.GE.AND P2, PT, R8, RZ, PT ;  /* 0x000000ff0800720c */ /* 0x010fc80003f46270 */
[----:B------:R0:W-:Y:S04]  /*13500*/  STL [R1+0x48], R4 ;  /* 0x0000480401007387 */ /* 0x0001e80000100800 */
[----:B0-----:R-:W3:Y:S04]  /*13510*/  LDL R4, [R1+0xf94] ;  /* 0x000f940001047983 */ /* 0x001ee80000100800 */
[----:B------:R-:W4:Y:S01]  /*13520*/  LDL.LU R8, [R1+0x124] ;  /* 0x0001240001087983 */ /* 0x000f220000300800 */
[----:B------:R-:W-:-:S03]  /*13530*/  ISETP.GE.AND P1, PT, R10, RZ, PT ;  /* 0x000000ff0a00720c */ /* 0x000fc60003f26270 */
[----:B------:R-:W3:Y:S01]  /*13540*/  LDL R10, [R1+0xf8c] ;  /* 0x000f8c00010a7983 */ /* 0x000ee20000100800 */
[----:B--2---:R-:W-:Y:S01]  /*13550*/  @!P4 IMAD.MOV R0, RZ, RZ, -R0 ;  /* 0x000000ffff00c224 */ /* 0x004fe200078e0a00 */
[----:B------:R-:W-:-:S04]  /*13560*/  ISETP.GE.AND P4, PT, R9, RZ, PT ;  /* 0x000000ff0900720c */ /* 0x000fc80003f86270 */
[----:B------:R0:W-:Y:S04]  /*13570*/  STL [R1+0x44], R0 ;  /* 0x0000440001007387 */ /* 0x0001e80000100800 */
[----:B0-----:R-:W2:Y:S04]  /*13580*/  LDL.LU R0, [R1+0x10c] ;  /* 0x00010c0001007983 */ /* 0x001ea80000300800 */
[----:B------:R-:W3:Y:S01]  /*13590*/  LDL R9, [R1+0xf88] ;  /* 0x000f880001097983 */ /* 0x000ee20000100800 */
[----:B----4-:R-:W-:Y:S01]  /*135a0*/  @!P3 IMAD.MOV R8, RZ, RZ, -R8 ;  /* 0x000000ffff08b224 */ /* 0x010fe200078e0a08 */
[----:B------:R-:W-:-:S02]  /*135b0*/  ISETP.GE.AND P3, PT, R7, RZ, PT ;  /* 0x000000ff0700720c */ /* 0x000fc40003f66270 */
[----:B------:R-:W4:Y:S04]  /*135c0*/  LDL.LU R7, [R1+0x24] ;  /* 0x0000240001077983 */ /* 0x000f280000300800 */
[----:B------:R0:W-:Y:S04]  /*135d0*/  STL [R1+0x40], R8 ;  /* 0x0000400801007387 */ /* 0x0001e80000100800 */
[----:B0-----:R-:W3:Y:S01]  /*135e0*/  LDL R8, [R1+0xf84] ;  /* 0x000f840001087983 */ /* 0x001ee20000100800 */
[----:B--2---:R-:W-:Y:S01]  /*135f0*/  @!P5 IMAD.MOV R0, RZ, RZ, -R0 ;  /* 0x000000ffff00d224 */ /* 0x004fe200078e0a00 */
[----:B------:R-:W-:-:S04]  /*13600*/  ISETP.GE.AND P5, PT, R5, RZ, PT ;  /* 0x000000ff0500720c */ /* 0x000fc80003fa6270 */
[----:B------:R0:W-:Y:S04]  /*13610*/  STL [R1+0x3c], R0 ;  /* 0x00003c0001007387 */ /* 0x0001e80000100800 */
[----:B0-----:R-:W2:Y:S04]  /*13620*/  LDL R0, [R1+0xf80] ;  /* 0x000f800001007983 */ /* 0x001ea80000100800 */
[----:B------:R-:W2:Y:S01]  /*13630*/  LDL.LU R5, [R1+0xd0] ;  /* 0x0000d00001057983 */ /* 0x000ea20000300800 */
[----:B----4-:R-:W-:-:S05]  /*13640*/  @!P0 IMAD.MOV R7, RZ, RZ, -R7 ;  /* 0x000000ffff078224 */ /* 0x010fca00078e0a07 */
[----:B------:R0:W-:Y:S04]  /*13650*/  STL [R1+0x38], R7 ;  /* 0x0000380701007387 */ /* 0x0001e80000100800 */
[----:B0-----:R-:W4:Y:S04]  /*13660*/  LDL R7, [R1+0xf7c] ;  /* 0x000f7c0001077983 */ /* 0x001f280000100800 */
[----:B------:R-:W3:Y:S01]  /*13670*/  LDL.LU R11, [R1+0xdc] ;  /* 0x0000dc00010b7983 */ /* 0x000ee20000300800 */
[----:B------:R-:W-:-:S03]  /*13680*/  ISETP.GE.AND P0, PT, R3, RZ, PT ;  /* 0x000000ff0300720c */ /* 0x000fc60003f06270 */
[----:B------:R-:W4:Y:S01]  /*13690*/  LDL R3, [R1+0xf78] ;  /* 0x000f780001037983 */ /* 0x000f220000100800 */
[----:B--2---:R-:W-:Y:S01]  /*136a0*/  @!P1 IMAD.MOV R5, RZ, RZ, -R5 ;  /* 0x000000ffff059224 */ /* 0x004fe200078e0a05 */
[----:B------:R-:W-:-:S04]  /*136b0*/  ISETP.GE.AND P1, PT, R2, RZ, PT ;  /* 0x000000ff0200720c */ /* 0x000fc80003f26270 */
[----:B------:R0:W-:Y:S04]  /*136c0*/  STL [R1+0x34], R5 ;  /* 0x0000340501007387 */ /* 0x0001e80000100800 */
[----:B0-----:R-:W2:Y:S04]  /*136d0*/  LDL.LU R5, [R1+0xe0] ;  /* 0x0000e00001057983 */ /* 0x001ea80000300800 */
[----:B------:R-:W4:Y:S01]  /*136e0*/  LDL R2, [R1+0xf74] ;  /* 0x000f740001027983 */ /* 0x000f220000100800 */
[----:B---3--:R-:W-:Y:S01]  /*136f0*/  @!P2 IMAD.MOV R11, RZ, RZ, -R11 ;  /* 0x000000ffff0ba224 */ /* 0x008fe200078e0a0b */
[----:B------:R-:W-:-:S02]  /*13700*/  ISETP.GE.AND P2, PT, R6, RZ, PT ;  /* 0x000000ff0600720c */ /* 0x000fc40003f46270 */
[----:B------:R-:W3:Y:S04]  /*13710*/  LDL R6, [R1+0xf70] ;  /* 0x000f700001067983 */ /* 0x000ee80000100800 */
[----:B------:R0:W-:Y:S04]  /*13720*/  STL [R1+0x30], R11 ;  /* 0x0000300b01007387 */ /* 0x0001e80000100800 */
[----:B0-----:R-:W3:Y:S01]  /*13730*/  LDL.LU R11, [R1+0x20] ;  /* 0x00002000010b7983 */ /* 0x001ee20000300800 */
[----:B------:R-:W-:Y:S02]  /*13740*/  @!P6 IMAD.IADD R27, R27, 0x1, -R29 ;  /* 0x000000011b1be824 */ /* 0x000fe400078e0a1d */
[----:B--2---:R-:W-:Y:S01]  /*13750*/  @!P4 IMAD.MOV R5, RZ, RZ, -R5 ;  /* 0x000000ffff05c224 */ /* 0x004fe200078e0a05 */
[----:B------:R-:W-:-:S04]  /*13760*/  ISETP.GE.AND P4, PT, R4, RZ, PT ;  /* 0x000000ff0400720c */ /* 0x000fc80003f86270 */
[----:B------:R0:W-:Y:S04]  /*13770*/  STL [R1+0x2c], R5 ;  /* 0x00002c0501007387 */ /* 0x0001e80000100800 */
[----:B0-----:R-:W2:Y:S04]  /*13780*/  LDL R5, [R1+0xf6c] ;  /* 0x000f6c0001057983 */ /* 0x001ea80000100800 */
[----:B------:R-:W2:Y:S04]  /*13790*/  LDL.LU R4, [R1+0xc8] ;  /* 0x0000c80001047983 */ /* 0x000ea80000300800 */
[----:B------:R-:W4:Y:S01]  /*137a0*/  LDL R29, [R1+0xf68] ;  /* 0x000f6800011d7983 */ /* 0x000f220000100800 */
[----:B---3--:R-:W-:Y:S01]  /*137b0*/  @!P3 IMAD.MOV R11, RZ, RZ, -R11 ;  /* 0x000000ffff0bb224 */ /* 0x008fe200078e0a0b */
[----:B------:R-:W-:-:S04]  /*137c0*/  ISETP.GE.AND P3, PT, R10, RZ, PT ;  /* 0x000000ff0a00720c */ /* 0x000fc80003f66270 */
[----:B------:R0:W-:Y:S04]  /*137d0*/  STL [R1+0x28], R11 ;  /* 0x0000280b01007387 */ /* 0x0001e80000100800 */
[----:B0-----:R-:W3:Y:S04]  /*137e0*/  LDL.LU R11, [R1+0x1564] ;  /* 0x00156400010b7983 */ /* 0x001ee80000300800 */
[----:B------:R-:W3:Y:S01]  /*137f0*/  LDL.LU R10, [R1+0x1c] ;  /* 0x00001c00010a7983 */ /* 0x000ee20000300800 */
[----:B--2---:R-:W-:Y:S01]  /*13800*/  @!P5 IMAD.MOV R4, RZ, RZ, -R4 ;  /* 0x000000ffff04d224 */ /* 0x004fe200078e0a04 */
[----:B------:R-:W-:-:S04]  /*13810*/  ISETP.GE.AND P5, PT, R9, RZ, PT ;  /* 0x000000ff0900720c */ /* 0x000fc80003fa6270 */
[----:B------:R0:W-:Y:S04]  /*13820*/  STL [R1+0x24], R4 ;  /* 0x0000240401007387 */ /* 0x0001e80000100800 */
[----:B0-----:R-:W2:Y:S04]  /*13830*/  LDL R4, [R1+0xf64] ;  /* 0x000f640001047983 */ /* 0x001ea80000100800 */
[----:B------:R-:W2:Y:S01]  /*13840*/  LDL.LU R9, [R1+0x18] ;  /* 0x0000180001097983 */ /* 0x000ea20000300800 */
        /* <DEDUP_REMOVED lines=8> */
[----:B0-----:R-:W2:Y:S04]  /*138d0*/  LDL.LU R9, [R1+0x155c] ;  /* 0x00155c0001097983 */ /* 0x001ea80000300800 */
[----:B------:R-:W2:Y:S01]  /*138e0*/  LDL.LU R0, [R1+0x10] ;  /* 0x0000100001007983 */ /* 0x000ea20000300800 */
[----:B---3--:R-:W-:Y:S01]  /*138f0*/  @!P2 IMAD.MOV R8, RZ, RZ, -R8 ;  /* 0x000000ffff08a224 */ /* 0x008fe200078e0a08 */
[----:B----4-:R-:W-:-:S04]  /*13900*/  ISETP.GE.AND P2, PT, R7, RZ, PT ;  /* 0x000000ff0700720c */ /* 0x010fc80003f46270 */
[----:B------:R0:W-:Y:S04]  /*13910*/  STL [R1+0x18], R8 ;  /* 0x0000180801007387 */ /* 0x0001e80000100800 */
[----:B0-----:R-:W3:Y:S04]  /*13920*/  LDL.LU R8, [R1+0x1558] ;  /* 0x0015580001087983 */ /* 0x001ee80000300800 */
[----:B------:R-:W4:Y:S01]  /*13930*/  LDL.LU R7, [R1+0xc] ;  /* 0x00000c0001077983 */ /* 0x000f220000300800 */
[----:B--2---:R-:W-:Y:S01]  /*13940*/  @!P4 IMAD.MOV R0, RZ, RZ, -R0 ;  /* 0x000000ffff00c224 */ /* 0x004fe200078e0a00 */
[----:B------:R-:W-:-:S04]  /*13950*/  ISETP.GE.AND P4, PT, R3, RZ, PT ;  /* 0x000000ff0300720c */ /* 0x000fc80003f86270 */
[----:B------:R0:W-:Y:S04]  /*13960*/  STL [R1+0x14], R0 ;  /* 0x0000140001007387 */ /* 0x0001e80000100800 */
[----:B0-----:R-:W2:Y:S04]  /*13970*/  LDL R0, [R1+0xf58] ;  /* 0x000f580001007983 */ /* 0x001ea80000100800 */
[----:B------:R-:W2:Y:S01]  /*13980*/  LDL.LU R3, [R1+0x8] ;  /* 0x0000080001037983 */ /* 0x000ea20000300800 */
[----:B----4-:R-:W-:Y:S01]  /*13990*/  @!P3 IMAD.MOV R7, RZ, RZ, -R7 ;  /* 0x000000ffff07b224 */ /* 0x010fe200078e0a07 */
[----:B------:R-:W-:-:S04]  /*139a0*/  ISETP.GE.AND P3, PT, R2, RZ, PT ;  /* 0x000000ff0200720c */ /* 0x000fc80003f66270 */
[----:B------:R0:W-:Y:S04]  /*139b0*/  STL [R1+0x10], R7 ;  /* 0x0000100701007387 */ /* 0x0001e80000100800 */
[----:B0-----:R-:W4:Y:S04]  /*139c0*/  LDL.LU R7, [R1+0x1554] ;  /* 0x0015540001077983 */ /* 0x001f280000300800 */
[----:B------:R-:W3:Y:S01]  /*139d0*/  LDL.LU R2, [R1+0x4] ;  /* 0x0000040001027983 */ /* 0x000ee20000300800 */
[----:B--2---:R-:W-:Y:S01]  /*139e0*/  @!P5 IMAD.MOV R3, RZ, RZ, -R3 ;  /* 0x000000ffff03d224 */ /* 0x004fe200078e0a03 */
[----:B------:R-:W-:-:S04]  /*139f0*/  ISETP.GE.AND P5, PT, R6, RZ, PT ;  /* 0x000000ff0600720c */ /* 0x000fc80003fa6270 */
[----:B------:R0:W-:Y:S04]  /*13a00*/  STL [R1+0xc], R3 ;  /* 0x00000c0301007387 */ /* 0x0001e80000100800 */
[----:B0-----:R-:W2:Y:S04]  /*13a10*/  LDL.LU R3, [R1+0x1550] ;  /* 0x0015500001037983 */ /* 0x001ea80000300800 */
[----:B------:R-:W2:Y:S01]  /*13a20*/  LDL.LU R6, [R1] ;  /* 0x0000000001067983 */ /* 0x000ea20000300800 */
[----:B---3--:R-:W-:-:S05]  /*13a30*/  @!P0 IMAD.MOV R2, RZ, RZ, -R2 ;  /* 0x000000ffff028224 */ /* 0x008fca00078e0a02 */
[----:B------:R0:W-:Y:S04]  /*13a40*/  STL [R1+0x8], R2 ;  /* 0x0000080201007387 */ /* 0x0001e80000100800 */
[----:B0-----:R-:W3:Y:S01]  /*13a50*/  LDL.LU R2, [R1+0x154c] ;  /* 0x00154c0001027983 */ /* 0x001ee20000300800 */
[----:B------:R-:W-:Y:S01]  /*13a60*/  ISETP.GE.AND P0, PT, R5, RZ, PT ;  /* 0x000000ff0500720c */ /* 0x000fe20003f06270 */
[----:B--2---:R-:W-:Y:S01]  /*13a70*/  @!P1 IMAD.MOV R6, RZ, RZ, -R6 ;  /* 0x000000ffff069224 */ /* 0x004fe200078e0a06 */
[----:B------:R-:W-:Y:S01]  /*13a80*/  ISETP.GE.AND P1, PT, R29, RZ, PT ;  /* 0x000000ff1d00720c */ /* 0x000fe20003f26270 */
[----:B------:R-:W-:-:S03]  /*13a90*/  IMAD.MOV.U32 R29, RZ, RZ, R3 ;  /* 0x000000ffff1d7224 */ /* 0x000fc600078e0003 */
[----:B------:R0:W-:Y:S01]  /*13aa0*/  STL [R1+0x4], R6 ;  /* 0x0000040601007387 */ /* 0x0001e20000100800 */
[----:B------:R-:W-:-:S03]  /*13ab0*/  @!P4 IMAD.MOV R29, RZ, RZ, -R29 ;  /* 0x000000ffff1dc224 */ /* 0x000fc600078e0a1d */
[----:B0-----:R-:W2:Y:S04]  /*13ac0*/  LDL.LU R6, [R1+0x1548] ;  /* 0x0015480001067983 */ /* 0x001ea80000300800 */
[----:B------:R-:W4:Y:S01]  /*13ad0*/  LDL R3, [R1+0xf5c] ;  /* 0x000f5c0001037983 */ /* 0x000f220000100800 */
[----:B---3--:R-:W-:-:S03]  /*13ae0*/  IMAD.MOV.U32 R5, RZ, RZ, R2 ;  /* 0x000000ffff057224 */ /* 0x008fc600078e0002 */
[----:B------:R-:W3:Y:S01]  /*13af0*/  LDL R2, [R1+0xf4c] ;  /* 0x000f4c0001027983 */ /* 0x000ee20000100800 */
[----:B------:R-:W-:Y:S01]  /*13b00*/  @!P2 IMAD.MOV R5, RZ, RZ, -R5 ;  /* 0x000000ffff05a224 */ /* 0x000fe200078e0a05 */
[----:B------:R-:W-:-:S04]  /*13b10*/  ISETP.GE.AND P2, PT, R4, RZ, PT ;  /* 0x000000ff0400720c */ /* 0x000fc80003f46270 */
[----:B------:R0:W-:Y:S04]  /*13b20*/  STL [R1], R5 ;  /* 0x0000000501007387 */ /* 0x0001e80000100800 */
[----:B0-----:R-:W3:Y:S04]  /*13b30*/  LDL.LU R5, [R1+0x1544] ;  /* 0x0015440001057983 */ /* 0x001ee80000300800 */
[----:B------:R-:W4:Y:S04]  /*13b40*/  LDL.LU R4, [R1+0x1540] ;  /* 0x0015400001047983 */ /* 0x000f280000300800 */
[----:B------:R0:W-:Y:S04]  /*13b50*/  STL [R1+0x1480], R29 ;  /* 0x0014801d01007387 */ /* 0x0001e80000100800 */
[----:B0-----:R-:W4:Y:S01]  /*13b60*/  LDL R29, [R1+0xf60] ;  /* 0x000f6000011d7983 */ /* 0x001f220000100800 */
[----:B--2---:R-:W-:-:S02]  /*13b70*/  @!P0 IMAD.MOV R6, RZ, RZ, -R6 ;  /* 0x000000ffff068224 */ /* 0x004fc400078e0a06 */
[----:B---3--:R-:W-:Y:S02]  /*13b80*/  @!P5 IMAD.MOV R5, RZ, RZ, -R5 ;  /* 0x000000ffff05d224 */ /* 0x008fe400078e0a05 */
[----:B----4-:R-:W-:Y:S01]  /*13b90*/  @!P3 IMAD.MOV R4, RZ, RZ, -R4 ;  /* 0x000000ffff04b224 */ /* 0x010fe200078e0a04 */
[----:B------:R-:W-:-:S04]  /*13ba0*/  ISETP.GE.AND P3, PT, R3, RZ, PT ;  /* 0x000000ff0300720c */ /* 0x000fc80003f66270 */
[----:B------:R0:W-:Y:S04]  /*13bb0*/  STL [R1+0x1484], R4 ;  /* 0x0014840401007387 */ /* 0x0001e80000100800 */
[----:B------:R-:W2:Y:S01]  /*13bc0*/  LDL R3, [R1+0xf44] ;  /* 0x000f440001037983 */ /* 0x000ea20000100800 */
[----:B------:R-:W-:-:S03]  /*13bd0*/  ISETP.GE.AND P4, PT, R29, RZ, PT ;  /* 0x000000ff1d00720c */ /* 0x000fc60003f86270 */
[----:B0-----:R-:W3:Y:S04]  /*13be0*/  LDL R4, [R1+0xf48] ;  /* 0x000f480001047983 */ /* 0x001ee80000100800 */
[----:B------:R0:W-:Y:S04]  /*13bf0*/  STL [R1+0x1488], R5 ;  /* 0x0014880501007387 */ /* 0x0001e80000100800 */
[----:B------:R-:W4:Y:S04]  /*13c00*/  LDL R29, [R1+0xf40] ;  /* 0x000f4000011d7983 */ /* 0x000f280000100800 */
[----:B0-----:R-:W2:Y:S04]  /*13c10*/  LDL R5, [R1+0xf50] ;  /* 0x000f500001057983 */ /* 0x001ea80000100800 */
[----:B------:R0:W-:Y:S04]  /*13c20*/  STL [R1+0x148c], R6 ;  /* 0x00148c0601007387 */ /* 0x0001e80000100800 */
[----:B0-----:R-:W2:Y:S01]  /*13c30*/  LDL R6, [R1+0xf54] ;  /* 0x000f540001067983 */ /* 0x001ea20000100800 */
[----:B------:R-:W-:-:S05]  /*13c40*/  @!P1 IMAD.MOV R7, RZ, RZ, -R7 ;  /* 0x000000ffff079224 */ /* 0x000fca00078e0a07 */
[----:B------:R0:W-:Y:S01]  /*13c50*/  STL [R1+0x1490], R7 ;  /* 0x0014900701007387 */ /* 0x0001e20000100800 */
[----:B------:R-:W-:Y:S01]  /*13c60*/  @!P2 IMAD.MOV R8, RZ, RZ, -R8 ;  /* 0x000000ffff08a224 */ /* 0x000fe200078e0a08 */
[----:B------:R-:W-:Y:S02]  /*13c70*/  ISETP.GE.AND P5, PT, R0, RZ, PT ;  /* 0x000000ff0000720c */ /* 0x000fe40003fa6270 */
[----:B------:R-:W1:Y:S01]  /*13c80*/  S2R R0, SR_TID.X ;  /* 0x0000000000007919 */ /* 0x000e620000002100 */
[----:B------:R-:W-:Y:S02]  /*13c90*/  @!P4 IMAD.MOV R9, RZ, RZ, -R9 ;  /* 0x000000ffff09c224 */ /* 0x000fe400078e0a09 */
[----:B------:R-:W-:Y:S01]  /*13ca0*/  @!P3 IMAD.MOV R10, RZ, RZ, -R10 ;  /* 0x000000ffff0ab224 */ /* 0x000fe200078e0a0a */
[----:B------:R-:W-:-:S07]  /*13cb0*/  ISETP.GE.AND P2, PT, R2, RZ, PT ;  /* 0x000000ff0200720c */ /* 0x000fce0003f46270 */
[----:B------:R-:W-:Y:S01]  /*13cc0*/  @!P5 IMAD.MOV R11, RZ, RZ, -R11 ;  /* 0x000000ffff0bd224 */ /* 0x000fe200078e0a0b */
[----:B--2---:R-:W-:Y:S02]  /*13cd0*/  ISETP.GE.AND P0, PT, R6, RZ, PT ;  /* 0x000000ff0600720c */ /* 0x004fe40003f06270 */
[----:B------:R-:W2:Y:S01]  /*13ce0*/  LDL R6, [R1+0xf38] ;  /* 0x000f380001067983 */ /* 0x000ea20000100800 */
[----:B------:R-:W-:-:S03]  /*13cf0*/  ISETP.GE.AND P1, PT, R5, RZ, PT ;  /* 0x000000ff0500720c */ /* 0x000fc60003f26270 */
[----:B------:R-:W-:Y:S04]  /*13d00*/  STL [R1+0x1494], R8 ;  /* 0x0014940801007387 */ /* 0x000fe80000100800 */
[----:B------:R-:W2:Y:S01]  /*13d10*/  LDL R5, [R1+0xf34] ;  /* 0x000f340001057983 */ /* 0x000ea20000100800 */
[----:B---3--:R-:W-:-:S03]  /*13d20*/  ISETP.GE.AND P4, PT, R4, RZ, PT ;  /* 0x000000ff0400720c */ /* 0x008fc60003f86270 */
[----:B------:R-:W-:Y:S04]  /*13d30*/  STL [R1+0x1498], R9 ;  /* 0x0014980901007387 */ /* 0x000fe80000100800 */
[----:B------:R-:W3:Y:S01]  /*13d40*/  LDL R4, [R1+0xf30] ;  /* 0x000f300001047983 */ /* 0x000ee20000100800 */
[----:B------:R-:W-:-:S03]  /*13d50*/  ISETP.GE.AND P3, PT, R3, RZ, PT ;  /* 0x000000ff0300720c */ /* 0x000fc60003f66270 */
[----:B------:R-:W-:Y:S01]  /*13d60*/  STL [R1+0x149c], R10 ;  /* 0x00149c0a01007387 */ /* 0x000fe20000100800 */
[----:B-1----:R-:W-:-:S03]  /*13d70*/  SHF.R.U32.HI R0, RZ, 0x6, R0 ;  /* 0x00000006ff007819 */ /* 0x002fc60000011600 */
[----:B------:R-:W3:Y:S01]  /*13d80*/  LDL R3, [R1+0xf28] ;  /* 0x000f280001037983 */ /* 0x000ee20000100800 */
[----:B------:R-:W-:Y:S02]  /*13d90*/  SGXT.U32 R0, R0, 0x1 ;  /* 0x000000010000781a */ /* 0x000fe40000000000 */
[----:B----4-:R-:W-:Y:S01]  /*13da0*/  ISETP.GE.AND P5, PT, R29, RZ, PT ;  /* 0x000000ff1d00720c */ /* 0x010fe20003fa6270 */
[----:B0-----:R-:W4:Y:S01]  /*13db0*/  LDL R7, [R1+0xf2c] ;  /* 0x000f2c0001077983 */ /* 0x001f220000100800 */
[----:B------:R-:W-:-:S03]  /*13dc0*/  LOP3.LUT R0, R0, 0x3e, RZ, 0xfc, !PT ;  /* 0x0000003e00007812 */ /* 0x000fc600078efcff */
[----:B------:R-:W-:Y:S02]  /*13dd0*/  STL [R1+0x14a0], R11 ;  /* 0x0014a00b01007387 */ /* 0x000fe40000100800 */
[----:B------:R-:W-:Y:S02]  /*13de0*/  IMAD R2, R0, c[0x0][0x188], RZ ;  /* 0x0000620000027a24 */ /* 0x000fe400078e02ff */
[----:B------:R-:W-:Y:S01]  /*13df0*/  IMAD.MOV R0, RZ, RZ, -c[0x0][0x188] ;  /* 0x80006200ff007624 */ /* 0x000fe200078e02ff */
[----:B------:R-:W4:Y:S03]  /*13e00*/  LDL R29, [R1+0xf24] ;  /* 0x000f2400011d7983 */ /* 0x000f260000100800 */
[----:B------:R-:W-:-:S04]  /*13e10*/  IMAD R2, R0, 0x2, R2 ;  /* 0x0000000200027824 */ /* 0x000fc800078e0202 */
[C---:B------:R-:W-:Y:S02]  /*13e20*/  IMAD R2, R0.reuse, 0x2, R2 ;  /* 0x0000000200027824 */ /* 0x040fe400078e0202 */
[----:B------:R-:W-:Y:S02]  /*13e30*/  @!P0 IMAD.MOV R12, RZ, RZ, -R12 ;  /* 0x000000ffff0c8224 */ /* 0x000fe400078e0a0c */
[----:B------:R-:W-:-:S05]  /*13e40*/  IMAD R2, R0, 0x2, R2 ;  /* 0x0000000200027824 */ /* 0x000fca00078e0202 */
[----:B------:R0:W-:Y:S04]  /*13e50*/  STL [R1+0x478], R2 ;  /* 0x0004780201007387 */ /* 0x0001e80000100800 */
[----:B------:R-:W-:Y:S01]  /*13e60*/  STL [R1+0x14a4], R12 ;  /* 0x0014a40c01007387 */ /* 0x000fe20000100800 */
[----:B------:R-:W-:Y:S02]  /*13e70*/  @!P1 IMAD.MOV R13, RZ, RZ, -R13 ;  /* 0x000000ffff0d9224 */ /* 0x000fe400078e0a0d */
[----:B0-----:R-:W-:Y:S01]  /*13e80*/  IMAD R2, R0, 0x2, R2 ;  /* 0x0000000200027824 */ /* 0x001fe200078e0202 */
[----:B--2---:R-:W-:Y:S02]  /*13e90*/  ISETP.GE.AND P0, PT, R6, RZ, PT ;  /* 0x000000ff0600720c */ /* 0x004fe40003f06270 */
[----:B------:R-:W2:Y:S04]  /*13ea0*/  LDL R6, [R1+0xf20] ;  /* 0x000f200001067983 */ /* 0x000ea80000100800 */
[----:B------:R0:W-:Y:S01]  /*13eb0*/  STL [R1+0x484], R2 ;  /* 0x0004840201007387 */ /* 0x0001e20000100800 */
[----:B------:R-:W-:-:S03]  /*13ec0*/  ISETP.GE.AND P1, PT, R5, RZ, PT ;  /* 0x000000ff0500720c */ /* 0x000fc60003f26270 */
[----:B------:R-:W-:Y:S04]  /*13ed0*/  STL [R1+0x14a8], R13 ;  /* 0x0014a80d01007387 */ /* 0x000fe80000100800 */
[----:B------:R-:W2:Y:S01]  /*13ee0*/  LDL R5, [R1+0xf1c] ;  /* 0x000f1c0001057983 */ /* 0x000ea20000100800 */
[----:B0-----:R-:W-:Y:S02]  /*13ef0*/  IMAD R2, R0, 0x2, R2 ;  /* 0x0000000200027824 */ /* 0x001fe400078e0202 */
[----:B------:R-:W-:-:S03]  /*13f00*/  @!P2 IMAD.MOV R14, RZ, RZ, -R14 ;  /* 0x000000ffff0ea224 */ /* 0x000fc600078e0a0e */
[----:B------:R0:W-:Y:S01]  /*13f10*/  STL [R1+0x43c], R2 ;  /* 0x00043c0201007387 */ /* 0x0001e20000100800 */
[----:B---3--:R-:W-:Y:S01]  /*13f20*/  ISETP.GE.AND P2, PT, R4, RZ, PT ;  /* 0x000000ff0400720c */ /* 0x008fe20003f46270 */
[----:B------:R-:W-:Y:S02]  /*13f30*/  @!P4 IMAD.MOV R15, RZ, RZ, -R15 ;  /* 0x000000ffff0fc224 */ /* 0x000fe400078e0a0f */
[----:B------:R-:W-:Y:S01]  /*13f40*/  STL [R1+0x14ac], R14 ;  /* 0x0014ac0e01007387 */ /* 0x000fe20000100800 */
[----:B------:R-:W-:-:S03]  /*13f50*/  @!P3 IMAD.MOV R16, RZ, RZ, -R16 ;  /* 0x000000ffff10b224 */ /* 0x000fc600078e0a10 */
[----:B------:R-:W3:Y:S01]  /*13f60*/  LDL R4, [R1+0xf18] ;  /* 0x000f180001047983 */ /* 0x000ee20000100800 */
[----:B0-----:R-:W-:-:S05]  /*13f70*/  IMAD R2, R0, 0x2, R2 ;  /* 0x0000000200027824 */ /* 0x001fca00078e0202 */
[----:B------:R0:W-:Y:S01]  /*13f80*/  STL [R1+0x440], R2 ;  /* 0x0004400201007387 */ /* 0x0001e20000100800 */
[----:B------:R-:W-:-:S03]  /*13f90*/  ISETP.GE.AND P3, PT, R3, RZ, PT ;  /* 0x000000ff0300720c */ /* 0x000fc60003f66270 */
[----:B------:R-:W-:Y:S01]  /*13fa0*/  STL [R1+0x14b0], R15 ;  /* 0x0014b00f01007387 */ /* 0x000fe20000100800 */
[----:B0-----:R-:W-:-:S03]  /*13fb0*/  IMAD R2, R0, 0x2, R2 ;  /* 0x0000000200027824 */ /* 0x001fc600078e0202 */
[----:B------:R-:W-:Y:S01]  /*13fc0*/  STL [R1+0x14b4], R16 ;  /* 0x0014b41001007387 */ /* 0x000fe20000100800 */
[----:B------:R-:W-:-:S03]  /*13fd0*/  IMAD R3, R0, 0x2, R2 ;  /* 0x0000000200037824 */ /* 0x000fc600078e0202 */
[----:B------:R0:W-:Y:S04]  /*13fe0*/  STL [R1+0x444], R2 ;  /* 0x0004440201007387 */ /* 0x0001e80000100800 */
[----:B0-----:R-:W3:Y:S01]  /*13ff0*/  LDL R2, [R1+0x4c8] ;  /* 0x0004c80001027983 */ /* 0x001ee20000100800 */
[----:B------:R-:W-:-:S03]  /*14000*/  @!P5 IMAD.MOV R17, RZ, RZ, -R17 ;  /* 0x000000ffff11d224 */ /* 0x000fc600078e0a11 */
[----:B------:R0:W-:Y:S01]  /*14010*/  STL [R1+0x448], R3 ;  /* 0x0004480301007387 */ /* 0x0001e20000100800 */
[----:B----4-:R-:W-:Y:S01]  /*14020*/  ISETP.GE.AND P5, PT, R29, RZ, PT ;  /* 0x000000ff1d00720c */ /* 0x010fe20003fa6270 */
[----:B------:R-:W-:Y:S01]  /*14030*/  @!P0 IMAD.MOV R18, RZ, RZ, -R18 ;  /* 0x000000ffff128224 */ /* 0x000fe200078e0a12 */
[----:B------:R-:W-:Y:S01]  /*14040*/  ISETP.GE.AND P4, PT, R7, RZ, PT ;  /* 0x000000ff0700720c */ /* 0x000fe20003f86270 */
[----:B------:R-:W-:Y:S01]  /*14050*/  STL [R1+0x14b8], R17 ;  /* 0x0014b81101007387 */ /* 0x000fe20000100800 */
[----:B------:R-:W-:-:S03]  /*14060*/  @!P1 IMAD.MOV R19, RZ, RZ, -R19 ;  /* 0x000000ffff139224 */ /* 0x000fc600078e0a13 */
[----:B------:R-:W4:Y:S01]  /*14070*/  LDL R29, [R1+0xf14] ;  /* 0x000f1400011d7983 */ /* 0x000f220000100800 */
[----:B0-----:R-:W-:-:S05]  /*14080*/  IMAD R3, R0, 0x2, R3 ;  /* 0x0000000200037824 */ /* 0x001fca00078e0203 */
[----:B------:R0:W-:Y:S01]  /*14090*/  STL [R1+0x44c], R3 ;  /* 0x00044c0301007387 */ /* 0x0001e20000100800 */
[----:B------:R-:W-:-:S03]  /*140a0*/  @!P2 IMAD.MOV R20, RZ, RZ, -R20 ;  /* 0x000000ffff14a224 */ /* 0x000fc600078e0a14 */
[----:B------:R-:W-:Y:S01]  /*140b0*/  STL [R1+0x14bc], R18 ;  /* 0x0014bc1201007387 */ /* 0x000fe20000100800 */
[----:B0-----:R-:W-:-:S03]  /*140c0*/  IMAD R3, R0, 0x2, R3 ;  /* 0x0000000200037824 */ /* 0x001fc600078e0203 */
[----:B------:R-:W-:Y:S04]  /*140d0*/  STL [R1+0x14c0], R19 ;  /* 0x0014c01301007387 */ /* 0x000fe80000100800 */
[----:B------:R0:W-:Y:S01]  /*140e0*/  STL [R1+0x450], R3 ;  /* 0x0004500301007387 */ /* 0x0001e20000100800 */
[----:B------:R-:W-:-:S03]  /*140f0*/  @!P4 IMAD.MOV R21, RZ, RZ, -R21 ;  /* 0x000000ffff15c224 */ /* 0x000fc600078e0a15 */
[----:B------:R-:W-:Y:S01]  /*14100*/  STL [R1+0x14c4], R20 ;  /* 0x0014c41401007387 */ /* 0x000fe20000100800 */
[----:B0-----:R-:W-:-:S05]  /*14110*/  IMAD R3, R0, 0x2, R3 ;  /* 0x0000000200037824 */ /* 0x001fca00078e0203 */
        /* <DEDUP_REMOVED lines=8> */
[----:B------:R0:W-:Y:S04]  /*141a0*/  STL [R1+0x45c], R3 ;  /* 0x00045c0301007387 */ /* 0x0001e80000100800 */
[----:B------:R-:W-:Y:S01]  /*141b0*/  STL [R1+0x14d0], R23 ;  /* 0x0014d01701007387 */ /* 0x000fe20000100800 */
[----:B0-----:R-:W-:-:S04]  /*141c0*/  IMAD R3, R0, 0x2, R3 ;  /* 0x0000000200037824 */ /* 0x001fc800078e0203 */
[----:B------:R-:W-:Y:S01]  /*141d0*/  IMAD R17, R0, 0x2, R3 ;  /* 0x0000000200117824 */ /* 0x000fe200078e0203 */
[----:B------:R-:W-:Y:S01]  /*141e0*/  STL [R1+0x460], R3 ;  /* 0x0004600301007387 */ /* 0x000fe20000100800 */
[----:B--2---:R-:W-:-:S13]  /*141f0*/  ISETP.GE.AND P0, PT, R6, RZ, PT ;  /* 0x000000ff0600720c */ /* 0x004fda0003f06270 */
[----:B------:R-:W-:-:S05]  /*14200*/  @!P0 IMAD.MOV R24, RZ, RZ, -R24 ;  /* 0x000000ffff188224 */ /* 0x000fca00078e0a18 */
[----:B------:R-:W-:Y:S04]  /*14210*/  STL [R1+0x14d4], R24 ;  /* 0x0014d41801007387 */ /* 0x000fe80000100800 */
[----:B------:R0:W-:Y:S04]  /*14220*/  STL [R1+0x464], R17 ;  /* 0x0004641101007387 */ /* 0x0001e80000100800 */
[----:B------:R-:W2:Y:S04]  /*14230*/  LDL.LU R16, [R1+0x3ec] ;  /* 0x0003ec0001107983 */ /* 0x000ea80000300800 */
[----:B------:R-:W2:Y:S04]  /*14240*/  LDL.LU R15, [R1+0x3e8] ;  /* 0x0003e800010f7983 */ /* 0x000ea80000300800 */
[----:B------:R-:W2:Y:S04]  /*14250*/  LDL.LU R14, [R1+0x3e4] ;  /* 0x0003e400010e7983 */ /* 0x000ea80000300800 */
[----:B------:R-:W2:Y:S04]  /*14260*/  LDL.LU R13, [R1+0x3e0] ;  /* 0x0003e000010d7983 */ /* 0x000ea80000300800 */
[----:B------:R-:W2:Y:S04]  /*14270*/  LDL.LU R12, [R1+0x3dc] ;  /* 0x0003dc00010c7983 */ /* 0x000ea80000300800 */
[----:B------:R-:W2:Y:S04]  /*14280*/  LDL.LU R11, [R1+0x3d8] ;  /* 0x0003d800010b7983 */ /* 0x000ea80000300800 */
[----:B------:R-:W2:Y:S04]  /*14290*/  LDL.LU R10, [R1+0x3d4] ;  /* 0x0003d400010a7983 */ /* 0x000ea80000300800 */
[----:B------:R-:W2:Y:S04]  /*142a0*/  LDL.LU R9, [R1+0x3d0] ;  /* 0x0003d00001097983 */ /* 0x000ea80000300800 */
[----:B------:R-:W2:Y:S01]  /*142b0*/  LDL.LU R8, [R1+0x3cc] ;  /* 0x0003cc0001087983 */ /* 0x000ea20000300800 */
[----:B------:R-:W-:-:S03]  /*142c0*/  ISETP.GE.AND P1, PT, R5, RZ, PT ;  /* 0x000000ff0500720c */ /* 0x000fc60003f26270 */
[----:B------:R-:W2:Y:S04]  /*142d0*/  LDL.LU R7, [R1+0x3c8] ;  /* 0x0003c80001077983 */ /* 0x000ea80000300800 */
[----:B------:R-:W2:Y:S04]  /*142e0*/  LDL.LU R6, [R1+0x3c4] ;  /* 0x0003c40001067983 */ /* 0x000ea80000300800 */
[----:B------:R-:W2:Y:S01]  /*142f0*/  LDL.LU R5, [R1+0x3c0] ;  /* 0x0003c00001057983 */ /* 0x000ea20000300800 */
[----:B---3--:R-:W-:-:S03]  /*14300*/  ISETP.GE.AND P3, PT, R2, RZ, PT ;  /* 0x000000ff0200720c */ /* 0x008fc60003f66270 */
[----:B------:R-:W1:Y:S01]  /*14310*/  S2R R2, SR_TID.X ;  /* 0x0000000000027919 */ /* 0x000e620000002100 */
[----:B------:R-:W-:Y:S02]  /*14320*/  ISETP.GE.AND P2, PT, R4, RZ, PT ;  /* 0x000000ff0400720c */ /* 0x000fe40003f46270 */
[----:B----4-:R-:W-:Y:S01]  /*14330*/  ISETP.GE.AND P5, PT, R29, RZ, PT ;  /* 0x000000ff1d00720c */ /* 0x010fe20003fa6270 */
[----:B0-----:R-:W-:Y:S01]  /*14340*/  IMAD R17, R0, 0x2, R17 ;  /* 0x0000000200117824 */ /* 0x001fe200078e0211 */
[----:B------:R-:W3:Y:S01]  /*14350*/  LDL.LU R4, [R1+0x3bc] ;  /* 0x0003bc0001047983 */ /* 0x000ee20000300800 */
[----:B------:R-:W-:-:S03]  /*14360*/  @!P1 IMAD.MOV R25, RZ, RZ, -R25 ;  /* 0x000000ffff199224 */ /* 0x000fc600078e0a19 */
[----:B------:R-:W4:Y:S01]  /*14370*/  LDL.LU R29, [R1+0x3b8] ;  /* 0x0003b800011d7983 */ /* 0x000f220000300800 */
[----:B-1----:R-:W-:-:S05]  /*14380*/  LOP3.LUT R2, R2, 0x3f, RZ, 0xc0, !PT ;  /* 0x0000003f02027812 */ /* 0x002fca00078ec0ff */
[----:B------:R-:W-:-:S05]  /*14390*/  IMAD R2, R2, c[0x0][0x18c], RZ ;  /* 0x0000630002027a24 */ /* 0x000fca00078e02ff */
[----:B------:R-:W-:Y:S01]  /*143a0*/  LEA R2, P6, R2, c[0x0][0x168], 0x1 ;  /* 0x00005a0002027a11 */ /* 0x000fe200078c08ff */
[----:B------:R-:W-:-:S04]  /*143b0*/  @!P2 IMAD.MOV R26, RZ, RZ, -R26 ;  /* 0x000000ffff1aa224 */ /* 0x000fc800078e0a1a */
[----:B------:R0:W-:Y:S01]  /*143c0*/  STL [R1+0x13d4], R2 ;  /* 0x0013d40201007387 */ /* 0x0001e20000100800 */
[----:B------:R-:W-:Y:S02]  /*143d0*/  @!P3 IMAD.MOV R27, RZ, RZ, -R27 ;  /* 0x000000ffff1bb224 */ /* 0x000fe400078e0a1b */
[----:B------:R-:W-:Y:S01]  /*143e0*/  @!P5 IMAD.MOV R28, RZ, RZ, -R28 ;  /* 0x000000ffff1cd224 */ /* 0x000fe200078e0a1c */
[----:B------:R-:W-:Y:S01]  /*143f0*/  STL [R1+0x470], R17 ;  /* 0x0004701101007387 */ /* 0x000fe20000100800 */
[----:B0-----:R-:W-:-:S03]  /*14400*/  IMAD R2, R0, 0x2, R17 ;  /* 0x0000000200027824 */ /* 0x001fc600078e0211 */
[----:B------:R-:W-:Y:S01]  /*14410*/  STL [R1+0x14d8], R25 ;  /* 0x0014d81901007387 */ /* 0x000fe20000100800 */
[----:B------:R-:W-:-:S03]  /*14420*/  ISETP.NE.AND P4, PT, RZ, c[0x0][0x17c], PT ;  /* 0x00005f00ff007a0c */ /* 0x000fc60003f85270 */
[----:B------:R0:W-:Y:S01]  /*14430*/  STL [R1+0x468], R2 ;  /* 0x0004680201007387 */ /* 0x0001e20000100800 */
[----:B------:R-:W-:-:S03]  /*14440*/  LOP3.LUT R3, RZ, c[0x0][0x17c], RZ, 0x33, !PT ;  /* 0x00005f00ff037a12 */ /* 0x000fc600078e33ff */
[----:B------:R-:W-:Y:S04]  /*14450*/  STL [R1+0x14dc], R26 ;  /* 0x0014dc1a01007387 */ /* 0x000fe80000100800 */
[----:B------:R-:W-:Y:S01]  /*14460*/  STL [R1+0x14e0], R27 ;  /* 0x0014e01b01007387 */ /* 0x000fe20000100800 */
[----:B0-----:R-:W-:-:S03]  /*14470*/  IMAD R2, R0, 0x2, R2 ;  /* 0x0000000200027824 */ /* 0x001fc600078e0202 */
[----:B------:R-:W-:Y:S04]  /*14480*/  STL [R1+0x14e4], R28 ;  /* 0x0014e41c01007387 */ /* 0x000fe80000100800 */
[----:B------:R-:W-:Y:S04]  /*14490*/  STL [R1+0x14e8], R0 ;  /* 0x0014e80001007387 */ /* 0x000fe80000100800 */
[----:B------:R0:W-:Y:S01]  /*144a0*/  STL [R1+0x46c], R2 ;  /* 0x00046c0201007387 */ /* 0x0001e20000100800 */
[C---:B--2---:R-:W-:Y:S02]  /*144b0*/  SEL R16, R3.reuse, R16, !P4 ;  /* 0x0000001003107207 */ /* 0x044fe40006000000 */
[----:B0-----:R-:W-:-:S03]  /*144c0*/  SEL R2, R3, R15, !P4 ;  /* 0x0000000f03027207 */ /* 0x001fc60006000000 */
[----:B------:R-:W-:Y:S01]  /*144d0*/  STL [R1+0x438], R16 ;  /* 0x0004381001007387 */ /* 0x000fe20000100800 */
[----:B------:R-:W-:-:S03]  /*144e0*/  SEL R0, R3, R14, !P4 ;  /* 0x0000000e03007207 */ /* 0x000fc60006000000 */
[----:B------:R0:W-:Y:S01]  /*144f0*/  STL [R1+0x434], R2 ;  /* 0x0004340201007387 */ /* 0x0001e20000100800 */
[----:B------:R-:W-:-:S03]  /*14500*/  SEL R13, R3, R13, !P4 ;  /* 0x0000000d030d7207 */ /* 0x000fc60006000000 */
[----:B------:R1:W-:Y:S01]  /*14510*/  STL [R1+0x430], R0 ;  /* 0x0004300001007387 */ /* 0x0003e20000100800 */
[----:B0-----:R-:W-:-:S03]  /*14520*/  SEL R2, R3, R12, !P4 ;  /* 0x0000000c03027207 */ /* 0x001fc60006000000 */
[----:B------:R-:W-:Y:S01]  /*14530*/  STL [R1+0x42c], R13 ;  /* 0x00042c0d01007387 */ /* 0x000fe20000100800 */
[----:B-1----:R-:W-:-:S03]  /*14540*/  SEL R0, R3, R11, !P4 ;  /* 0x0000000b03007207 */ /* 0x002fc60006000000 */
        /* <DEDUP_REMOVED lines=12> */
[----:B------:R-:W-:Y:S04]  /*14610*/  STL [R1+0x410], R2 ;  /* 0x0004100201007387 */ /* 0x000fe80000100800 */
[----:B------:R0:W-:Y:S04]  /*14620*/  STL [R1+0x40c], R0 ;  /* 0x00040c0001007387 */ /* 0x0001e80000100800 */
[----:B0-----:R-:W2:Y:S01]  /*14630*/  LDL.LU R0, [R1+0x3a8] ;  /* 0x0003a80001007983 */ /* 0x001ea20000300800 */
[C---:B---3--:R-:W-:Y:S02]  /*14640*/  SEL R4, R3.reuse, R4, !P4 ;  /* 0x0000000403047207 */ /* 0x048fe40006000000 */
[----:B----4-:R-:W-:-:S03]  /*14650*/  SEL R2, R3, R29, !P4 ;  /* 0x0000001d03027207 */ /* 0x010fc60006000000 */
[----:B------:R-:W-:Y:S04]  /*14660*/  STL [R1+0x408], R4 ;  /* 0x0004080401007387 */ /* 0x000fe80000100800 */
[----:B--2---:R0:W-:Y:S04]  /*14670*/  STL [R1+0x1534], R0 ;  /* 0x0015340001007387 */ /* 0x0041e80000100800 */
[----:B------:R-:W-:Y:S04]  /*14680*/  STL [R1+0x404], R2 ;  /* 0x0004040201007387 */ /* 0x000fe80000100800 */
[----:B0-----:R-:W2:Y:S04]  /*14690*/  LDL.LU R0, [R1+0x3ac] ;  /* 0x0003ac0001007983 */ /* 0x001ea80000300800 */
[----:B--2---:R0:W-:Y:S04]  /*146a0*/  STL [R1+0x1538], R0 ;  /* 0x0015380001007387 */ /* 0x0041e80000100800 */
[----:B0-----:R-:W2:Y:S04]  /*146b0*/  LDL.LU R0, [R1+0x3b0] ;  /* 0x0003b00001007983 */ /* 0x001ea80000300800 */
[----:B--2---:R0:W-:Y:S04]  /*146c0*/  STL [R1+0x153c], R0 ;  /* 0x00153c0001007387 */ /* 0x0041e80000100800 */
[----:B0-----:R-:W2:Y:S04]  /*146d0*/  LDL.LU R0, [R1+0x3b4] ;  /* 0x0003b40001007983 */ /* 0x001ea80000300800 */
[----:B------:R-:W3:Y:S04]  /*146e0*/  LDL.LU R28, [R1+0x3a4] ;  /* 0x0003a400011c7983 */ /* 0x000ee80000300800 */
[----:B------:R-:W4:Y:S04]  /*146f0*/  LDL.LU R27, [R1+0x3a0] ;  /* 0x0003a000011b7983 */ /* 0x000f280000300800 */
[----:B------:R-:W3:Y:S04]  /*14700*/  LDL.LU R26, [R1+0x39c] ;  /* 0x00039c00011a7983 */ /* 0x000ee80000300800 */
        /* <DEDUP_REMOVED lines=23> */
[----:B------:R-:W3:Y:S01]  /*14880*/  LDL.LU R29, [R1+0x33c] ;  /* 0x00033c00011d7983 */ /* 0x000ee20000300800 */
[----:B--2---:R-:W-:-:S05]  /*14890*/  SEL R0, R3, R0, !P4 ;  /* 0x0000000003007207 */ /* 0x004fca0006000000 */
[----:B------:R0:W-:Y:S04]  /*148a0*/  STL [R1+0x400], R0 ;  /* 0x0004000001007387 */ /* 0x0001e80000100800 */
[----:B0-----:R-:W2:Y:S02]  /*148b0*/  LDL.LU R0, [R1+0x153c] ;  /* 0x00153c0001007983 */ /* 0x001ea40000300800 */
[----:B--2---:R-:W-:-:S05]  /*148c0*/  SEL R0, R3, R0, !P4 ;  /* 0x0000000003007207 */ /* 0x004fca0006000000 */
[----:B------:R0:W-:Y:S04]  /*148d0*/  STL [R1+0x114], R0 ;  /* 0x0001140001007387 */ /* 0x0001e80000100800 */
[----:B0-----:R-:W2:Y:S02]  /*148e0*/  LDL.LU R0, [R1+0x1538] ;  /* 0x0015380001007983 */ /* 0x001ea40000300800 */
[----:B--2---:R-:W-:-:S05]  /*148f0*/  SEL R0, R3, R0, !P4 ;  /* 0x0000000003007207 */ /* 0x004fca0006000000 */
[----:B------:R0:W-:Y:S04]  /*14900*/  STL [R1+0x3fc], R0 ;  /* 0x0003fc0001007387 */ /* 0x0001e80000100800 */
[----:B0-----:R-:W2:Y:S01]  /*14910*/  LDL.LU R0, [R1+0x1534] ;  /* 0x0015340001007983 */ /* 0x001ea20000300800 */
[C---:B----4-:R-:W-:Y:S02]  /*14920*/  SEL R27, R3.reuse, R27, !P4 ;  /* 0x0000001b031b7207 */ /* 0x050fe40006000000 */
[C---:B---3--:R-:W-:Y:S02]  /*14930*/  SEL R26, R3.reuse, R26, !P4 ;  /* 0x0000001a031a7207 */ /* 0x048fe40006000000 */
[C---:B------:R-:W-:Y:S02]  /*14940*/  SEL R22, R3.reuse, R22, !P4 ;  /* 0x0000001603167207 */ /* 0x040fe40006000000 */
[----:B------:R-:W-:-:S02]  /*14950*/  SEL R19, R3, R19, !P4 ;  /* 0x0000001303137207 */ /* 0x000fc40006000000 */
[C---:B------:R-:W-:Y:S02]  /*14960*/  SEL R16, R3.reuse, R16, !P4 ;  /* 0x0000001003107207 */ /* 0x040fe40006000000 */
[C---:B------:R-:W-:Y:S02]  /*14970*/  SEL R13, R3.reuse, R13, !P4 ;  /* 0x0000000d030d7207 */ /* 0x040fe40006000000 */
[C---:B------:R-:W-:Y:S02]  /*14980*/  SEL R10, R3.reuse, R10, !P4 ;  /* 0x0000000a030a7207 */ /* 0x040fe40006000000 */
[C---:B------:R-:W-:Y:S02]  /*14990*/  SEL R7, R3.reuse, R7, !P4 ;  /* 0x0000000703077207 */ /* 0x040fe40006000000 */
[----:B--2---:R-:W-:-:S05]  /*149a0*/  SEL R0, R3, R0, !P4 ;  /* 0x0000000003007207 */ /* 0x004fca0006000000 */
[----:B------:R0:W-:Y:S02]  /*149b0*/  STL [R1+0x3f8], R0 ;  /* 0x0003f80001007387 */ /* 0x0001e40000100800 */
[----:B0-----:R-:W-:-:S05]  /*149c0*/  SEL R0, R3, R28, !P4 ;  /* 0x0000001c03007207 */ /* 0x001fca0006000000 */
[----:B------:R0:W-:Y:S04]  /*149d0*/  STL [R1+0x150], R0 ;  /* 0x0001500001007387 */ /* 0x0001e80000100800 */
[----:B------:R-:W-:Y:S01]  /*149e0*/  STL [R1+0x3f4], R27 ;  /* 0x0003f41b01007387 */ /* 0x000fe20000100800 */
[----:B0-----:R-:W-:-:S03]  /*149f0*/  SEL R0, R3, R25, !P4 ;  /* 0x0000001903007207 */ /* 0x001fc60006000000 */
[----:B------:R-:W-:Y:S01]  /*14a00*/  STL [R1+0x3f0], R26 ;  /* 0x0003f01a01007387 */ /* 0x000fe20000100800 */
[C---:B------:R-:W-:Y:S02]  /*14a10*/  SEL R25, R3.reuse, R2, !P4 ;  /* 0x0000000203197207 */ /* 0x040fe40006000000 */
[C---:B------:R-:W-:Y:S01]  /*14a20*/  SEL R2, R3.reuse, R24, !P4 ;  /* 0x0000001803027207 */ /* 0x040fe20006000000 */
[----:B------:R0:W-:Y:S04]  /*14a30*/  STL [R1+0x190], R0 ;  /* 0x0001900001007387 */ /* 0x0001e80000100800 */
[----:B------:R-:W-:Y:S01]  /*14a40*/  STL [R1+0x3ec], R25 ;  /* 0x0003ec1901007387 */ /* 0x000fe20000100800 */
[----:B0-----:R-:W-:-:S03]  /*14a50*/  SEL R0, R3, R23, !P4 ;  /* 0x0000001703007207 */ /* 0x001fc60006000000 */
[----:B------:R0:W-:Y:S04]  /*14a60*/  STL [R1+0x3e8], R2 ;  /* 0x0003e80201007387 */ /* 0x0001e80000100800 */
[----:B------:R1:W-:Y:S01]  /*14a70*/  STL [R1+0x3e4], R0 ;  /* 0x0003e40001007387 */ /* 0x0003e20000100800 */
[----:B0-----:R-:W-:-:S03]  /*14a80*/  SEL R2, R3, R21, !P4 ;  /* 0x0000001503027207 */ /* 0x001fc60006000000 */
[----:B------:R-:W-:Y:S01]  /*14a90*/  STL [R1+0x3e0], R22 ;  /* 0x0003e01601007387 */ /* 0x000fe20000100800 */
[----:B-1----:R-:W-:-:S03]  /*14aa0*/  SEL R0, R3, R20, !P4 ;  /* 0x0000001403007207 */ /* 0x002fc60006000000 */
        /* <DEDUP_REMOVED lines=25> */
[----:B------:R-:W-:Y:S04]  /*14c40*/  STL [R1+0x3a0], R2 ;  /* 0x0003a00201007387 */ /* 0x000fe80000100800 */
[----:B------:R0:W-:Y:S04]  /*14c50*/  STL [R1+0x354], R0 ;  /* 0x0003540001007387 */ /* 0x0001e80000100800 */
[----:B0-----:R-:W2:Y:S01]  /*14c60*/  LDL.LU R0, [R1+0x32c] ;  /* 0x00032c0001007983 */ /* 0x001ea20000300800 */
[C---:B------:R-:W-:Y:S02]  /*14c70*/  SEL R4, R3.reuse, R4, !P4 ;  /* 0x0000000403047207 */ /* 0x040fe40006000000 */
[----:B------:R-:W-:-:S03]  /*14c80*/  SEL R2, R3, R29, !P4 ;  /* 0x0000001d03027207 */ /* 0x000fc60006000000 */
        /* <DEDUP_REMOVED lines=529> */
[----:B------:R-:W3:Y:S01]  /*16da0*/  LDL.LU R2, [R1] ;  /* 0x0000000001027983 */ /* 0x000ee20000300800 */
        /* <DEDUP_REMOVED lines=9> */
[C---:B---3--:R-:W-:Y:S02]  /*16e40*/  SEL R28, R3.reuse, R28, !P4 ;  /* 0x0000001c031c7207 */ /* 0x048fe40006000000 */
[C---:B----4-:R-:W-:Y:S02]  /*16e50*/  SEL R27, R3.reuse, R27, !P4 ;  /* 0x0000001b031b7207 */ /* 0x050fe40006000000 */
[C---:B------:R-:W-:Y:S02]  /*16e60*/  SEL R26, R3.reuse, R26, !P4 ;  /* 0x0000001a031a7207 */ /* 0x040fe40006000000 */
[----:B------:R-:W-:-:S02]  /*16e70*/  SEL R25, R3, R25, !P4 ;  /* 0x0000001903197207 */ /* 0x000fc40006000000 */
[C---:B------:R-:W-:Y:S02]  /*16e80*/  SEL R24, R3.reuse, R24, !P4 ;  /* 0x0000001803187207 */ /* 0x040fe40006000000 */
[C---:B------:R-:W-:Y:S02]  /*16e90*/  SEL R23, R3.reuse, R23, !P4 ;  /* 0x0000001703177207 */ /* 0x040fe40006000000 */
[C---:B------:R-:W-:Y:S02]  /*16ea0*/  SEL R22, R3.reuse, R22, !P4 ;  /* 0x0000001603167207 */ /* 0x040fe40006000000 */
[C---:B------:R-:W-:Y:S02]  /*16eb0*/  SEL R21, R3.reuse, R21, !P4 ;  /* 0x0000001503157207 */ /* 0x040fe40006000000 */
        /* <DEDUP_REMOVED lines=18> */
[----:B--2---:R-:W-:-:S05]  /*16fe0*/  SEL R0, R3, R0, !P4 ;  /* 0x0000000003007207 */ /* 0x004fca0006000000 */
[----:B------:R0:W-:Y:S04]  /*16ff0*/  STL [R1+0x90], R0 ;  /* 0x0000900001007387 */ /* 0x0001e80000100800 */
[----:B0-----:R-:W2:Y:S04]  /*17000*/  LDL.LU R0, [R1+0x14e8] ;  /* 0x0014e80001007983 */ /* 0x001ea80000300800 */
[----:B------:R0:W-:Y:S04]  /*17010*/  STL [R1+0x8c], R28 ;  /* 0x00008c1c01007387 */ /* 0x0001e80000100800 */
[----:B0-----:R0:W3:Y:S04]  /*17020*/  LDL.LU R28, [R1+0x14e4] ;  /* 0x0014e400011c7983 */ /* 0x0010e80000300800 */
[----:B------:R1:W-:Y:S04]  /*17030*/  STL [R1+0x88], R27 ;  /* 0x0000881b01007387 */ /* 0x0003e80000100800 */
[----:B-1----:R-:W4:Y:S04]  /*17040*/  LDL.LU R27, [R1+0x14e0] ;  /* 0x0014e000011b7983 */ /* 0x002f280000300800 */
[----:B------:R1:W-:Y:S04]  /*17050*/  STL [R1+0x84], R26 ;  /* 0x0000841a01007387 */ /* 0x0003e80000100800 */
[----:B-1----:R-:W2:Y:S04]  /*17060*/  LDL.LU R26, [R1+0x14dc] ;  /* 0x0014dc00011a7983 */ /* 0x002ea80000300800 */
[----:B------:R1:W-:Y:S04]  /*17070*/  STL [R1+0x80], R25 ;  /* 0x0000801901007387 */ /* 0x0003e80000100800 */
[----:B-1----:R-:W2:Y:S04]  /*17080*/  LDL.LU R25, [R1+0x14d8] ;  /* 0x0014d80001197983 */ /* 0x002ea80000300800 */
[----:B------:R1:W-:Y:S04]  /*17090*/  STL [R1+0x7c], R24 ;  /* 0x00007c1801007387 */ /* 0x0003e80000100800 */
[----:B-1----:R-:W2:Y:S04]  /*170a0*/  LDL.LU R24, [R1+0x14d4] ;  /* 0x0014d40001187983 */ /* 0x002ea80000300800 */
[----:B------:R1:W-:Y:S04]  /*170b0*/  STL [R1+0x78], R23 ;  /* 0x0000781701007387 */ /* 0x0003e80000100800 */
[----:B-1----:R-:W3:Y:S04]  /*170c0*/  LDL.LU R23, [R1+0x14d0] ;  /* 0x0014d00001177983 */ /* 0x002ee80000300800 */
[----:B------:R1:W-:Y:S04]  /*170d0*/  STL [R1+0x74], R22 ;  /* 0x0000741601007387 */ /* 0x0003e80000100800 */
[----:B-1----:R-:W4:Y:S04]  /*170e0*/  LDL.LU R22, [R1+0x14cc] ;  /* 0x0014cc0001167983 */ /* 0x002f280000300800 */
        /* <DEDUP_REMOVED lines=37> */
[----:B-1----:R-:W4:Y:S01]  /*17340*/  LDL.LU R29, [R1+0x1480] ;  /* 0x00148000011d7983 */ /* 0x002f220000300800 */
[----:B------:R-:W-:-:S05]  /*17350*/  SEL R2, R3, R2, !P4 ;  /* 0x0000000203027207 */ /* 0x000fca0006000000 */
[----:B------:R1:W-:Y:S01]  /*17360*/  STL [R1+0x24], R2 ;  /* 0x0000240201007387 */ /* 0x0003e20000100800 */
[----:B------:R-:W-:Y:S02]  /*17370*/  ISETP.NE.AND P0, PT, RZ, c[0x0][0x178], PT ;  /* 0x00005e00ff007a0c */ /* 0x000fe40003f05270 */
[C---:B--2---:R-:W-:Y:S02]  /*17380*/  SEL R24, R3.reuse, R24, !P4 ;  /* 0x0000001803187207 */ /* 0x044fe40006000000 */
[C---:B------:R-:W-:Y:S02]  /*17390*/  SEL R25, R3.reuse, R25, !P4 ;  /* 0x0000001903197207 */ /* 0x040fe40006000000 */
[C---:B------:R-:W-:Y:S02]  /*173a0*/  SEL R26, R3.reuse, R26, !P4 ;  /* 0x0000001a031a7207 */ /* 0x040fe40006000000 */
[----:B---3--:R-:W-:-:S05]  /*173b0*/  SEL R23, R3, R23, !P4 ;  /* 0x0000001703177207 */ /* 0x008fca0006000000 */
[----:B------:R-:W-:Y:S02]  /*173c0*/  @!P0 LOP3.LUT R28, RZ, c[0x0][0x178], RZ, 0x33, !PT ;  /* 0x00005e00ff1c8a12 */ /* 0x000fe400078e33ff */
[C---:B----4-:R-:W-:Y:S02]  /*173d0*/  SEL R22, R3.reuse, R22, !P4 ;  /* 0x0000001603167207 */ /* 0x050fe40006000000 */
        /* <DEDUP_REMOVED lines=10> */
[C---:B-1----:R-:W-:Y:S02]  /*17480*/  SEL R2, R3.reuse, R4, !P4 ;  /* 0x0000000403027207 */ /* 0x042fe40006000000 */
[C---:B------:R-:W-:Y:S02]  /*17490*/  SEL R4, R3.reuse, R6, !P4 ;  /* 0x0000000603047207 */ /* 0x040fe40006000000 */
[----:B------:R-:W-:-:S05]  /*174a0*/  SEL R29, R3, R29, !P4 ;  /* 0x0000001d031d7207 */ /* 0x000fca0006000000 */
[----:B------:R-:W-:Y:S04]  /*174b0*/  STL [R1+0x20], R29 ;  /* 0x0000201d01007387 */ /* 0x000fe80000100800 */
[----:B------:R1:W-:Y:S04]  /*174c0*/  STL [R1+0x1c], R2 ;  /* 0x00001c0201007387 */ /* 0x0003e80000100800 */
[----:B------:R2:W-:Y:S04]  /*174d0*/  STL [R1+0x18], R5 ;  /* 0x0000180501007387 */ /* 0x0005e80000100800 */
[----:B------:R3:W-:Y:S01]  /*174e0*/  STL [R1+0x14], R4 ;  /* 0x0000140401007387 */ /* 0x0007e20000100800 */
[----:B-1----:R-:W-:-:S02]  /*174f0*/  SEL R2, R3, R7, !P4 ;  /* 0x0000000703027207 */ /* 0x002fc40006000000 */
[----:B--2---:R-:W-:-:S03]  /*17500*/  SEL R5, R3, R8, !P4 ;  /* 0x0000000803057207 */ /* 0x004fc60006000000 */
[----:B------:R-:W-:Y:S01]  /*17510*/  STL [R1+0x10], R2 ;  /* 0x0000100201007387 */ /* 0x000fe20000100800 */
[----:B---3--:R-:W-:-:S03]  /*17520*/  SEL R4, R3, R9, !P4 ;  /* 0x0000000903047207 */ /* 0x008fc60006000000 */
[----:B------:R1:W-:Y:S04]  /*17530*/  STL [R1+0xc], R5 ;  /* 0x00000c0501007387 */ /* 0x0003e80000100800 */
[----:B-1----:R-:W2:Y:S04]  /*17540*/  LDL.LU R5, [R1+0x438] ;  /* 0x0004380001057983 */ /* 0x002ea80000300800 */
[----:B------:R1:W-:Y:S01]  /*17550*/  STL [R1+0x8], R4 ;  /* 0x0000080401007387 */ /* 0x0003e20000100800 */
[----:B------:R-:W-:-:S03]  /*17560*/  SEL R2, R3, R10, !P4 ;  /* 0x0000000a03027207 */ /* 0x000fc60006000000 */
[----:B------:R-:W3:Y:S04]  /*17570*/  LDL.LU R6, [R1+0x434] ;  /* 0x0004340001067983 */ /* 0x000ee80000300800 */
[----:B-1----:R-:W1:Y:S01]  /*17580*/  S2R R4, SR_TID.X ;  /* 0x0000000000047919 */ /* 0x002e620000002100 */
[----:B------:R-:W-:-:S03]  /*17590*/  SEL R29, R3, R12, !P4 ;  /* 0x0000000c031d7207 */ /* 0x000fc60006000000 */
[----:B------:R4:W-:Y:S04]  /*175a0*/  STL [R1+0x4], R2 ;  /* 0x0000040201007387 */ /* 0x0009e80000100800 */
[----:B------:R-:W3:Y:S04]  /*175b0*/  LDL.LU R7, [R1+0x430] ;  /* 0x0004300001077983 */ /* 0x000ee80000300800 */
[----:B------:R-:W3:Y:S01]  /*175c0*/  LDL.LU R8, [R1+0x42c] ;  /* 0x00042c0001087983 */ /* 0x000ee20000300800 */
[----:B----4-:R-:W-:-:S05]  /*175d0*/  SEL R2, R3, R11, !P4 ;  /* 0x0000000b03027207 */ /* 0x010fca0006000000 */
[----:B------:R4:W-:Y:S04]  /*175e0*/  STL [R1+0x13d8], R2 ;  /* 0x0013d80201007387 */ /* 0x0009e80000100800 */
[----:B----4-:R-:W4:Y:S04]  /*175f0*/  LDL R2, [R1+0x46c] ;  /* 0x00046c0001027983 */ /* 0x010f280000100800 */
[----:B------:R-:W-:Y:S04]  /*17600*/  STL [R1+0x13dc], R29 ;  /* 0x0013dc1d01007387 */ /* 0x000fe80000100800 */
[----:B------:R-:W-:Y:S01]  /*17610*/  STL [R1+0x13e0], R13 ;  /* 0x0013e00d01007387 */ /* 0x000fe20000100800 */
[----:B-1----:R-:W-:-:S03]  /*17620*/  LOP3.LUT R4, R4, 0x3f, RZ, 0xc0, !PT ;  /* 0x0000003f04047812 */ /* 0x002fc600078ec0ff */
[----:B------:R-:W-:Y:S04]  /*17630*/  STL [R1+0x13e4], R14 ;  /* 0x0013e40e01007387 */ /* 0x000fe80000100800 */
[----:B------:R-:W-:Y:S04]  /*17640*/  STL [R1+0x13e8], R15 ;  /* 0x0013e80f01007387 */ /* 0x000fe80000100800 */
[----:B------:R-:W-:Y:S04]  /*17650*/  STL [R1+0x13ec], R16 ;  /* 0x0013ec1001007387 */ /* 0x000fe80000100800 */
[----:B------:R-:W-:Y:S04]  /*17660*/  STL [R1+0x13f0], R17 ;  /* 0x0013f01101007387 */ /* 0x000fe80000100800 */
[----:B------:R-:W-:Y:S01]  /*17670*/  STL [R1+0x13f4], R18 ;  /* 0x0013f41201007387 */ /* 0x000fe20000100800 */
[----:B------:R-:W-:-:S03]  /*17680*/  IMAD R4, R4, c[0x0][0x18c], RZ ;  /* 0x0000630004047a24 */ /* 0x000fc600078e02ff */
[----:B------:R-:W-:Y:S01]  /*17690*/  STL [R1+0x13f8], R19 ;  /* 0x0013f81301007387 */ /* 0x000fe20000100800 */
[----:B------:R-:W-:-:S03]  /*176a0*/  SEL R3, R3, R27, !P4 ;  /* 0x0000001b03037207 */ /* 0x000fc60006000000 */
[----:B------:R-:W-:Y:S04]  /*176b0*/  STL [R1+0x13fc], R20 ;  /* 0x0013fc1401007387 */ /* 0x000fe80000100800 */
[----:B------:R-:W-:Y:S04]  /*176c0*/  STL [R1+0x1400], R21 ;  /* 0x0014001501007387 */ /* 0x000fe80000100800 */
[----:B------:R-:W-:Y:S04]  /*176d0*/  STL [R1+0x1404], R22 ;  /* 0x0014041601007387 */ /* 0x000fe80000100800 */
[----:B------:R-:W-:Y:S01]  /*176e0*/  STL [R1+0x1408], R23 ;  /* 0x0014081701007387 */ /* 0x000fe20000100800 */
[----:B------:R-:W-:-:S03]  /*176f0*/  LEA.HI.X.SX32 R4, R4, c[0x0][0x16c], 0x1, P6 ;  /* 0x00005b0004047a11 */ /* 0x000fc600030f0eff */
[----:B------:R1:W-:Y:S04]  /*17700*/  STL [R1+0x140c], R24 ;  /* 0x00140c1801007387 */ /* 0x0003e80000100800 */
[----:B------:R-:W-:Y:S04]  /*17710*/  STL [R1+0x1410], R25 ;  /* 0x0014101901007387 */ /* 0x000fe80000100800 */
[----:B------:R-:W-:Y:S04]  /*17720*/  STL [R1+0x1414], R26 ;  /* 0x0014141a01007387 */ /* 0x000fe80000100800 */
[----:B------:R-:W-:Y:S04]  /*17730*/  STL [R1+0x1418], R3 ;  /* 0x0014180301007387 */ /* 0x000fe80000100800 */
[----:B------:R-:W4:Y:S04]  /*17740*/  LDL.LU R9, [R1+0x428] ;  /* 0x0004280001097983 */ /* 0x000f280000300800 */
[----:B------:R-:W4:Y:S04]  /*17750*/  LDL.LU R10, [R1+0x424] ;  /* 0x00042400010a7983 */ /* 0x000f280000300800 */
[----:B------:R-:W4:Y:S04]  /*17760*/  LDL.LU R11, [R1+0x420] ;  /* 0x00042000010b7983 */ /* 0x000f280000300800 */
[----:B------:R-:W4:Y:S04]  /*17770*/  LDL.LU R12, [R1+0x41c] ;  /* 0x00041c00010c7983 */ /* 0x000f280000300800 */
[----:B------:R-:W-:Y:S04]  /*17780*/  STL [R1+0x141c], R4 ;  /* 0x00141c0401007387 */ /* 0x000fe80000100800 */
[----:B------:R-:W-:Y:S04]  /*17790*/  STL [R1+0x1420], R28 ;  /* 0x0014201c01007387 */ /* 0x000fe80000100800 */
[----:B-1----:R-:W4:Y:S04]  /*177a0*/  LDL.LU R24, [R1+0x418] ;  /* 0x0004180001187983 */ /* 0x002f280000300800 */
[----:B------:R-:W4:Y:S04]  /*177b0*/  LDL.LU R23, [R1+0x414] ;  /* 0x0004140001177983 */ /* 0x000f280000300800 */
        /* <DEDUP_REMOVED lines=10> */
[----:B------:R-:W4:Y:S01]  /*17860*/  LDL.LU R29, [R1+0x3f0] ;  /* 0x0003f000011d7983 */ /* 0x000f220000300800 */
[----:B--2---:R-:W-:-:S02]  /*17870*/  IMAD R5, R5, c[0x0][0x190], RZ ;  /* 0x0000640005057a24 */ /* 0x004fc400078e02ff */
[----:B---3--:R-:W-:Y:S02]  /*17880*/  IMAD R6, R6, c[0x0][0x190], RZ ;  /* 0x0000640006067a24 */ /* 0x008fe400078e02ff */
[----:B------:R-:W-:Y:S02]  /*17890*/  IMAD R7, R7, c[0x0][0x190], RZ ;  /* 0x0000640007077a24 */ /* 0x000fe400078e02ff */
[----:B------:R-:W-:Y:S02]  /*178a0*/  IMAD R8, R8, c[0x0][0x190], RZ ;  /* 0x0000640008087a24 */ /* 0x000fe400078e02ff */
[----:B----4-:R-:W-:Y:S02]  /*178b0*/  IMAD R0, R0, 0x2, R2 ;  /* 0x0000000200007824 */ /* 0x010fe400078e0202 */
[----:B------:R-:W2:Y:S04]  /*178c0*/  LDL.LU R2, [R1+0x190] ;  /* 0x0001900001027983 */ /* 0x000ea80000300800 */
[----:B------:R1:W-:Y:S04]  /*178d0*/  STL [R1+0x1398], R0 ;  /* 0x0013980001007387 */ /* 0x0003e80000100800 */
[----:B------:R-:W-:Y:S04]  /*178e0*/  STL [R1+0x1424], R5 ;  /* 0x0014240501007387 */ /* 0x000fe80000100800 */
[----:B------:R-:W-:Y:S04]  /*178f0*/  STL [R1+0x1428], R6 ;  /* 0x0014280601007387 */ /* 0x000fe80000100800 */
[----:B------:R-:W-:Y:S04]  /*17900*/  STL [R1+0x142c], R7 ;  /* 0x00142c0701007387 */ /* 0x000fe80000100800 */
[----:B------:R-:W-:Y:S01]  /*17910*/  STL [R1+0x1430], R8 ;  /* 0x0014300801007387 */ /* 0x000fe20000100800 */
[----:B------:R-:W-:-:S02]  /*17920*/  IMAD R9, R9, c[0x0][0x190], RZ ;  /* 0x0000640009097a24 */ /* 0x000fc400078e02ff */
[----:B------:R-:W-:-:S03]  /*17930*/  IMAD R10, R10, c[0x0][0x190], RZ ;  /* 0x000064000a0a7a24 */ /* 0x000fc600078e02ff */
[----:B------:R-:W-:Y:S01]  /*17940*/  STL [R1+0x1434], R9 ;  /* 0x0014340901007387 */ /* 0x000fe20000100800 */
[----:B------:R-:W-:-:S03]  /*17950*/  IMAD R11, R11, c[0x0][0x190], RZ ;  /* 0x000064000b0b7a24 */ /* 0x000fc600078e02ff */
[----:B------:R-:W-:Y:S01]  /*17960*/  STL [R1+0x1438], R10 ;  /* 0x0014380a01007387 */ /* 0x000fe20000100800 */
[----:B------:R-:W-:-:S03]  /*17970*/  IMAD R12, R12, c[0x0][0x190], RZ ;  /* 0x000064000c0c7a24 */ /* 0x000fc600078e02ff */
[----:B------:R-:W-:Y:S04]  /*17980*/  STL [R1+0x143c], R11 ;  /* 0x00143c0b01007387 */ /* 0x000fe80000100800 */
[----:B------:R-:W-:Y:S01]  /*17990*/  STL [R1+0x1440], R12 ;  /* 0x0014400c01007387 */ /* 0x000fe20000100800 */
[----:B------:R-:W-:Y:S02]  /*179a0*/  IMAD R27, R24, c[0x0][0x190], RZ ;  /* 0x00006400181b7a24 */ /* 0x000fe400078e02ff */
[----:B-1----:R-:W-:-:S03]  /*179b0*/  IMAD R0, R23, c[0x0][0x190], RZ ;  /* 0x0000640017007a24 */ /* 0x002fc600078e02ff */
[----:B------:R-:W-:Y:S01]  /*179c0*/  STL [R1+0x1444], R27 ;  /* 0x0014441b01007387 */ /* 0x000fe20000100800 */
[----:B------:R-:W-:-:S03]  /*179d0*/  IMAD R4, R22, c[0x0][0x190], RZ ;  /* 0x0000640016047a24 */ /* 0x000fc600078e02ff */
[----:B------:R1:W-:Y:S01]  /*179e0*/  STL [R1+0x98], R0 ;  /* 0x0000980001007387 */ /* 0x0003e20000100800 */
[----:B------:R-:W-:-:S03]  /*179f0*/  IMAD R3, R21, c[0x0][0x190], RZ ;  /* 0x0000640015037a24 */ /* 0x000fc600078e02ff */
[----:B------:R3:W-:Y:S01]  /*17a00*/  STL [R1+0xa8], R4 ;  /* 0x0000a80401007387 */ /* 0x0007e20000100800 */
[----:B-1----:R-:W-:-:S03]  /*17a10*/  IMAD R0, R20, c[0x0][0x190], RZ ;  /* 0x0000640014007a24 */ /* 0x002fc600078e02ff */
[----:B------:R1:W-:Y:S01]  /*17a20*/  STL [R1+0xc0], R3 ;  /* 0x0000c00301007387 */ /* 0x0003e20000100800 */
[----:B---3--:R-:W-:-:S03]  /*17a30*/  IMAD R4, R19, c[0x0][0x190], RZ ;  /* 0x0000640013047a24 */ /* 0x008fc600078e02ff */
[----:B------:R3:W-:Y:S04]  /*17a40*/  STL [R1+0xd4], R0 ;  /* 0x0000d40001007387 */ /* 0x0007e80000100800 */
[----:B------:R4:W-:Y:S01]  /*17a50*/  STL [R1+0xe8], R4 ;  /* 0x0000e80401007387 */ /* 0x0009e20000100800 */
[----:B-1----:R-:W-:Y:S02]  /*17a60*/  IMAD R3, R18, c[0x0][0x190], RZ ;  /* 0x0000640012037a24 */ /* 0x002fe400078e02ff */
[----:B---3--:R-:W-:-:S03]  /*17a70*/  IMAD R0, R17, c[0x0][0x190], RZ ;  /* 0x0000640011007a24 */ /* 0x008fc600078e02ff */
[----:B------:R1:W-:Y:S01]  /*17a80*/  STL [R1+0x100], R3 ;  /* 0x0001000301007387 */ /* 0x0003e20000100800 */
[----:B----4-:R-:W-:-:S03]  /*17a90*/  IMAD R4, R16, c[0x0][0x190], RZ ;  /* 0x0000640010047a24 */ /* 0x010fc600078e02ff */
[----:B------:R3:W-:Y:S04]  /*17aa0*/  STL [R1+0x114], R0 ;  /* 0x0001140001007387 */ /* 0x0007e80000100800 */
[----:B------:R4:W-:Y:S01]  /*17ab0*/  STL [R1+0x128], R4 ;  /* 0x0001280401007387 */ /* 0x0009e20000100800 */
[----:B-1----:R-:W-:Y:S02]  /*17ac0*/  IMAD R3, R15, c[0x0][0x190], RZ ;  /* 0x000064000f037a24 */ /* 0x002fe400078e02ff */
[----:B---3--:R-:W-:-:S03]  /*17ad0*/  IMAD R0, R14, c[0x0][0x190], RZ ;  /* 0x000064000e007a24 */ /* 0x008fc600078e02ff */
[----:B------:R1:W-:Y:S01]  /*17ae0*/  STL [R1+0x140], R3 ;  /* 0x0001400301007387 */ /* 0x0003e20000100800 */
[----:B----4-:R-:W-:-:S03]  /*17af0*/  IMAD R4, R13, c[0x0][0x190], RZ ;  /* 0x000064000d047a24 */ /* 0x010fc600078e02ff */
[----:B------:R2:W-:Y:S04]  /*17b00*/  STL [R1+0x150], R0 ;  /* 0x0001500001007387 */ /* 0x0005e80000100800 */
[----:B------:R-:W-:Y:S04]  /*17b10*/  STL [R1+0x168], R4 ;  /* 0x0001680401007387 */ /* 0x000fe80000100800 */
[----:B------:R-:W3:Y:S01]  /*17b20*/  LDL.LU R27, [R1+0x3e4] ;  /* 0x0003e400011b7983 */ /* 0x000ee20000300800 */
[----:B-1----:R-:W-:-:S05]  /*17b30*/  IMAD R3, R29, c[0x0][0x190], RZ ;  /* 0x000064001d037a24 */ /* 0x002fca00078e02ff */
[----:B------:R-:W-:Y:S01]  /*17b40*/  STL [R1+0x178], R3 ;  /* 0x0001780301007387 */ /* 0x000fe20000100800 */
[----:B--2---:R-:W-:-:S03]  /*17b50*/  IMAD R0, R2, c[0x0][0x190], RZ ;  /* 0x0000640002007a24 */ /* 0x004fc600078e02ff */
[----:B---3--:R1:W-:Y:S04]  /*17b60*/  STL [R1+0x1478], R27 ;  /* 0x0014781b01007387 */ /* 0x0083e80000100800 */
[----:B------:R-:W-:Y:S04]  /*17b70*/  STL [R1+0x190], R0 ;  /* 0x0001900001007387 */ /* 0x000fe80000100800 */
[----:B-1----:R-:W2:Y:S04]  /*17b80*/  LDL.LU R27, [R1+0x3e8] ;  /* 0x0003e800011b7983 */ /* 0x002ea80000300800 */
[----:B--2---:R1:W-:Y:S04]  /*17b90*/  STL [R1+0x147c], R27 ;  /* 0x00147c1b01007387 */ /* 0x0043e80000100800 */
[----:B-1----:R-:W2:Y:S04]  /*17ba0*/  LDL.LU R27, [R1+0x3ec] ;  /* 0x0003ec00011b7983 */ /* 0x002ea80000300800 */
        /* <DEDUP_REMOVED lines=28> */
[----:B--2---:R-:W-:-:S05]  /*17d70*/  IMAD R27, R27, c[0x0][0x190], RZ ;  /* 0x000064001b1b7a24 */ /* 0x004fca00078e02ff */
[----:B------:R1:W-:Y:S04]  /*17d80*/  STL [R1+0x1a4], R27 ;  /* 0x0001a41b01007387 */ /* 0x0003e80000100800 */
[----:B-1----:R-:W2:Y:S02]  /*17d90*/  LDL.LU R27, [R1+0x147c] ;  /* 0x00147c00011b7983 */ /* 0x002ea40000300800 */
[----:B--2---:R-:W-:-:S05]  /*17da0*/  IMAD R27, R27, c[0x0][0x190], RZ ;  /* 0x000064001b1b7a24 */ /* 0x004fca00078e02ff */
[----:B------:R1:W-:Y:S04]  /*17db0*/  STL [R1+0x1b8], R27 ;  /* 0x0001b81b01007387 */ /* 0x0003e80000100800 */
[----:B-1----:R-:W2:Y:S01]  /*17dc0*/  LDL.LU R27, [R1+0x1478] ;  /* 0x00147800011b7983 */ /* 0x002ea20000300800 */
[----:B---3--:R-:W-:Y:S02]  /*17dd0*/  IMAD R4, R4, c[0x0][0x190], RZ ;  /* 0x0000640004047a24 */ /* 0x008fe400078e02ff */
[----:B------:R-:W-:Y:S02]  /*17de0*/  IMAD R3, R3, c[0x0][0x190], RZ ;  /* 0x0000640003037a24 */ /* 0x000fe400078e02ff */
[----:B--2---:R-:W-:-:S05]  /*17df0*/  IMAD R27, R27, c[0x0][0x190], RZ ;  /* 0x000064001b1b7a24 */ /* 0x004fca00078e02ff */
[----:B------:R1:W-:Y:S02]  /*17e00*/  STL [R1+0x1d0], R27 ;  /* 0x0001d01b01007387 */ /* 0x0003e40000100800 */
[----:B-1----:R-:W-:Y:S02]  /*17e10*/  IMAD R27, R12, c[0x0][0x190], RZ ;  /* 0x000064000c1b7a24 */ /* 0x002fe400078e02ff */
[----:B----4-:R-:W-:Y:S02]  /*17e20*/  IMAD R12, R11, c[0x0][0x190], RZ ;  /* 0x000064000b0c7a24 */ /* 0x010fe400078e02ff */
[----:B------:R-:W-:Y:S02]  /*17e30*/  IMAD R11, R10, c[0x0][0x190], RZ ;  /* 0x000064000a0b7a24 */ /* 0x000fe400078e02ff */
[----:B------:R-:W-:Y:S01]  /*17e40*/  IMAD R10, R9, c[0x0][0x190], RZ ;  /* 0x00006400090a7a24 */ /* 0x000fe200078e02ff */
[----:B------:R-:W-:Y:S01]  /*17e50*/  STL [R1+0x1e4], R27 ;  /* 0x0001e41b01007387 */ /* 0x000fe20000100800 */
[----:B------:R-:W-:-:S02]  /*17e60*/  IMAD R9, R8, c[0x0][0x190], RZ ;  /* 0x0000640008097a24 */ /* 0x000fc400078e02ff */
[----:B------:R-:W-:Y:S01]  /*17e70*/  IMAD R8, R7, c[0x0][0x190], RZ ;  /* 0x0000640007087a24 */ /* 0x000fe200078e02ff */
[----:B------:R-:W-:Y:S01]  /*17e80*/  STL [R1+0x1f8], R12 ;  /* 0x0001f80c01007387 */ /* 0x000fe20000100800 */
[----:B------:R-:W-:Y:S02]  /*17e90*/  IMAD R7, R6, c[0x0][0x190], RZ ;  /* 0x0000640006077a24 */ /* 0x000fe400078e02ff */
[----:B------:R-:W-:Y:S01]  /*17ea0*/  IMAD R6, R5, c[0x0][0x190], RZ ;  /* 0x0000640005067a24 */ /* 0x000fe200078e02ff */
[----:B------:R-:W-:Y:S01]  /*17eb0*/  STL [R1+0x210], R11 ;  /* 0x0002100b01007387 */ /* 0x000fe20000100800 */
[----:B------:R-:W-:Y:S02]  /*17ec0*/  IMAD R5, R0, c[0x0][0x190], RZ ;  /* 0x0000640000057a24 */ /* 0x000fe400078e02ff */
[----:B------:R-:W-:Y:S01]  /*17ed0*/  IMAD R0, R28, c[0x0][0x190], RZ ;  /* 0x000064001c007a24 */ /* 0x000fe200078e02ff */
[----:B------:R-:W-:Y:S04]  /*17ee0*/  STL [R1+0x220], R10 ;  /* 0x0002200a01007387 */ /* 0x000fe80000100800 */
[----:B------:R-:W-:Y:S04]  /*17ef0*/  STL [R1+0x238], R9 ;  /* 0x0002380901007387 */ /* 0x000fe80000100800 */
[----:B------:R-:W-:Y:S04]  /*17f00*/  STL [R1+0x248], R8 ;  /* 0x0002480801007387 */ /* 0x000fe80000100800 */
[----:B------:R-:W-:Y:S04]  /*17f10*/  STL [R1+0x260], R7 ;  /* 0x0002600701007387 */ /* 0x000fe80000100800 */
[----:B------:R-:W-:Y:S04]  /*17f20*/  STL [R1+0x274], R6 ;  /* 0x0002740601007387 */ /* 0x000fe80000100800 */
[----:B------:R-:W-:Y:S04]  /*17f30*/  STL [R1+0x288], R5 ;  /* 0x0002880501007387 */ /* 0x000fe80000100800 */
[----:B------:R1:W-:Y:S04]  /*17f40*/  STL [R1+0x2a0], R0 ;  /* 0x0002a00001007387 */ /* 0x0003e80000100800 */
[----:B------:R2:W-:Y:S01]  /*17f50*/  STL [R1+0x2bc], R4 ;  /* 0x0002bc0401007387 */ /* 0x0005e20000100800 */
[----:B-1----:R-:W-:-:S03]  /*17f60*/  IMAD R0, R26, c[0x0][0x190], RZ ;  /* 0x000064001a007a24 */ /* 0x002fc600078e02ff */
[----:B------:R1:W-:Y:S01]  /*17f70*/  STL [R1+0x2cc], R3 ;  /* 0x0002cc0301007387 */ /* 0x0003e20000100800 */
[----:B--2---:R-:W-:-:S03]  /*17f80*/  IMAD R4, R25, c[0x0][0x190], RZ ;  /* 0x0000640019047a24 */ /* 0x004fc600078e02ff */
[----:B------:R2:W-:Y:S04]  /*17f90*/  STL [R1+0x2e8], R0 ;  /* 0x0002e80001007387 */ /* 0x0005e80000100800 */
[----:B------:R3:W-:Y:S01]  /*17fa0*/  STL [R1+0x2fc], R4 ;  /* 0x0002fc0401007387 */ /* 0x0007e20000100800 */
[----:B-1----:R-:W-:Y:S02]  /*17fb0*/  IMAD R3, R24, c[0x0][0x190], RZ ;  /* 0x0000640018037a24 */ /* 0x002fe400078e02ff */
[----:B--2---:R-:W-:-:S03]  /*17fc0*/  IMAD R0, R23, c[0x0][0x190], RZ ;  /* 0x0000640017007a24 */ /* 0x004fc600078e02ff */
[----:B------:R1:W-:Y:S01]  /*17fd0*/  STL [R1+0x314], R3 ;  /* 0x0003140301007387 */ /* 0x0003e20000100800 */
[----:B---3--:R-:W-:-:S03]  /*17fe0*/  IMAD R4, R22, c[0x0][0x190], RZ ;  /* 0x0000640016047a24 */ /* 0x008fc600078e02ff */
        /* <DEDUP_REMOVED lines=19> */
[----:B------:R-:W-:Y:S04]  /*18120*/  STL [R1+0x388], R4 ;  /* 0x0003880401007387 */ /* 0x000fe80000100800 */
[----:B------:R-:W3:Y:S01]  /*18130*/  LDL.LU R27, [R1+0x370] ;  /* 0x00037000011b7983 */ /* 0x000ee20000300800 */
[----:B-1----:R-:W-:Y:S02]  /*18140*/  IMAD R3, R29, c[0x0][0x190], RZ ;  /* 0x000064001d037a24 */ /* 0x002fe400078e02ff */
[----:B--2---:R-:W-:-:S03]  /*18150*/  IMAD R0, R2, c[0x0][0x190], RZ ;  /* 0x0000640002007a24 */ /* 0x004fc600078e02ff */
[----:B------:R-:W-:Y:S04]  /*18160*/  STL [R1+0x384], R3 ;  /* 0x0003840301007387 */ /* 0x000fe80000100800 */
        /* <DEDUP_REMOVED lines=525> */
[----:B----4-:R-:W-:Y:S02]  /*1a240*/  IMAD R11, R11, c[0x0][0x190], RZ ;  /* 0x000064000b0b7a24 */ /* 0x010fe400078e02ff */
[----:B------:R-:W-:Y:S02]  /*1a250*/  IMAD R10, R10, c[0x0][0x190], RZ ;  /* 0x000064000a0a7a24 */ /* 0x000fe400078e02ff */
[----:B------:R-:W-:-:S02]  /*1a260*/  IMAD R9, R9, c[0x0][0x190], RZ ;  /* 0x0000640009097a24 */ /* 0x000fc400078e02ff */
[----:B------:R-:W-:Y:S02]  /*1a270*/  IMAD R8, R8, c[0x0][0x190], RZ ;  /* 0x0000640008087a24 */ /* 0x000fe400078e02ff */
[----:B------:R-:W-:Y:S02]  /*1a280*/  IMAD R7, R7, c[0x0][0x190], RZ ;  /* 0x0000640007077a24 */ /* 0x000fe400078e02ff */
[----:B------:R-:W-:Y:S02]  /*1a290*/  IMAD R6, R6, c[0x0][0x190], RZ ;  /* 0x0000640006067a24 */ /* 0x000fe400078e02ff */
[----:B------:R-:W-:Y:S02]  /*1a2a0*/  IMAD R5, R5, c[0x0][0x190], RZ ;  /* 0x0000640005057a24 */ /* 0x000fe400078e02ff */
        /* <DEDUP_REMOVED lines=19> */
[----:B--2---:R-:W-:-:S05]  /*1a3e0*/  IMAD R27, R27, c[0x0][0x190], RZ ;  /* 0x000064001b1b7a24 */ /* 0x004fca00078e02ff */
[----:B------:R1:W-:Y:S04]  /*1a3f0*/  STL [R1+0x74], R27 ;  /* 0x0000741b01007387 */ /* 0x0003e80000100800 */
[----:B-1----:R-:W2:Y:S04]  /*1a400*/  LDL.LU R27, [R1+0x1444] ;  /* 0x00144400011b7983 */ /* 0x002ea80000300800 */
[----:B------:R1:W-:Y:S04]  /*1a410*/  STL [R1+0x70], R12 ;  /* 0x0000700c01007387 */ /* 0x0003e80000100800 */
[----:B-1----:R-:W4:Y:S04]  /*1a420*/  LDL.LU R12, [R1+0x1440] ;  /* 0x00144000010c7983 */ /* 0x002f280000300800 */
        /* <DEDUP_REMOVED lines=51> */
[----:B-1----:R-:W2:Y:S01]  /*1a760*/  LDL.LU R2, [R1+0x13d8] ;  /* 0x0013d80001027983 */ /* 0x002ea20000300800 */
[----:B------:R-:W-:-:S05]  /*1a770*/  IMAD R0, R0, c[0x0][0x190], RZ ;  /* 0x0000640000007a24 */ /* 0x000fca00078e02ff */
[----:B------:R2:W-:Y:S02]  /*1a780*/  STL [R1+0x4], R0 ;  /* 0x0000040001007387 */ /* 0x0005e40000100800 */
[----:B--2---:R-:W-:Y:S02]  /*1a790*/  IMAD R0, R2, c[0x0][0x190], RZ ;  /* 0x0000640002007a24 */ /* 0x004fe400078e02ff */
[----:B------:R-:W2:Y:S01]  /*1a7a0*/  LDL.LU R2, [R1+0x13d4] ;  /* 0x0013d40001027983 */ /* 0x000ea20000300800 */
[----:B------:R-:W-:Y:S02]  /*1a7b0*/  IMAD R29, R29, c[0x0][0x190], RZ ;  /* 0x000064001d1d7a24 */ /* 0x000fe400078e02ff */
        /* <DEDUP_REMOVED lines=11> */
[----:B------:R-:W-:Y:S01]  /*1a870*/  STL [R1+0x13a8], R14 ;  /* 0x0013a80e01007387 */ /* 0x000fe20000100800 */
[----:B------:R-:W-:-:S03]  /*1a880*/  IMAD R21, R21, c[0x0][0x190], RZ ;  /* 0x0000640015157a24 */ /* 0x000fc600078e02ff */
[----:B------:R-:W-:Y:S01]  /*1a890*/  STL [R1+0x13ac], R15 ;  /* 0x0013ac0f01007387 */ /* 0x000fe20000100800 */
[----:B------:R-:W-:-:S03]  /*1a8a0*/  IMAD R22, R22, c[0x0][0x190], RZ ;  /* 0x0000640016167a24 */ /* 0x000fc600078e02ff */
[----:B------:R-:W-:Y:S04]  /*1a8b0*/  STL [R1+0x13b0], R16 ;  /* 0x0013b01001007387 */ /* 0x000fe80000100800 */
[----:B------:R-:W-:Y:S01]  /*1a8c0*/  STL [R1+0x13b4], R17 ;  /* 0x0013b41101007387 */ /* 0x000fe20000100800 */
[----:B------:R-:W-:-:S03]  /*1a8d0*/  IMAD R23, R23, c[0x0][0x190], RZ ;  /* 0x0000640017177a24 */ /* 0x000fc600078e02ff */
[----:B------:R-:W-:Y:S04]  /*1a8e0*/  STL [R1+0x13b8], R18 ;  /* 0x0013b81201007387 */ /* 0x000fe80000100800 */
[----:B------:R-:W-:Y:S01]  /*1a8f0*/  STL [R1+0x13bc], R19 ;  /* 0x0013bc1301007387 */ /* 0x000fe20000100800 */
[----:B------:R-:W-:-:S03]  /*1a900*/  IMAD R24, R24, c[0x0][0x190], RZ ;  /* 0x0000640018187a24 */ /* 0x000fc600078e02ff */
        /* <DEDUP_REMOVED lines=10> */
[----:B------:R-:W4:Y:S01]  /*1a9b0*/  LDL.LU R19, [R1+0x100] ;  /* 0x0001000001137983 */ /* 0x000f220000300800 */
[----:B--2---:R-:W-:-:S02]  /*1a9c0*/  LEA R13, P3, R5, R2, 0x1 ;  /* 0x00000002050d7211 */ /* 0x004fc400078608ff */
[----:B------:R-:W-:-:S03]  /*1a9d0*/  LEA R0, P2, R6, R2, 0x1 ;  /* 0x0000000206007211 */ /* 0x000fc600078408ff */
[----:B------:R1:W-:Y:S04]  /*1a9e0*/  STL [R1+0xee4], R13 ;  /* 0x000ee40d01007387 */ /* 0x0003e80000100800 */
[----:B------:R2:W-:Y:S04]  /*1a9f0*/  STL [R1+0xee8], R0 ;  /* 0x000ee80001007387 */ /* 0x0005e80000100800 */
[----:B------:R-:W3:Y:S01]  /*1aa00*/  LDL.LU R18, [R1+0x114] ;  /* 0x0001140001127983 */ /* 0x000ee20000300800 */
[-C--:B-1----:R-:W-:Y:S02]  /*1aa10*/  LEA R13, P0, R7, R2.reuse, 0x1 ;  /* 0x00000002070d7211 */ /* 0x082fe400078008ff */
[----:B--2---:R-:W-:-:S03]  /*1aa20*/  LEA R0, P1, R8, R2, 0x1 ;  /* 0x0000000208007211 */ /* 0x004fc600078208ff */
[----:B------:R1:W-:Y:S04]  /*1aa30*/  STL [R1+0xeec], R13 ;  /* 0x000eec0d01007387 */ /* 0x0003e80000100800 */
[----:B------:R2:W-:Y:S04]  /*1aa40*/  STL [R1+0xef0], R0 ;  /* 0x000ef00001007387 */ /* 0x0005e80000100800 */
[----:B------:R-:W3:Y:S01]  /*1aa50*/  LDL.LU R17, [R1+0x128] ;  /* 0x0001280001117983 */ /* 0x000ee20000300800 */
[-C--:B-1----:R-:W-:Y:S02]  /*1aa60*/  LEA R13, P4, R9, R2.reuse, 0x1 ;  /* 0x00000002090d7211 */ /* 0x082fe400078808ff */
[----:B--2---:R-:W-:-:S03]  /*1aa70*/  LEA R0, P6, R10, R2, 0x1 ;  /* 0x000000020a007211 */ /* 0x004fc600078c08ff */
[----:B------:R4:W-:Y:S04]  /*1aa80*/  STL [R1+0xef4], R13 ;  /* 0x000ef40d01007387 */ /* 0x0009e80000100800 */
[----:B------:R1:W-:Y:S04]  /*1aa90*/  STL [R1+0xef8], R0 ;  /* 0x000ef80001007387 */ /* 0x0003e80000100800 */
[----:B------:R-:W2:Y:S01]  /*1aaa0*/  LDL.LU R16, [R1+0x140] ;  /* 0x0001400001107983 */ /* 0x000ea20000300800 */
[----:B----4-:R-:W-:Y:S02]  /*1aab0*/  LEA R13, P5, R11, R2, 0x1 ;  /* 0x000000020b0d7211 */ /* 0x010fe400078a08ff */
[----:B-1----:R-:W-:-:S03]  /*1aac0*/  LEA.HI.X.SX32 R0, R5, R4, 0x1, P3 ;  /* 0x0000000405007211 */ /* 0x002fc600018f0eff */
[----:B------:R-:W-:Y:S01]  /*1aad0*/  STL [R1+0xefc], R13 ;  /* 0x000efc0d01007387 */ /* 0x000fe20000100800 */
[----:B------:R-:W-:-:S03]  /*1aae0*/  LEA R5, P3, R12, R2, 0x1 ;  /* 0x000000020c057211 */ /* 0x000fc600078608ff */
[----:B------:R1:W-:Y:S04]  /*1aaf0*/  STL [R1+0xedc], R0 ;  /* 0x000edc0001007387 */ /* 0x0003e80000100800 */
[----:B------:R-:W4:Y:S01]  /*1ab00*/  LDL.LU R15, [R1+0x150] ;  /* 0x00015000010f7983 */ /* 0x000f220000300800 */
[----:B-1----:R-:W-:-:S03]  /*1ab10*/  LEA.HI.X.SX32 R0, R6, R4, 0x1, P2 ;  /* 0x0000000406007211 */ /* 0x002fc600010f0eff */
[----:B------:R1:W-:Y:S04]  /*1ab20*/  STL [R1+0xee0], R5 ;  /* 0x000ee00501007387 */ /* 0x0003e80000100800 */
[----:B------:R0:W-:Y:S04]  /*1ab30*/  STL [R1+0xed4], R0 ;  /* 0x000ed40001007387 */ /* 0x0001e80000100800 */
[----:B------:R-:W4:Y:S01]  /*1ab40*/  LDL.LU R14, [R1+0x168] ;  /* 0x00016800010e7983 */ /* 0x000f220000300800 */
[----:B-1----:R-:W-:Y:S02]  /*1ab50*/  LEA R5, P2, R27, R2, 0x1 ;  /* 0x000000021b057211 */ /* 0x002fe400078408ff */
[----:B0-----:R-:W-:-:S03]  /*1ab60*/  LEA.HI.X.SX32 R0, R7, R4, 0x1, P0 ;  /* 0x0000000407007211 */ /* 0x001fc600000f0eff */
[----:B------:R-:W-:Y:S04]  /*1ab70*/  STL [R1+0xed8], R5 ;  /* 0x000ed80501007387 */ /* 0x000fe80000100800 */
[----:B------:R0:W-:Y:S04]  /*1ab80*/  STL [R1+0xecc], R0 ;  /* 0x000ecc0001007387 */ /* 0x0001e80000100800 */
[----:B------:R-:W4:Y:S01]  /*1ab90*/  LDL.LU R13, [R1+0x178] ;  /* 0x00017800010d7983 */ /* 0x000f220000300800 */
[----:B0-----:R-:W-:Y:S02]  /*1aba0*/  LEA.HI.X.SX32 R0, R8, R4, 0x1, P1 ;  /* 0x0000000408007211 */ /* 0x001fe400008f0eff */
[----:B------:R-:W-:-:S05]  /*1abb0*/  LEA R5, P0, R24, R2, 0x1 ;  /* 0x0000000218057211 */ /* 0x000fca00078008ff */
[----:B------:R0:W-:Y:S04]  /*1abc0*/  STL [R1+0xed0], R5 ;  /* 0x000ed00501007387 */ /* 0x0001e80000100800 */
[----:B------:R1:W-:Y:S04]  /*1abd0*/  STL [R1+0xec4], R0 ;  /* 0x000ec40001007387 */ /* 0x0003e80000100800 */
[----:B------:R-:W4:Y:S01]  /*1abe0*/  LDL.LU R29, [R1+0x190] ;  /* 0x00019000011d7983 */ /* 0x000f220000300800 */
[----:B0-----:R-:W-:Y:S02]  /*1abf0*/  LEA R5, P1, R23, R2, 0x1 ;  /* 0x0000000217057211 */ /* 0x001fe400078208ff */
[----:B-1----:R-:W-:-:S03]  /*1ac00*/  LEA.HI.X.SX32 R0, R9, R4, 0x1, P4 ;  /* 0x0000000409007211 */ /* 0x002fc600020f0eff */
[----:B------:R0:W-:Y:S01]  /*1ac10*/  STL [R1+0xec8], R5 ;  /* 0x000ec80501007387 */ /* 0x0001e20000100800 */
[----:B------:R-:W-:-:S03]  /*1ac20*/  LEA R6, P4, R22, R2, 0x1 ;  /* 0x0000000216067211 */ /* 0x000fc600078808ff */
[----:B------:R1:W-:Y:S01]  /*1ac30*/  STL [R1+0xebc], R0 ;  /* 0x000ebc0001007387 */ /* 0x0003e20000100800 */
[----:B0-----:R-:W-:-:S03]  /*1ac40*/  LEA.HI.X.SX32 R5, R10, R4, 0x1, P6 ;  /* 0x000000040a057211 */ /* 0x001fc600030f0eff */
[----:B-1----:R-:W4:Y:S04]  /*1ac50*/  LDL.LU R0, [R1+0x1a4] ;  /* 0x0001a40001007983 */ /* 0x002f280000300800 */
[----:B------:R0:W-:Y:S04]  /*1ac60*/  STL [R1+0xec0], R6 ;  /* 0x000ec00601007387 */ /* 0x0001e80000100800 */
[----:B------:R1:W-:Y:S04]  /*1ac70*/  STL [R1+0xeb4], R5 ;  /* 0x000eb40501007387 */ /* 0x0003e80000100800 */
[----:B------:R-:W4:Y:S01]  /*1ac80*/  LDL.LU R7, [R1+0x1b8] ;  /* 0x0001b80001077983 */ /* 0x000f220000300800 */
[----:B0-----:R-:W-:-:S02]  /*1ac90*/  LEA R6, P6, R21, R2, 0x1 ;  /* 0x0000000215067211 */ /* 0x001fc400078c08ff */
[----:B-1----:R-:W-:-:S03]  /*1aca0*/  LEA.HI.X.SX32 R5, R11, R4, 0x1, P5 ;  /* 0x000000040b057211 */ /* 0x002fc600028f0eff */
[----:B------:R0:W-:Y:S04]  /*1acb0*/  STL [R1+0xeb8], R6 ;  /* 0x000eb80601007387 */ /* 0x0001e80000100800 */
[----:B------:R1:W-:Y:S01]  /*1acc0*/  STL [R1+0xeac], R5 ;  /* 0x000eac0501007387 */ /* 0x0003e20000100800 */
[----:B------:R-:W-:-:S03]  /*1acd0*/  LEA R8, P5, R20, R2, 0x1 ;  /* 0x0000000214087211 */ /* 0x000fc600078a08ff */
[----:B0-----:R-:W4:Y:S01]  /*1ace0*/  LDL.LU R6, [R1+0x1d0] ;  /* 0x0001d00001067983 */ /* 0x001f220000300800 */
[----:B-1----:R-:W-:-:S03]  /*1acf0*/  LEA.HI.X.SX32 R5, R12, R4, 0x1, P3 ;  /* 0x000000040c057211 */ /* 0x002fc600018f0eff */
[----:B------:R0:W-:Y:S01]  /*1ad00*/  STL [R1+0xeb0], R8 ;  /* 0x000eb00801007387 */ /* 0x0001e20000100800 */
[----:B------:R-:W-:-:S03]  /*1ad10*/  LEA R9, P3, R19, R2, 0x1 ;  /* 0x0000000213097211 */ /* 0x000fc600078608ff */
[----:B------:R1:W-:Y:S01]  /*1ad20*/  STL [R1+0x720], R5 ;  /* 0x0007200501007387 */ /* 0x0003e20000100800 */
[----:B0-----:R-:W-:-:S03]  /*1ad30*/  LEA.HI.X.SX32 R8, R27, R4, 0x1, P2 ;  /* 0x000000041b087211 */ /* 0x001fc600010f0eff */
[----:B-1----:R-:W4:Y:S04]  /*1ad40*/  LDL.LU R5, [R1+0x1e4] ;  /* 0x0001e40001057983 */ /* 0x002f280000300800 */
[----:B------:R-:W-:Y:S04]  /*1ad50*/  STL [R1+0x740], R9 ;  /* 0x0007400901007387 */ /* 0x000fe80000100800 */
[----:B------:R0:W-:Y:S02]  /*1ad60*/  STL [R1+0x724], R8 ;  /* 0x0007240801007387 */ /* 0x0001e40000100800 */
[----:B0-----:R-:W-:-:S02]  /*1ad70*/  LEA.HI.X.SX32 R8, R24, R4, 0x1, P0 ;  /* 0x0000000418087211 */ /* 0x001fc400000f0eff */
[----:B------:R-:W4:Y:S01]  /*1ad80*/  LDL.LU R24, [R1+0x1f8] ;  /* 0x0001f80001187983 */ /* 0x000f220000300800 */
[----:B---3--:R-:W-:-:S05]  /*1ad90*/  LEA R9, P2, R18, R2, 0x1 ;  /* 0x0000000212097211 */ /* 0x008fca00078408ff */
[----:B------:R-:W-:Y:S04]  /*1ada0*/  STL [R1+0x748], R9 ;  /* 0x0007480901007387 */ /* 0x000fe80000100800 */
[----:B------:R0:W-:Y:S02]  /*1adb0*/  STL [R1+0x728], R8 ;  /* 0x0007280801007387 */ /* 0x0001e40000100800 */
[----:B0-----:R-:W-:Y:S02]  /*1adc0*/  LEA.HI.X.SX32 R8, R23, R4, 0x1, P1 ;  /* 0x0000000417087211 */ /* 0x001fe400008f0eff */
[----:B------:R-:W3:Y:S01]  /*1add0*/  LDL.LU R23, [R1+0x210] ;  /* 0x0002100001177983 */ /* 0x000ee20000300800 */
[----:B------:R-:W-:-:S05]  /*1ade0*/  LEA R9, P0, R17, R2, 0x1 ;  /* 0x0000000211097211 */ /* 0x000fca00078008ff */
[----:B------:R-:W-:Y:S04]  /*1adf0*/  STL [R1+0x750], R9 ;  /* 0x0007500901007387 */ /* 0x000fe80000100800 */
[----:B------:R0:W-:Y:S02]  /*1ae00*/  STL [R1+0x72c], R8 ;  /* 0x00072c0801007387 */ /* 0x0001e40000100800 */
[----:B0-----:R-:W-:Y:S02]  /*1ae10*/  LEA.HI.X.SX32 R8, R22, R4, 0x1, P4 ;  /* 0x0000000416087211 */ /* 0x001fe400020f0eff */
[----:B------:R-:W3:Y:S01]  /*1ae20*/  LDL.LU R22, [R1+0x220] ;  /* 0x0002200001167983 */ /* 0x000ee20000300800 */
[----:B--2---:R-:W-:-:S05]  /*1ae30*/  LEA R9, P1, R16, R2, 0x1 ;  /* 0x0000000210097211 */ /* 0x004fca00078208ff */
[----:B------:R-:W-:Y:S04]  /*1ae40*/  STL [R1+0x758], R9 ;  /* 0x0007580901007387 */ /* 0x000fe80000100800 */
[----:B------:R0:W-:Y:S02]  /*1ae50*/  STL [R1+0x730], R8 ;  /* 0x0007300801007387 */ /* 0x0001e40000100800 */
[----:B0-----:R-:W-:Y:S02]  /*1ae60*/  LEA.HI.X.SX32 R8, R21, R4, 0x1, P6 ;  /* 0x0000000415087211 */ /* 0x001fe400030f0eff */
[----:B------:R-:W2:Y:S01]  /*1ae70*/  LDL.LU R21, [R1+0x238] ;  /* 0x0002380001157983 */ /* 0x000ea20000300800 */
[----:B----4-:R-:W-:-:S05]  /*1ae80*/  LEA R9, P4, R15, R2, 0x1 ;  /* 0x000000020f097211 */ /* 0x010fca00078808ff */
[----:B------:R0:W-:Y:S04]  /*1ae90*/  STL [R1+0x760], R9 ;  /* 0x0007600901007387 */ /* 0x0001e80000100800 */
[----:B------:R1:W-:Y:S01]  /*1aea0*/  STL [R1+0x734], R8 ;  /* 0x0007340801007387 */ /* 0x0003e20000100800 */
[----:B0-----:R-:W-:Y:S02]  /*1aeb0*/  LEA R9, P6, R14, R2, 0x1 ;  /* 0x000000020e097211 */ /* 0x001fe400078c08ff */
[-C--:B-1----:R-:W-:Y:S02]  /*1aec0*/  LEA.HI.X.SX32 R8, R20, R4.reuse, 0x1, P5 ;  /* 0x0000000414087211 */ /* 0x082fe400028f0eff */
[----:B------:R-:W4:Y:S04]  /*1aed0*/  LDL.LU R20, [R1+0x248] ;  /* 0x0002480001147983 */ /* 0x000f280000300800 */
[----:B------:R-:W-:Y:S04]  /*1aee0*/  STL [R1+0x768], R9 ;  /* 0x0007680901007387 */ /* 0x000fe80000100800 */
[----:B------:R0:W-:Y:S02]  /*1aef0*/  STL [R1+0x738], R8 ;  /* 0x0007380801007387 */ /* 0x0001e40000100800 */
[----:B0-----:R-:W-:-:S02]  /*1af00*/  LEA.HI.X.SX32 R8, R19, R4, 0x1, P3 ;  /* 0x0000000413087211 */ /* 0x001fc400018f0eff */
[----:B------:R-:W4:Y:S01]  /*1af10*/  LDL.LU R19, [R1+0x260] ;  /* 0x0002600001137983 */ /* 0x000f220000300800 */
[----:B------:R-:W-:-:S05]  /*1af20*/  LEA R9, P5, R13, R2, 0x1 ;  /* 0x000000020d097211 */ /* 0x000fca00078a08ff */
[----:B------:R0:W-:Y:S04]  /*1af30*/  STL [R1+0x770], R9 ;  /* 0x0007700901007387 */ /* 0x0001e80000100800 */
[----:B------:R1:W-:Y:S01]  /*1af40*/  STL [R1+0x73c], R8 ;  /* 0x00073c0801007387 */ /* 0x0003e20000100800 */
[----:B0-----:R-:W-:Y:S02]  /*1af50*/  LEA R9, P3, R29, R2, 0x1 ;  /* 0x000000021d097211 */ /* 0x001fe400078608ff */
[----:B-1----:R-:W-:Y:S02]  /*1af60*/  LEA.HI.X.SX32 R8, R18, R4, 0x1, P2 ;  /* 0x0000000412087211 */ /* 0x002fe400010f0eff */
[----:B------:R-:W4:Y:S04]  /*1af70*/  LDL.LU R18, [R1+0x274] ;  /* 0x0002740001127983 */ /* 0x000f280000300800 */
[----:B------:R0:W-:Y:S04]  /*1af80*/  STL [R1+0x778], R9 ;  /* 0x0007780901007387 */ /* 0x0001e80000100800 */
[----:B------:R1:W-:Y:S01]  /*1af90*/  STL [R1+0x744], R8 ;  /* 0x0007440801007387 */ /* 0x0003e20000100800 */
[----:B0-----:R-:W-:-:S02]  /*1afa0*/  LEA R9, P2, R0, R2, 0x1 ;  /* 0x0000000200097211 */ /* 0x001fc400078408ff */
[----:B-1----:R-:W-:Y:S02]  /*1afb0*/  LEA.HI.X.SX32 R8, R17, R4, 0x1, P0 ;  /* 0x0000000411087211 */ /* 0x002fe400000f0eff */
[----:B------:R-:W4:Y:S04]  /*1afc0*/  LDL.LU R17, [R1+0x288] ;  /* 0x0002880001117983 */ /* 0x000f280000300800 */
[----:B------:R0:W-:Y:S04]  /*1afd0*/  STL [R1+0x780], R9 ;  /* 0x0007800901007387 */ /* 0x0001e80000100800 */
[----:B------:R1:W-:Y:S01]  /*1afe0*/  STL [R1+0x74c], R8 ;  /* 0x00074c0801007387 */ /* 0x0003e20000100800 */
[----:B0-----:R-:W-:-:S02]  /*1aff0*/  LEA R9, P0, R7, R2, 0x1 ;  /* 0x0000000207097211 */ /* 0x001fc400078008ff */
        /* <DEDUP_REMOVED lines=37> */
[----:B------:R-:W-:Y:S04]  /*1b250*/  STL [R1+0x7c0], R9 ;  /* 0x0007c00901007387 */ /* 0x000fe80000100800 */
[----:B------:R0:W-:Y:S02]  /*1b260*/  STL [R1+0x78c], R8 ;  /* 0x00078c0801007387 */ /* 0x0001e40000100800 */
[----:B0-----:R-:W-:Y:S02]  /*1b270*/  LEA.HI.X.SX32 R8, R5, R4, 0x1, P4 ;  /* 0x0000000405087211 */ /* 0x001fe400020f0eff */
[----:B------:R-:W-:Y:S01]  /*1b280*/  LEA R9, P1, R19, R2, 0x1 ;  /* 0x0000000213097211 */ /* 0x000fe200078208ff */
        /* <DEDUP_REMOVED lines=26> */
[----:B------:R-:W-:Y:S04]  /*1b430*/  STL [R1+0x7f0], R9 ;  /* 0x0007f00901007387 */ /* 0x000fe80000100800 */
[----:B------:R0:W-:Y:S02]  /*1b440*/  STL [R1+0x7bc], R8 ;  /* 0x0007bc0801007387 */ /* 0x0001e40000100800 */
[----:B0-----:R-:W-:Y:S02]  /*1b450*/  LEA.HI.X.SX32 R8, R19, R4, 0x1, P1 ;  /* 0x0000000413087211 */ /* 0x001fe400008f0eff */
[----:B------:R-:W4:Y:S01]  /*1b460*/  LDL.LU R19, [R1+0x394] ;  /* 0x0003940001137983 */ /* 0x000f220000300800 */
[----:B------:R-:W-:-:S05]  /*1b470*/  LEA R9, P0, R13, R2, 0x1 ;  /* 0x000000020d097211 */ /* 0x000fca00078008ff */
        /* <DEDUP_REMOVED lines=38> */
[-C--:B------:R-:W-:Y:S01]  /*1b6e0*/  LEA R9, P1, R22, R2.reuse, 0x1 ;  /* 0x0000000216097211 */ /* 0x080fe200078208ff */
        /* <DEDUP_REMOVED lines=602> */
[----:B------:R0:W-:Y:S01]  /*1dc90*/  STL [R1+0xbc4], R8 ;  /* 0x000bc40801007387 */ /* 0x0001e20000100800 */
[-C--:B------:R-:W-:Y:S02]  /*1dca0*/  LEA.HI.X.SX32 R5, R5, R4.reuse, 0x1, P3 ;  /* 0x0000000405057211 */ /* 0x080fe400018f0eff */
[----:B0-----:R-:W-:Y:S02]  /*1dcb0*/  LEA.HI.X.SX32 R8, R6, R4, 0x1, P5 ;  /* 0x0000000406087211 */ /* 0x001fe400028f0eff */
[-C--:B------:R-:W-:Y:S01]  /*1dcc0*/  LEA R9, P6, R20, R2.reuse, 0x1 ;  /* 0x0000000214097211 */ /* 0x080fe200078c08ff */
[----:B------:R-:W4:Y:S04]  /*1dcd0*/  LDL.LU R6, [R1+0x110] ;  /* 0x0001100001067983 */ /* 0x000f280000300800 */
[----:B------:R-:W-:Y:S04]  /*1dce0*/  STL [R1+0xc00], R9 ;  /* 0x000c000901007387 */ /* 0x000fe80000100800 */
[----:B------:R0:W-:Y:S04]  /*1dcf0*/  STL [R1+0xbcc], R8 ;  /* 0x000bcc0801007387 */ /* 0x0001e80000100800 */
[----:B0-----:R-:W4:Y:S01]  /*1dd00*/  LDL.LU R8, [R1+0x10c] ;  /* 0x00010c0001087983 */ /* 0x001f220000300800 */
[----:B------:R-:W-:-:S05]  /*1dd10*/  LEA R9, P5, R19, R2, 0x1 ;  /* 0x0000000213097211 */ /* 0x000fca00078a08ff */
[----:B------:R-:W-:Y:S04]  /*1dd20*/  STL [R1+0xc08], R9 ;  /* 0x000c080901007387 */ /* 0x000fe80000100800 */
[----:B------:R0:W-:Y:S04]  /*1dd30*/  STL [R1+0xbd4], R5 ;  /* 0x000bd40501007387 */ /* 0x0001e80000100800 */
[----:B0-----:R-:W4:Y:S01]  /*1dd40*/  LDL.LU R5, [R1+0x108] ;  /* 0x0001080001057983 */ /* 0x001f220000300800 */
[----:B------:R-:W-:Y:S02]  /*1dd50*/  LEA.HI.X.SX32 R10, R24, R4, 0x1, P2 ;  /* 0x00000004180a7211 */ /* 0x000fe400010f0eff */
[----:B------:R-:W-:-:S05]  /*1dd60*/  LEA R9, P3, R18, R2, 0x1 ;  /* 0x0000000212097211 */ /* 0x000fca00078608ff */
[----:B------:R-:W-:Y:S04]  /*1dd70*/  STL [R1+0xc10], R9 ;  /* 0x000c100901007387 */ /* 0x000fe80000100800 */
[----:B------:R0:W-:Y:S04]  /*1dd80*/  STL [R1+0xbdc], R10 ;  /* 0x000bdc0a01007387 */ /* 0x0001e80000100800 */
[----:B------:R-:W4:Y:S01]  /*1dd90*/  LDL.LU R24, [R1+0x104] ;  /* 0x0001040001187983 */ /* 0x000f220000300800 */
[----:B0-----:R-:W-:Y:S02]  /*1dda0*/  LEA.HI.X.SX32 R10, R23, R4, 0x1, P0 ;  /* 0x00000004170a7211 */ /* 0x001fe400000f0eff */
        /* <DEDUP_REMOVED lines=10> */
[----:B---3--:R-:W-:-:S05]  /*1de50*/  LEA R9, P1, R15, R2, 0x1 ;  /* 0x000000020f097211 */ /* 0x008fca00078208ff */
[----:B------:R-:W-:Y:S04]  /*1de60*/  STL [R1+0xc28], R9 ;  /* 0x000c280901007387 */ /* 0x000fe80000100800 */
[----:B------:R0:W-:Y:S04]  /*1de70*/  STL [R1+0xbf4], R10 ;  /* 0x000bf40a01007387 */ /* 0x0001e80000100800 */
[----:B------:R-:W3:Y:S01]  /*1de80*/  LDL.LU R21, [R1+0xf4] ;  /* 0x0000f40001157983 */ /* 0x000ee20000300800 */
[----:B0-----:R-:W-:Y:S02]  /*1de90*/  LEA.HI.X.SX32 R10, R20, R4, 0x1, P6 ;  /* 0x00000004140a7211 */ /* 0x001fe400030f0eff */
[----:B------:R-:W-:-:S05]  /*1dea0*/  LEA R9, P4, R14, R2, 0x1 ;  /* 0x000000020e097211 */ /* 0x000fca00078808ff */
[----:B------:R-:W-:Y:S04]  /*1deb0*/  STL [R1+0xc30], R9 ;  /* 0x000c300901007387 */ /* 0x000fe80000100800 */
[----:B------:R0:W-:Y:S04]  /*1dec0*/  STL [R1+0xbfc], R10 ;  /* 0x000bfc0a01007387 */ /* 0x0001e80000100800 */
[----:B------:R-:W3:Y:S01]  /*1ded0*/  LDL.LU R20, [R1+0xf0] ;  /* 0x0000f00001147983 */ /* 0x000ee20000300800 */
[----:B0-----:R-:W-:Y:S02]  /*1dee0*/  LEA.HI.X.SX32 R10, R19, R4, 0x1, P5 ;  /* 0x00000004130a7211 */ /* 0x001fe400028f0eff */
[----:B--2---:R-:W-:-:S05]  /*1def0*/  LEA R9, P6, R13, R2, 0x1 ;  /* 0x000000020d097211 */ /* 0x004fca00078c08ff */
[----:B------:R-:W-:Y:S04]  /*1df00*/  STL [R1+0xc38], R9 ;  /* 0x000c380901007387 */ /* 0x000fe80000100800 */
[----:B------:R0:W-:Y:S04]  /*1df10*/  STL [R1+0xc04], R10 ;  /* 0x000c040a01007387 */ /* 0x0001e80000100800 */
[----:B------:R-:W2:Y:S01]  /*1df20*/  LDL.LU R19, [R1+0xec] ;  /* 0x0000ec0001137983 */ /* 0x000ea20000300800 */
[----:B0-----:R-:W-:Y:S02]  /*1df30*/  LEA.HI.X.SX32 R10, R18, R4, 0x1, P3 ;  /* 0x00000004120a7211 */ /* 0x001fe400018f0eff */
[----:B----4-:R-:W-:-:S05]  /*1df40*/  LEA R9, P5, R29, R2, 0x1 ;  /* 0x000000021d097211 */ /* 0x010fca00078a08ff */
        /* <DEDUP_REMOVED lines=30> */
[----:B------:R0:W-:Y:S04]  /*1e130*/  STL [R1+0xc70], R9 ;  /* 0x000c700901007387 */ /* 0x0001e80000100800 */
[----:B------:R-:W4:Y:S04]  /*1e140*/  LDL.LU R29, [R1+0xc8] ;  /* 0x0000c800011d7983 */ /* 0x000f280000300800 */
[----:B------:R1:W-:Y:S01]  /*1e150*/  STL [R1+0xc3c], R10 ;  /* 0x000c3c0a01007387 */ /* 0x0003e20000100800 */
[----:B0-----:R-:W-:Y:S02]  /*1e160*/  LEA R9, P5, R23, R2, 0x1 ;  /* 0x0000000217097211 */ /* 0x001fe400078a08ff */
[----:B-1----:R-:W-:-:S03]  /*1e170*/  LEA.HI.X.SX32 R10, R0, R4, 0x1, P3 ;  /* 0x00000004000a7211 */ /* 0x002fc600018f0eff */
[----:B------:R0:W-:Y:S04]  /*1e180*/  STL [R1+0xc78], R9 ;  /* 0x000c780901007387 */ /* 0x0001e80000100800 */
[----:B------:R-:W4:Y:S04]  /*1e190*/  LDL.LU R0, [R1+0xc4] ;  /* 0x0000c40001007983 */ /* 0x000f280000300800 */
[----:B------:R1:W-:Y:S01]  /*1e1a0*/  STL [R1+0xc44], R10 ;  /* 0x000c440a01007387 */ /* 0x0003e20000100800 */
[----:B0-----:R-:W-:Y:S02]  /*1e1b0*/  LEA R9, P3, R22, R2, 0x1 ;  /* 0x0000000216097211 */ /* 0x001fe400078608ff */
[----:B-1----:R-:W-:-:S03]  /*1e1c0*/  LEA.HI.X.SX32 R10, R7, R4, 0x1, P2 ;  /* 0x00000004070a7211 */ /* 0x002fc600010f0eff */
[----:B------:R-:W-:Y:S04]  /*1e1d0*/  STL [R1+0xc80], R9 ;  /* 0x000c800901007387 */ /* 0x000fe80000100800 */
[----:B------:R-:W4:Y:S04]  /*1e1e0*/  LDL.LU R7, [R1+0xbc] ;  /* 0x0000bc0001077983 */ /* 0x000f280000300800 */
[----:B------:R0:W-:Y:S02]  /*1e1f0*/  STL [R1+0xc4c], R10 ;  /* 0x000c4c0a01007387 */ /* 0x0001e40000100800 */
[----:B0-----:R-:W-:-:S02]  /*1e200*/  LEA.HI.X.SX32 R10, R6, R4, 0x1, P0 ;  /* 0x00000004060a7211 */ /* 0x001fc400000f0eff */
[----:B---3--:R-:W-:-:S05]  /*1e210*/  LEA R9, P2, R21, R2, 0x1 ;  /* 0x0000000215097211 */ /* 0x008fca00078408ff */
[----:B------:R0:W-:Y:S04]  /*1e220*/  STL [R1+0xc88], R9 ;  /* 0x000c880901007387 */ /* 0x0001e80000100800 */
[----:B------:R-:W3:Y:S04]  /*1e230*/  LDL.LU R6, [R1+0xb8] ;  /* 0x0000b80001067983 */ /* 0x000ee80000300800 */
[----:B------:R1:W-:Y:S01]  /*1e240*/  STL [R1+0xc54], R10 ;  /* 0x000c540a01007387 */ /* 0x0003e20000100800 */
[----:B0-----:R-:W-:Y:S02]  /*1e250*/  LEA R9, P0, R20, R2, 0x1 ;  /* 0x0000000214097211 */ /* 0x001fe400078008ff */
[----:B-1----:R-:W-:-:S02]  /*1e260*/  LEA.HI.X.SX32 R10, R8, R4, 0x1, P1 ;  /* 0x00000004080a7211 */ /* 0x002fc400008f0eff */
[----:B------:R-:W-:Y:S01]  /*1e270*/  LEA.HI.X.SX32 R8, R5, R4, 0x1, P4 ;  /* 0x0000000405087211 */ /* 0x000fe200020f0eff */
[----:B------:R2:W-:Y:S04]  /*1e280*/  STL [R1+0xc90], R9 ;  /* 0x000c900901007387 */ /* 0x0005e80000100800 */
[----:B------:R-:W-:Y:S04]  /*1e290*/  STL [R1+0xc5c], R10 ;  /* 0x000c5c0a01007387 */ /* 0x000fe80000100800 */
[----:B------:R-:W3:Y:S01]  /*1e2a0*/  LDL.LU R5, [R1+0xb4] ;  /* 0x0000b40001057983 */ /* 0x000ee20000300800 */
[----:B--2---:R-:W-:-:S05]  /*1e2b0*/  LEA R9, P1, R19, R2, 0x1 ;  /* 0x0000000213097211 */ /* 0x004fca00078208ff */
[----:B------:R0:W-:Y:S04]  /*1e2c0*/  STL [R1+0xc98], R9 ;  /* 0x000c980901007387 */ /* 0x0001e80000100800 */
[----:B------:R1:W-:Y:S04]  /*1e2d0*/  STL [R1+0xc64], R8 ;  /* 0x000c640801007387 */ /* 0x0003e80000100800 */
[----:B0-----:R-:W2:Y:S01]  /*1e2e0*/  LDL.LU R9, [R1+0xb0] ;  /* 0x0000b00001097983 */ /* 0x001ea20000300800 */
[----:B-1----:R-:W-:Y:S02]  /*1e2f0*/  LEA.HI.X.SX32 R8, R24, R4, 0x1, P6 ;  /* 0x0000000418087211 */ /* 0x002fe400030f0eff */
        /* <DEDUP_REMOVED lines=17> */
[----:B------:R1:W-:Y:S01]  /*1e410*/  STL [R1+0xc84], R8 ;  /* 0x000c840801007387 */ /* 0x0003e20000100800 */
[----:B------:R-:W-:Y:S02]  /*1e420*/  LEA R11, P2, R14, R2, 0x1 ;  /* 0x000000020e0b7211 */ /* 0x000fe400078408ff */
[----:B0-----:R-:W-:-:S03]  /*1e430*/  LEA.HI.X.SX32 R10, R20, R4, 0x1, P0 ;  /* 0x00000004140a7211 */ /* 0x001fc600000f0eff */
[----:B------:R-:W-:Y:S04]  /*1e440*/  STL [R1+0xcc0], R11 ;  /* 0x000cc00b01007387 */ /* 0x000fe80000100800 */
[----:B------:R-:W4:Y:S04]  /*1e450*/  LDL.LU R21, [R1+0x9c] ;  /* 0x00009c0001157983 */ /* 0x000f280000300800 */
[----:B------:R0:W-:Y:S01]  /*1e460*/  STL [R1+0xc8c], R10 ;  /* 0x000c8c0a01007387 */ /* 0x0001e20000100800 */
[----:B-1----:R-:W-:-:S05]  /*1e470*/  LEA R8, P0, R13, R2, 0x1 ;  /* 0x000000020d087211 */ /* 0x002fca00078008ff */
[----:B------:R1:W-:Y:S04]  /*1e480*/  STL [R1+0xcc8], R8 ;  /* 0x000cc80801007387 */ /* 0x0003e80000100800 */
[----:B------:R-:W4:Y:S01]  /*1e490*/  LDL.LU R20, [R1+0x94] ;  /* 0x0000940001147983 */ /* 0x000f220000300800 */
[----:B0-----:R-:W-:Y:S02]  /*1e4a0*/  LEA.HI.X.SX32 R10, R19, R4, 0x1, P1 ;  /* 0x00000004130a7211 */ /* 0x001fe400008f0eff */
[----:B-1----:R-:W-:-:S03]  /*1e4b0*/  LEA R8, P1, R29, R2, 0x1 ;  /* 0x000000021d087211 */ /* 0x002fc600078208ff */
[----:B------:R0:W-:Y:S04]  /*1e4c0*/  STL [R1+0xc94], R10 ;  /* 0x000c940a01007387 */ /* 0x0001e80000100800 */
[----:B------:R1:W-:Y:S04]  /*1e4d0*/  STL [R1+0xcd0], R8 ;  /* 0x000cd00801007387 */ /* 0x0003e80000100800 */
[----:B------:R-:W4:Y:S01]  /*1e4e0*/  LDL.LU R19, [R1+0x90] ;  /* 0x0000900001137983 */ /* 0x000f220000300800 */
[----:B0-----:R-:W-:Y:S02]  /*1e4f0*/  LEA.HI.X.SX32 R10, R18, R4, 0x1, P4 ;  /* 0x00000004120a7211 */ /* 0x001fe400020f0eff */
[----:B-1----:R-:W-:-:S03]  /*1e500*/  LEA R8, P4, R0, R2, 0x1 ;  /* 0x0000000200087211 */ /* 0x002fc600078808ff */
[----:B------:R0:W-:Y:S04]  /*1e510*/  STL [R1+0xc9c], R10 ;  /* 0x000c9c0a01007387 */ /* 0x0001e80000100800 */
[----:B------:R1:W-:Y:S04]  /*1e520*/  STL [R1+0xcd8], R8 ;  /* 0x000cd80801007387 */ /* 0x0003e80000100800 */
[----:B------:R-:W4:Y:S01]  /*1e530*/  LDL.LU R18, [R1+0x8c] ;  /* 0x00008c0001127983 */ /* 0x000f220000300800 */
[----:B0-----:R-:W-:-:S05]  /*1e540*/  LEA.HI.X.SX32 R10, R17, R4, 0x1, P6 ;  /* 0x00000004110a7211 */ /* 0x001fca00030f0eff */
[----:B------:R0:W-:Y:S01]  /*1e550*/  STL [R1+0xca4], R10 ;  /* 0x000ca40a01007387 */ /* 0x0001e20000100800 */
[----:B-1----:R-:W-:-:S05]  /*1e560*/  LEA R8, P6, R7, R2, 0x1 ;  /* 0x0000000207087211 */ /* 0x002fca00078c08ff */
[----:B------:R-:W-:Y:S04]  /*1e570*/  STL [R1+0xce0], R8 ;  /* 0x000ce00801007387 */ /* 0x000fe80000100800 */
[----:B------:R-:W4:Y:S01]  /*1e580*/  LDL.LU R17, [R1+0x88] ;  /* 0x0000880001117983 */ /* 0x000f220000300800 */
[----:B0-----:R-:W-:-:S05]  /*1e590*/  LEA.HI.X.SX32 R10, R16, R4, 0x1, P5 ;  /* 0x00000004100a7211 */ /* 0x001fca00028f0eff */
[----:B------:R0:W-:Y:S02]  /*1e5a0*/  STL [R1+0xcac], R10 ;  /* 0x000cac0a01007387 */ /* 0x0001e40000100800 */
[----:B0-----:R-:W-:Y:S02]  /*1e5b0*/  LEA.HI.X.SX32 R10, R15, R4, 0x1, P3 ;  /* 0x000000040f0a7211 */ /* 0x001fe400018f0eff */
[----:B---3--:R-:W-:-:S05]  /*1e5c0*/  LEA R8, P5, R6, R2, 0x1 ;  /* 0x0000000206087211 */ /* 0x008fca00078a08ff */
[----:B------:R-:W-:Y:S04]  /*1e5d0*/  STL [R1+0xce8], R8 ;  /* 0x000ce80801007387 */ /* 0x000fe80000100800 */
[----:B------:R-:W3:Y:S04]  /*1e5e0*/  LDL.LU R16, [R1+0x84] ;  /* 0x0000840001107983 */ /* 0x000ee80000300800 */
[----:B------:R0:W-:Y:S04]  /*1e5f0*/  STL [R1+0xcb4], R10 ;  /* 0x000cb40a01007387 */ /* 0x0001e80000100800 */
[----:B------:R-:W3:Y:S01]  /*1e600*/  LDL.LU R15, [R1+0x80] ;  /* 0x00008000010f7983 */ /* 0x000ee20000300800 */
[----:B0-----:R-:W-:-:S02]  /*1e610*/  LEA.HI.X.SX32 R10, R14, R4, 0x1, P2 ;  /* 0x000000040e0a7211 */ /* 0x001fc400010f0eff */
        /* <DEDUP_REMOVED lines=11> */
[----:B------:R0:W-:Y:S04]  /*1e6d0*/  STL [R1+0xd00], R8 ;  /* 0x000d000801007387 */ /* 0x0001e80000100800 */
[----:B------:R-:W4:Y:S04]  /*1e6e0*/  LDL.LU R29, [R1+0x74] ;  /* 0x00007400011d7983 */ /* 0x000f280000300800 */
[----:B------:R1:W-:Y:S01]  /*1e6f0*/  STL [R1+0xccc], R10 ;  /* 0x000ccc0a01007387 */ /* 0x0003e20000100800 */
[----:B0-----:R-:W-:Y:S02]  /*1e700*/  LEA R8, P1, R23, R2, 0x1 ;  /* 0x0000000217087211 */ /* 0x001fe400078208ff */
[----:B-1----:R-:W-:-:S03]  /*1e710*/  LEA.HI.X.SX32 R10, R0, R4, 0x1, P4 ;  /* 0x00000004000a7211 */ /* 0x002fc600020f0eff */
[----:B------:R0:W-:Y:S04]  /*1e720*/  STL [R1+0xd08], R8 ;  /* 0x000d080801007387 */ /* 0x0001e80000100800 */
[----:B------:R-:W4:Y:S01]  /*1e730*/  LDL.LU R0, [R1+0x70] ;  /* 0x0000700001007983 */ /* 0x000f220000300800 */
[----:B------:R-:W-:-:S03]  /*1e740*/  LEA.HI.X.SX32 R7, R7, R4, 0x1, P6 ;  /* 0x0000000407077211 */ /* 0x000fc600030f0eff */
[----:B------:R-:W-:Y:S01]  /*1e750*/  STL [R1+0xcd4], R10 ;  /* 0x000cd40a01007387 */ /* 0x000fe20000100800 */
[----:B0-----:R-:W-:-:S05]  /*1e760*/  LEA R8, P4, R22, R2, 0x1 ;  /* 0x0000000216087211 */ /* 0x001fca00078808ff */
[----:B------:R0:W-:Y:S01]  /*1e770*/  STL [R1+0xd10], R8 ;  /* 0x000d100801007387 */ /* 0x0001e20000100800 */
[----:B------:R-:W-:-:S03]  /*1e780*/  LEA.HI.X.SX32 R6, R6, R4, 0x1, P5 ;  /* 0x0000000406067211 */ /* 0x000fc600028f0eff */
[----:B0-----:R-:W4:Y:S04]  /*1e790*/  LDL.LU R8, [R1+0x6c] ;  /* 0x00006c0001087983 */ /* 0x001f280000300800 */
[----:B------:R0:W-:Y:S01]  /*1e7a0*/  STL [R1+0xcdc], R7 ;  /* 0x000cdc0701007387 */ /* 0x0001e20000100800 */
[----:B------:R-:W-:-:S03]  /*1e7b0*/  LEA.HI.X.SX32 R5, R5, R4, 0x1, P3 ;  /* 0x0000000405057211 */ /* 0x000fc600018f0eff */
[----:B0-----:R-:W4:Y:S01]  /*1e7c0*/  LDL.LU R7, [R1+0x68] ;  /* 0x0000680001077983 */ /* 0x001f220000300800 */
[----:B------:R-:W-:-:S05]  /*1e7d0*/  LEA R10, P6, R21, R2, 0x1 ;  /* 0x00000002150a7211 */ /* 0x000fca00078c08ff */
[----:B------:R-:W-:Y:S04]  /*1e7e0*/  STL [R1+0xd18], R10 ;  /* 0x000d180a01007387 */ /* 0x000fe80000100800 */
[----:B------:R0:W-:Y:S04]  /*1e7f0*/  STL [R1+0xce4], R6 ;  /* 0x000ce40601007387 */ /* 0x0001e80000100800 */
[----:B0-----:R-:W4:Y:S01]  /*1e800*/  LDL.LU R6, [R1+0x64] ;  /* 0x0000640001067983 */ /* 0x001f220000300800 */
[----:B------:R-:W-:-:S05]  /*1e810*/  LEA R10, P5, R20, R2, 0x1 ;  /* 0x00000002140a7211 */ /* 0x000fca00078a08ff */
[----:B------:R-:W-:Y:S04]  /*1e820*/  STL [R1+0xd20], R10 ;  /* 0x000d200a01007387 */ /* 0x000fe80000100800 */
[----:B------:R0:W-:Y:S04]  /*1e830*/  STL [R1+0xcec], R5 ;  /* 0x000cec0501007387 */ /* 0x0001e80000100800 */
[----:B0-----:R-:W4:Y:S01]  /*1e840*/  LDL.LU R5, [R1+0x60] ;  /* 0x0000600001057983 */ /* 0x001f220000300800 */
[----:B------:R-:W-:Y:S02]  /*1e850*/  LEA R10, P3, R19, R2, 0x1 ;  /* 0x00000002130a7211 */ /* 0x000fe400078608ff */
[----:B------:R-:W-:-:S02]  /*1e860*/  LEA.HI.X.SX32 R11, R9, R4, 0x1, P2 ;  /* 0x00000004090b7211 */ /* 0x000fc400010f0eff */
[----:B------:R-:W-:Y:S01]  /*1e870*/  LEA.HI.X.SX32 R9, R24, R4, 0x1, P0 ;  /* 0x0000000418097211 */ /* 0x000fe200000f0eff */
[----:B------:R0:W-:Y:S04]  /*1e880*/  STL [R1+0xd28], R10 ;  /* 0x000d280a01007387 */ /* 0x0001e80000100800 */
[----:B------:R-:W-:Y:S04]  /*1e890*/  STL [R1+0xcf4], R11 ;  /* 0x000cf40b01007387 */ /* 0x000fe80000100800 */
[----:B------:R-:W4:Y:S01]  /*1e8a0*/  LDL.LU R24, [R1+0x5c] ;  /* 0x00005c0001187983 */ /* 0x000f220000300800 */
[----:B0-----:R-:W-:-:S05]  /*1e8b0*/  LEA R10, P2, R18, R2, 0x1 ;  /* 0x00000002120a7211 */ /* 0x001fca00078408ff */
[----:B------:R0:W-:Y:S04]  /*1e8c0*/  STL [R1+0xd30], R10 ;  /* 0x000d300a01007387 */ /* 0x0001e80000100800 */
[----:B------:R-:W-:Y:S01]  /*1e8d0*/  STL [R1+0xcfc], R9 ;  /* 0x000cfc0901007387 */ /* 0x000fe20000100800 */
[----:B0-----:R-:W-:Y:S02]  /*1e8e0*/  LEA.HI.X.SX32 R10, R23, R4, 0x1, P1 ;  /* 0x00000004170a7211 */ /* 0x001fe400008f0eff */
[----:B------:R-:W-:-:S05]  /*1e8f0*/  LEA R11, P0, R17, R2, 0x1 ;  /* 0x00000002110b7211 */ /* 0x000fca00078008ff */
[----:B------:R0:W-:Y:S04]  /*1e900*/  STL [R1+0xd38], R11 ;  /* 0x000d380b01007387 */ /* 0x0001e80000100800 */
[----:B------:R-:W4:Y:S01]  /*1e910*/  LDL.LU R23, [R1+0x58] ;  /* 0x0000580001177983 */ /* 0x000f220000300800 */
[----:B0-----:R-:W-:-:S03]  /*1e920*/  LEA.HI.X.SX32 R11, R22, R4, 0x1, P4 ;  /* 0x00000004160b7211 */ /* 0x001fc600020f0eff */
[----:B------:R0:W-:Y:S01]  /*1e930*/  STL [R1+0xd04], R10 ;  /* 0x000d040a01007387 */ /* 0x0001e20000100800 */
[----:B---3--:R-:W-:-:S05]  /*1e940*/  LEA R9, P1, R16, R2, 0x1 ;  /* 0x0000000210097211 */ /* 0x008fca00078208ff */
[----:B------:R1:W-:Y:S04]  /*1e950*/  STL [R1+0xd40], R9 ;  /* 0x000d400901007387 */ /* 0x0003e80000100800 */
[----:B------:R3:W-:Y:S04]  /*1e960*/  STL [R1+0xd0c], R11 ;  /* 0x000d0c0b01007387 */ /* 0x0007e80000100800 */
[----:B------:R-:W4:Y:S01]  /*1e970*/  LDL.LU R22, [R1+0x54] ;  /* 0x0000540001167983 */ /* 0x000f220000300800 */
[----:B0-----:R-:W-:Y:S02]  /*1e980*/  LEA R10, P4, R15, R2, 0x1 ;  /* 0x000000020f0a7211 */ /* 0x001fe400078808ff */
[----:B-1----:R-:W-:-:S03]  /*1e990*/  LEA.HI.X.SX32 R9, R21, R4, 0x1, P6 ;  /* 0x0000000415097211 */ /* 0x002fc600030f0eff */
[----:B------:R0:W-:Y:S04]  /*1e9a0*/  STL [R1+0xd48], R10 ;  /* 0x000d480a01007387 */ /* 0x0001e80000100800 */
[----:B------:R-:W-:Y:S01]  /*1e9b0*/  STL [R1+0xd14], R9 ;  /* 0x000d140901007387 */ /* 0x000fe20000100800 */
[----:B---3--:R-:W-:-:S05]  /*1e9c0*/  LEA R11, P6, R14, R2, 0x1 ;  /* 0x000000020e0b7211 */ /* 0x008fca00078c08ff */
[----:B------:R1:W-:Y:S04]  /*1e9d0*/  STL [R1+0xd50], R11 ;  /* 0x000d500b01007387 */ /* 0x0003e80000100800 */
[----:B------:R-:W3:Y:S01]  /*1e9e0*/  LDL.LU R21, [R1+0x50] ;  /* 0x0000500001157983 */ /* 0x000ee20000300800 */
[-C--:B0-----:R-:W-:Y:S02]  /*1e9f0*/  LEA.HI.X.SX32 R10, R20, R4.reuse, 0x1, P5 ;  /* 0x00000004140a7211 */ /* 0x081fe400028f0eff */
[----:B-1----:R-:W-:-:S03]  /*1ea00*/  LEA.HI.X.SX32 R11, R19, R4, 0x1, P3 ;  /* 0x00000004130b7211 */ /* 0x002fc600018f0eff */
[----:B------:R-:W-:Y:S01]  /*1ea10*/  STL [R1+0xd1c], R10 ;  /* 0x000d1c0a01007387 */ /* 0x000fe20000100800 */
[----:B--2---:R-:W-:-:S05]  /*1ea20*/  LEA R9, P5, R13, R2, 0x1 ;  /* 0x000000020d097211 */ /* 0x004fca00078a08ff */
[----:B------:R0:W-:Y:S04]  /*1ea30*/  STL [R1+0xd58], R9 ;  /* 0x000d580901007387 */ /* 0x0001e80000100800 */
[----:B------:R1:W-:Y:S04]  /*1ea40*/  STL [R1+0xd24], R11 ;  /* 0x000d240b01007387 */ /* 0x0003e80000100800 */
[----:B------:R-:W2:Y:S01]  /*1ea50*/  LDL.LU R20, [R1+0x4c] ;  /* 0x00004c0001147983 */ /* 0x000ea20000300800 */
[----:B0-----:R-:W-:Y:S02]  /*1ea60*/  LEA.HI.X.SX32 R9, R18, R4, 0x1, P2 ;  /* 0x0000000412097211 */ /* 0x001fe400010f0eff */
[----:B----4-:R-:W-:-:S05]  /*1ea70*/  LEA R10, P3, R29, R2, 0x1 ;  /* 0x000000021d0a7211 */ /* 0x010fca00078608ff */
[----:B------:R0:W-:Y:S04]  /*1ea80*/  STL [R1+0xd60], R10 ;  /* 0x000d600a01007387 */ /* 0x0001e80000100800 */
[----:B------:R-:W-:Y:S01]  /*1ea90*/  STL [R1+0xd2c], R9 ;  /* 0x000d2c0901007387 */ /* 0x000fe20000100800 */
[----:B-1----:R-:W-:-:S05]  /*1eaa0*/  LEA R11, P2, R0, R2, 0x1 ;  /* 0x00000002000b7211 */ /* 0x002fca00078408ff */
[----:B------:R1:W-:Y:S04]  /*1eab0*/  STL [R1+0xd68], R11 ;  /* 0x000d680b01007387 */ /* 0x0003e80000100800 */
[----:B------:R-:W4:Y:S01]  /*1eac0*/  LDL.LU R19, [R1+0x48] ;  /* 0x0000480001137983 */ /* 0x000f220000300800 */
[-C--:B0-----:R-:W-:Y:S02]  /*1ead0*/  LEA.HI.X.SX32 R10, R17, R4.reuse, 0x1, P0 ;  /* 0x00000004110a7211 */ /* 0x081fe400000f0eff */
[----:B-1----:R-:W-:-:S03]  /*1eae0*/  LEA.HI.X.SX32 R11, R16, R4, 0x1, P1 ;  /* 0x00000004100b7211 */ /* 0x002fc600008f0eff */
[----:B------:R0:W-:Y:S01]  /*1eaf0*/  STL [R1+0xd34], R10 ;  /* 0x000d340a01007387 */ /* 0x0001e20000100800 */
[----:B------:R-:W-:-:S05]  /*1eb00*/  LEA R9, P0, R8, R2, 0x1 ;  /* 0x0000000208097211 */ /* 0x000fca00078008ff */
[----:B------:R1:W-:Y:S04]  /*1eb10*/  STL [R1+0xd70], R9 ;  /* 0x000d700901007387 */ /* 0x0003e80000100800 */
[----:B------:R-:W-:Y:S04]  /*1eb20*/  STL [R1+0xd3c], R11 ;  /* 0x000d3c0b01007387 */ /* 0x000fe80000100800 */
[----:B------:R-:W4:Y:S01]  /*1eb30*/  LDL.LU R18, [R1+0x44] ;  /* 0x0000440001127983 */ /* 0x000f220000300800 */
[----:B0-----:R-:W-:Y:S02]  /*1eb40*/  LEA R10, P1, R7, R2, 0x1 ;  /* 0x00000002070a7211 */ /* 0x001fe400078208ff */
[----:B-1----:R-:W-:-:S03]  /*1eb50*/  LEA.HI.X.SX32 R9, R15, R4, 0x1, P4 ;  /* 0x000000040f097211 */ /* 0x002fc600020f0eff */
[----:B------:R0:W-:Y:S04]  /*1eb60*/  STL [R1+0xd78], R10 ;  /* 0x000d780a01007387 */ /* 0x0001e80000100800 */
[----:B------:R1:W-:Y:S01]  /*1eb70*/  STL [R1+0xd44], R9 ;  /* 0x000d440901007387 */ /* 0x0003e20000100800 */
[----:B0-----:R-:W-:Y:S02]  /*1eb80*/  LEA.HI.X.SX32 R10, R14, R4, 0x1, P6 ;  /* 0x000000040e0a7211 */ /* 0x001fe400030f0eff */
[----:B------:R-:W-:-:S05]  /*1eb90*/  LEA R11, P4, R6, R2, 0x1 ;  /* 0x00000002060b7211 */ /* 0x000fca00078808ff */
[----:B------:R-:W-:Y:S04]  /*1eba0*/  STL [R1+0xd80], R11 ;  /* 0x000d800b01007387 */ /* 0x000fe80000100800 */
[----:B------:R-:W4:Y:S04]  /*1ebb0*/  LDL.LU R17, [R1+0x40] ;  /* 0x0000400001117983 */ /* 0x000f280000300800 */
[----:B------:R0:W-:Y:S01]  /*1ebc0*/  STL [R1+0xd4c], R10 ;  /* 0x000d4c0a01007387 */ /* 0x0001e20000100800 */
[----:B-1----:R-:W-:Y:S02]  /*1ebd0*/  LEA R9, P6, R5, R2, 0x1 ;  /* 0x0000000205097211 */ /* 0x002fe400078c08ff */
[----:B0-----:R-:W-:-:S03]  /*1ebe0*/  LEA.HI.X.SX32 R10, R13, R4, 0x1, P5 ;  /* 0x000000040d0a7211 */ /* 0x001fc600028f0eff */
[----:B------:R0:W-:Y:S04]  /*1ebf0*/  STL [R1+0xd88], R9 ;  /* 0x000d880901007387 */ /* 0x0001e80000100800 */
[----:B------:R-:W4:Y:S04]  /*1ec00*/  LDL.LU R16, [R1+0x3c] ;  /* 0x00003c0001107983 */ /* 0x000f280000300800 */
[----:B------:R1:W-:Y:S01]  /*1ec10*/  STL [R1+0xd54], R10 ;  /* 0x000d540a01007387 */ /* 0x0003e20000100800 */
[----:B0-----:R-:W-:-:S03]  /*1ec20*/  LEA R9, P5, R24, R2, 0x1 ;  /* 0x0000000218097211 */ /* 0x001fc600078a08ff */
[----:B------:R-:W4:Y:S04]  /*1ec30*/  LDL.LU R15, [R1+0x38] ;  /* 0x00003800010f7983 */ /* 0x000f280000300800 */
[----:B------:R0:W-:Y:S01]  /*1ec40*/  STL [R1+0xd90], R9 ;  /* 0x000d900901007387 */ /* 0x0001e20000100800 */
[----:B-1----:R-:W-:-:S03]  /*1ec50*/  LEA.HI.X.SX32 R10, R29, R4, 0x1, P3 ;  /* 0x000000041d0a7211 */ /* 0x002fc600018f0eff */
[----:B------:R-:W4:Y:S04]  /*1ec60*/  LDL.LU R14, [R1+0x34] ;  /* 0x00003400010e7983 */ /* 0x000f280000300800 */
[----:B------:R-:W-:Y:S04]  /*1ec70*/  STL [R1+0xd5c], R10 ;  /* 0x000d5c0a01007387 */ /* 0x000fe80000100800 */
[----:B------:R-:W4:Y:S01]  /*1ec80*/  LDL.LU R13, [R1+0x30] ;  /* 0x00003000010d7983 */ /* 0x000f220000300800 */
[----:B------:R-:W-:Y:S02]  /*1ec90*/  LEA.HI.X.SX32 R0, R0, R4, 0x1, P2 ;  /* 0x0000000400007211 */ /* 0x000fe400010f0eff */
[----:B0-----:R-:W-:-:S05]  /*1eca0*/  LEA R9, P3, R23, R2, 0x1 ;  /* 0x0000000217097211 */ /* 0x001fca00078608ff */
[----:B------:R-:W-:Y:S04]  /*1ecb0*/  STL [R1+0xd98], R9 ;  /* 0x000d980901007387 */ /* 0x000fe80000100800 */
[----:B------:R-:W4:Y:S04]  /*1ecc0*/  LDL.LU R29, [R1+0x2c] ;  /* 0x00002c00011d7983 */ /* 0x000f280000300800 */
[----:B------:R0:W-:Y:S04]  /*1ecd0*/  STL [R1+0xd64], R0 ;  /* 0x000d640001007387 */ /* 0x0001e80000100800 */
[----:B0-----:R-:W4:Y:S01]  /*1ece0*/  LDL.LU R0, [R1+0x28] ;  /* 0x0000280001007983 */ /* 0x001f220000300800 */
[----:B------:R-:W-:-:S02]  /*1ecf0*/  LEA.HI.X.SX32 R8, R8, R4, 0x1, P0 ;  /* 0x0000000408087211 */ /* 0x000fc400000f0eff */
[----:B------:R-:W-:Y:S02]  /*1ed00*/  LEA.HI.X.SX32 R6, R6, R4, 0x1, P4 ;  /* 0x0000000406067211 */ /* 0x000fe400020f0eff */
[----:B------:R-:W-:-:S05]  /*1ed10*/  LEA R9, P2, R22, R2, 0x1 ;  /* 0x0000000216097211 */ /* 0x000fca00078408ff */
[----:B------:R3:W-:Y:S04]  /*1ed20*/  STL [R1+0xda0], R9 ;  /* 0x000da00901007387 */ /* 0x0007e80000100800 */
[----:B------:R-:W4:Y:S04]  /*1ed30*/  LDL.LU R27, [R1+0x24] ;  /* 0x00002400011b7983 */ /* 0x000f280000300800 */
[----:B------:R0:W-:Y:S04]  /*1ed40*/  STL [R1+0xd6c], R8 ;  /* 0x000d6c0801007387 */ /* 0x0001e80000100800 */
[----:B------:R-:W4:Y:S01]  /*1ed50*/  LDL.LU R12, [R1+0x20] ;  /* 0x00002000010c7983 */ /* 0x000f220000300800 */
[----:B---3--:R-:W-:-:S02]  /*1ed60*/  LEA R9, P0, R21, R2, 0x1 ;  /* 0x0000000215097211 */ /* 0x008fc400078008ff */
[----:B0-----:R-:W-:-:S03]  /*1ed70*/  LEA.HI.X.SX32 R8, R7, R4, 0x1, P1 ;  /* 0x0000000407087211 */ /* 0x001fc600008f0eff */
[----:B------:R0:W-:Y:S04]  /*1ed80*/  STL [R1+0xda8], R9 ;  /* 0x000da80901007387 */ /* 0x0001e80000100800 */
[----:B------:R-:W3:Y:S04]  /*1ed90*/  LDL.LU R11, [R1+0x1c] ;  /* 0x00001c00010b7983 */ /* 0x000ee80000300800 */
[----:B------:R1:W-:Y:S04]  /*1eda0*/  STL [R1+0xd74], R8 ;  /* 0x000d740801007387 */ /* 0x0003e80000100800 */
[----:B------:R-:W3:Y:S01]  /*1edb0*/  LDL.LU R10, [R1+0x18] ;  /* 0x00001800010a7983 */ /* 0x000ee20000300800 */
[----:B--2---:R-:W-:-:S05]  /*1edc0*/  LEA R7, P1, R20, R2, 0x1 ;  /* 0x0000000214077211 */ /* 0x004fca00078208ff */
[----:B------:R4:W-:Y:S04]  /*1edd0*/  STL [R1+0xdb0], R7 ;  /* 0x000db00701007387 */ /* 0x0009e80000100800 */
[----:B0-----:R-:W2:Y:S04]  /*1ede0*/  LDL.LU R9, [R1+0x14] ;  /* 0x0000140001097983 */ /* 0x001ea80000300800 */
[----:B------:R-:W-:Y:S04]  /*1edf0*/  STL [R1+0xd7c], R6 ;  /* 0x000d7c0601007387 */ /* 0x000fe80000100800 */
[----:B-1----:R-:W2:Y:S01]  /*1ee00*/  LDL.LU R8, [R1+0x10] ;  /* 0x0000100001087983 */ /* 0x002ea20000300800 */
[----:B----4-:R-:W-:-:S05]  /*1ee10*/  LEA R7, P4, R19, R2, 0x1 ;  /* 0x0000000213077211 */ /* 0x010fca00078808ff */
[----:B------:R0:W-:Y:S04]  /*1ee20*/  STL [R1+0xdb8], R7 ;  /* 0x000db80701007387 */ /* 0x0001e80000100800 */
[----:B0-----:R-:W4:Y:S01]  /*1ee30*/  LDL.LU R7, [R1+0xc] ;  /* 0x00000c0001077983 */ /* 0x001f220000300800 */
[-C--:B------:R-:W-:Y:S02]  /*1ee40*/  LEA.HI.X.SX32 R6, R5, R4.reuse, 0x1, P6 ;  /* 0x0000000405067211 */ /* 0x080fe400030f0eff */
[----:B------:R-:W-:-:S03]  /*1ee50*/  LEA.HI.X.SX32 R24, R24, R4, 0x1, P5 ;  /* 0x0000000418187211 */ /* 0x000fc600028f0eff */
[----:B------:R0:W-:Y:S01]  /*1ee60*/  STL [R1+0xd84], R6 ;  /* 0x000d840601007387 */ /* 0x0001e20000100800 */
[----:B------:R-:W-:-:S03]  /*1ee70*/  LEA R5, P6, R18, R2, 0x1 ;  /* 0x0000000212057211 */ /* 0x000fc600078c08ff */
[----:B0-----:R-:W2:Y:S04]  /*1ee80*/  LDL.LU R6, [R1+0x8] ;  /* 0x0000080001067983 */ /* 0x001ea80000300800 */
[----:B------:R0:W-:Y:S01]  /*1ee90*/  STL [R1+0xdc0], R5 ;  /* 0x000dc00501007387 */ /* 0x0001e20000100800 */
[----:B------:R-:W-:-:S03]  /*1eea0*/  LEA.HI.X.SX32 R23, R23, R4, 0x1, P3 ;  /* 0x0000000417177211 */ /* 0x000fc600018f0eff */
[----:B0-----:R-:W2:Y:S04]  /*1eeb0*/  LDL.LU R5, [R1+0x4] ;  /* 0x0000040001057983 */ /* 0x001ea80000300800 */
[----:B------:R0:W-:Y:S01]  /*1eec0*/  STL [R1+0xd8c], R24 ;  /* 0x000d8c1801007387 */ /* 0x0001e20000100800 */
[----:B------:R-:W-:Y:S02]  /*1eed0*/  LEA.HI.X.SX32 R22, R22, R4, 0x1, P2 ;  /* 0x0000000416167211 */ /* 0x000fe400010f0eff */
[----:B0-----:R-:W-:-:S05]  /*1eee0*/  LEA R24, P5, R17, R2, 0x1 ;  /* 0x0000000211187211 */ /* 0x001fca00078a08ff */
[----:B------:R0:W-:Y:S04]  /*1eef0*/  STL [R1+0xdc8], R24 ;  /* 0x000dc81801007387 */ /* 0x0001e80000100800 */
[----:B0-----:R-:W2:Y:S04]  /*1ef00*/  LDL.LU R24, [R1+0x13d0] ;  /* 0x0013d00001187983 */ /* 0x001ea80000300800 */
[----:B------:R0:W-:Y:S02]  /*1ef10*/  STL [R1+0xd94], R23 ;  /* 0x000d941701007387 */ /* 0x0001e40000100800 */
[----:B0-----:R-:W-:-:S05]  /*1ef20*/  LEA R23, P3, R16, R2, 0x1 ;  /* 0x0000000210177211 */ /* 0x001fca00078608ff */
[----:B------:R0:W-:Y:S01]  /*1ef30*/  STL [R1+0xdd0], R23 ;  /* 0x000dd01701007387 */ /* 0x0001e20000100800 */
[----:B------:R-:W-:-:S03]  /*1ef40*/  LEA.HI.X.SX32 R21, R21, R4, 0x1, P0 ;  /* 0x0000000415157211 */ /* 0x000fc600000f0eff */
[----:B0-----:R-:W4:Y:S04]  /*1ef50*/  LDL.LU R23, [R1+0x13cc] ;  /* 0x0013cc0001177983 */ /* 0x001f280000300800 */
        /* <DEDUP_REMOVED lines=36> */
[----:B---3--:R-:W-:-:S05]  /*1f1a0*/  LEA R15, P2, R11, R2, 0x1 ;  /* 0x000000020b0f7211 */ /* 0x008fca00078408ff */
[----:B------:R0:W-:Y:S01]  /*1f1b0*/  STL [R1+0xe10], R15 ;  /* 0x000e100f01007387 */ /* 0x0001e20000100800 */
[----:B------:R-:W-:-:S03]  /*1f1c0*/  LEA.HI.X.SX32 R13, R13, R4, 0x1, P1 ;  /* 0x000000040d0d7211 */ /* 0x000fc600008f0eff */
[----:B0-----:R-:W3:Y:S04]  /*1f1d0*/  LDL.LU R15, [R1+0x13ac] ;  /* 0x0013ac00010f7983 */ /* 0x001ee80000300800 */
[----:B------:R0:W-:Y:S02]  /*1f1e0*/  STL [R1+0xddc], R14 ;  /* 0x000ddc0e01007387 */ /* 0x0001e40000100800 */
[----:B0-----:R-:W-:-:S05]  /*1f1f0*/  LEA R14, P0, R10, R2, 0x1 ;  /* 0x000000020a0e7211 */ /* 0x001fca00078008ff */
[----:B------:R0:W-:Y:S01]  /*1f200*/  STL [R1+0xe18], R14 ;  /* 0x000e180e01007387 */ /* 0x0001e20000100800 */
[----:B------:R-:W-:-:S03]  /*1f210*/  LEA.HI.X.SX32 R29, R29, R4, 0x1, P4 ;  /* 0x000000041d1d7211 */ /* 0x000fc600020f0eff */
[----:B0-----:R-:W3:Y:S04]  /*1f220*/  LDL.LU R14, [R1+0x13a8] ;  /* 0x0013a800010e7983 */ /* 0x001ee80000300800 */
[----:B------:R2:W-:Y:S02]  /*1f230*/  STL [R1+0xde4], R13 ;  /* 0x000de40d01007387 */ /* 0x0005e40000100800 */
[----:B--2---:R-:W-:-:S05]  /*1f240*/  LEA R13, P1, R9, R2, 0x1 ;  /* 0x00000002090d7211 */ /* 0x004fca00078208ff */
[----:B------:R0:W-:Y:S01]  /*1f250*/  STL [R1+0xe20], R13 ;  /* 0x000e200d01007387 */ /* 0x0001e20000100800 */
[----:B------:R-:W-:-:S03]  /*1f260*/  LEA.HI.X.SX32 R0, R0, R4, 0x1, P6 ;  /* 0x0000000400007211 */ /* 0x000fc600030f0eff */
[----:B0-----:R-:W2:Y:S04]  /*1f270*/  LDL.LU R13, [R1+0x13a4] ;  /* 0x0013a400010d7983 */ /* 0x001ea80000300800 */
[----:B------:R0:W-:Y:S02]  /*1f280*/  STL [R1+0xdec], R29 ;  /* 0x000dec1d01007387 */ /* 0x0001e40000100800 */
[----:B0-----:R-:W-:-:S05]  /*1f290*/  LEA R29, P4, R8, R2, 0x1 ;  /* 0x00000002081d7211 */ /* 0x001fca00078808ff */
[----:B------:R0:W-:Y:S04]  /*1f2a0*/  STL [R1+0xe28], R29 ;  /* 0x000e281d01007387 */ /* 0x0001e80000100800 */
[----:B0-----:R-:W2:Y:S04]  /*1f2b0*/  LDL.LU R29, [R1+0x13a0] ;  /* 0x0013a000011d7983 */ /* 0x001ea80000300800 */
[----:B------:R4:W-:Y:S02]  /*1f2c0*/  STL [R1+0xdf4], R0 ;  /* 0x000df40001007387 */ /* 0x0009e40000100800 */
[----:B----4-:R-:W-:-:S05]  /*1f2d0*/  LEA R0, P6, R7, R2, 0x1 ;  /* 0x0000000207007211 */ /* 0x010fca00078c08ff */
[----:B------:R0:W-:Y:S04]  /*1f2e0*/  STL [R1+0xe30], R0 ;  /* 0x000e300001007387 */ /* 0x0001e80000100800 */
[----:B0-----:R-:W4:Y:S01]  /*1f2f0*/  LDL.LU R0, [R1+0x139c] ;  /* 0x00139c0001007983 */ /* 0x001f220000300800 */
[----:B------:R-:W-:-:S05]  /*1f300*/  LEA.HI.X.SX32 R27, R27, R4, 0x1, P5 ;  /* 0x000000041b1b7211 */ /* 0x000fca00028f0eff */
[----:B------:R0:W-:Y:S02]  /*1f310*/  STL [R1+0xdfc], R27 ;  /* 0x000dfc1b01007387 */ /* 0x0001e40000100800 */
[----:B0-----:R-:W-:-:S05]  /*1f320*/  LEA R27, P5, R6, R2, 0x1 ;  /* 0x00000002061b7211 */ /* 0x001fca00078a08ff */
[----:B------:R0:W-:Y:S02]  /*1f330*/  STL [R1+0xe38], R27 ;  /* 0x000e381b01007387 */ /* 0x0001e40000100800 */
[----:B0-----:R-:W-:Y:S02]  /*1f340*/  LEA.HI.X.SX32 R27, R12, R4, 0x1, P3 ;  /* 0x000000040c1b7211 */ /* 0x001fe400018f0eff */
[----:B------:R-:W-:-:S03]  /*1f350*/  LEA R12, P3, R5, R2, 0x1 ;  /* 0x00000002050c7211 */ /* 0x000fc600078608ff */
[----:B------:R0:W-:Y:S04]  /*1f360*/  STL [R1+0xe04], R27 ;  /* 0x000e041b01007387 */ /* 0x0001e80000100800 */
[----:B------:R4:W-:Y:S01]  /*1f370*/  STL [R1+0xe40], R12 ;  /* 0x000e400c01007387 */ /* 0x0009e20000100800 */
[-C--:B------:R-:W-:Y:S02]  /*1f380*/  LEA.HI.X.SX32 R9, R9, R4.reuse, 0x1, P1 ;  /* 0x0000000409097211 */ /* 0x080fe400008f0eff */
[-C--:B0-----:R-:W-:Y:S02]  /*1f390*/  LEA.HI.X.SX32 R27, R11, R4.reuse, 0x1, P2 ;  /* 0x000000040b1b7211 */ /* 0x081fe400010f0eff */
[----:B------:R-:W-:-:S03]  /*1f3a0*/  LEA.HI.X.SX32 R11, R10, R4, 0x1, P0 ;  /* 0x000000040a0b7211 */ /* 0x000fc600000f0eff */
[----:B------:R-:W-:Y:S01]  /*1f3b0*/  STL [R1+0xe0c], R27 ;  /* 0x000e0c1b01007387 */ /* 0x000fe20000100800 */
[----:B------:R-:W-:Y:S01]  /*1f3c0*/  LEA.HI.X.SX32 R6, R6, R4, 0x1, P5 ;  /* 0x0000000406067211 */ /* 0x000fe200028f0eff */
[----:B------:R-:W-:Y:S02]  /*1f3d0*/  IMAD R25, R25, c[0x0][0x190], RZ ;  /* 0x0000640019197a24 */ /* 0x000fe400078e02ff */
[----:B------:R-:W-:Y:S02]  /*1f3e0*/  IMAD R26, R26, c[0x0][0x190], RZ ;  /* 0x000064001a1a7a24 */ /* 0x000fe400078e02ff */
[----:B------:R-:W-:Y:S01]  /*1f3f0*/  IMAD R3, R3, c[0x0][0x190], RZ ;  /* 0x0000640003037a24 */ /* 0x000fe200078e02ff */
[-C--:B--2---:R-:W-:Y:S02]  /*1f400*/  LEA R10, P0, R29, R2.reuse, 0x1 ;  /* 0x000000021d0a7211 */ /* 0x084fe400078008ff */
[----:B----4-:R-:W-:-:S05]  /*1f410*/  LEA R12, P2, R0, R2, 0x1 ;  /* 0x00000002000c7211 */ /* 0x010fca00078408ff */
[----:B------:R-:W-:Y:S04]  /*1f420*/  STL [R1+0xe48], R12 ;  /* 0x000e480c01007387 */ /* 0x000fe80000100800 */
[----:B------:R0:W-:Y:S04]  /*1f430*/  STL [R1+0xe14], R11 ;  /* 0x000e140b01007387 */ /* 0x0001e80000100800 */
[----:B------:R1:W-:Y:S04]  /*1f440*/  STL [R1+0xe50], R10 ;  /* 0x000e500a01007387 */ /* 0x0003e80000100800 */
[----:B------:R3:W-:Y:S01]  /*1f450*/  STL [R1+0xe1c], R9 ;  /* 0x000e1c0901007387 */ /* 0x0007e20000100800 */
[----:B0-----:R-:W-:-:S02]  /*1f460*/  LEA R11, P1, R13, R2, 0x1 ;  /* 0x000000020d0b7211 */ /* 0x001fc400078208ff */
[-C--:B-1----:R-:W-:Y:S02]  /*1f470*/  LEA.HI.X.SX32 R10, R8, R4.reuse, 0x1, P4 ;  /* 0x00000004080a7211 */ /* 0x082fe400020f0eff */
[----:B------:R-:W-:Y:S02]  /*1f480*/  LEA.HI.X.SX32 R8, R7, R4, 0x1, P6 ;  /* 0x0000000407087211 */ /* 0x000fe400030f0eff */
[-C--:B---3--:R-:W-:Y:S01]  /*1f490*/  LEA R9, P4, R14, R2.reuse, 0x1 ;  /* 0x000000020e097211 */ /* 0x088fe200078808ff */
[----:B------:R-:W-:Y:S01]  /*1f4a0*/  STL [R1+0xe58], R11 ;  /* 0x000e580b01007387 */ /* 0x000fe20000100800 */
[----:B------:R-:W-:-:S03]  /*1f4b0*/  LEA R7, P6, R15, R2, 0x1 ;  /* 0x000000020f077211 */ /* 0x000fc600078c08ff */
[----:B------:R-:W-:Y:S04]  /*1f4c0*/  STL [R1+0xe24], R10 ;  /* 0x000e240a01007387 */ /* 0x000fe80000100800 */
[----:B------:R-:W-:Y:S04]  /*1f4d0*/  STL [R1+0xe60], R9 ;  /* 0x000e600901007387 */ /* 0x000fe80000100800 */
[----:B------:R0:W-:Y:S04]  /*1f4e0*/  STL [R1+0xe2c], R8 ;  /* 0x000e2c0801007387 */ /* 0x0001e80000100800 */
[----:B------:R1:W-:Y:S04]  /*1f4f0*/  STL [R1+0xe68], R7 ;  /* 0x000e680701007387 */ /* 0x0003e80000100800 */
[----:B------:R2:W-:Y:S01]  /*1f500*/  STL [R1+0xe34], R6 ;  /* 0x000e340601007387 */ /* 0x0005e20000100800 */
[----:B0-----:R-:W-:-:S02]  /*1f510*/  LEA R8, P5, R16, R2, 0x1 ;  /* 0x0000000210087211 */ /* 0x001fc400078a08ff */
[----:B-1----:R-:W-:-:S03]  /*1f520*/  LEA.HI.X.SX32 R7, R5, R4, 0x1, P3 ;  /* 0x0000000405077211 */ /* 0x002fc600018f0eff */
[----:B------:R-:W-:Y:S01]  /*1f530*/  STL [R1+0xe70], R8 ;  /* 0x000e700801007387 */ /* 0x000fe20000100800 */
[----:B------:R-:W-:Y:S02]  /*1f540*/  LEA.HI.X.SX32 R5, R0, R4, 0x1, P2 ;  /* 0x0000000400057211 */ /* 0x000fe400010f0eff */
[-C--:B--2---:R-:W-:Y:S01]  /*1f550*/  LEA R6, P3, R17, R2.reuse, 0x1 ;  /* 0x0000000211067211 */ /* 0x084fe200078608ff */
[----:B------:R0:W-:Y:S04]  /*1f560*/  STL [R1+0xe3c], R7 ;  /* 0x000e3c0701007387 */ /* 0x0001e80000100800 */
[----:B------:R-:W2:Y:S04]  /*1f570*/  LDL.LU R0, [R1+0x1398] ;  /* 0x0013980001007983 */ /* 0x000ea80000300800 */
[----:B------:R1:W-:Y:S01]  /*1f580*/  STL [R1+0xe78], R6 ;  /* 0x000e780601007387 */ /* 0x0003e20000100800 */
[----:B0-----:R-:W-:-:S03]  /*1f590*/  LEA R7, P2, R18, R2, 0x1 ;  /* 0x0000000212077211 */ /* 0x001fc600078408ff */
[----:B------:R0:W-:Y:S01]  /*1f5a0*/  STL [R1+0xe44], R5 ;  /* 0x000e440501007387 */ /* 0x0001e20000100800 */
[----:B-1----:R-:W-:-:S03]  /*1f5b0*/  LEA.HI.X.SX32 R6, R29, R4, 0x1, P0 ;  /* 0x000000041d067211 */ /* 0x002fc600000f0eff */
[----:B------:R1:W-:Y:S01]  /*1f5c0*/  STL [R1+0xe80], R7 ;  /* 0x000e800701007387 */ /* 0x0003e20000100800 */
[----:B0-----:R-:W-:-:S03]  /*1f5d0*/  LEA R5, P0, R19, R2, 0x1 ;  /* 0x0000000213057211 */ /* 0x001fc600078008ff */
[----:B------:R0:W-:Y:S04]  /*1f5e0*/  STL [R1+0xe4c], R6 ;  /* 0x000e4c0601007387 */ /* 0x0001e80000100800 */
[----:B------:R3:W-:Y:S01]  /*1f5f0*/  STL [R1+0xe88], R5 ;  /* 0x000e880501007387 */ /* 0x0007e20000100800 */
[----:B-1----:R-:W-:Y:S02]  /*1f600*/  LEA.HI.X.SX32 R7, R13, R4, 0x1, P1 ;  /* 0x000000040d077211 */ /* 0x002fe400008f0eff */
[----:B0-----:R-:W-:-:S03]  /*1f610*/  LEA R6, P1, R20, R2, 0x1 ;  /* 0x0000000214067211 */ /* 0x001fc600078208ff */
[----:B------:R0:W-:Y:S01]  /*1f620*/  STL [R1+0xe54], R7 ;  /* 0x000e540701007387 */ /* 0x0001e20000100800 */
[----:B---3--:R-:W-:-:S03]  /*1f630*/  LEA.HI.X.SX32 R5, R14, R4, 0x1, P4 ;  /* 0x000000040e057211 */ /* 0x008fc600020f0eff */
[----:B------:R1:W-:Y:S04]  /*1f640*/  STL [R1+0xe90], R6 ;  /* 0x000e900601007387 */ /* 0x0003e80000100800 */
[----:B------:R3:W-:Y:S01]  /*1f650*/  STL [R1+0xe5c], R5 ;  /* 0x000e5c0501007387 */ /* 0x0007e20000100800 */
[----:B0-----:R-:W-:Y:S02]  /*1f660*/  LEA R7, P4, R21, R2, 0x1 ;  /* 0x0000000215077211 */ /* 0x001fe400078808ff */
[----:B-1----:R-:W-:-:S03]  /*1f670*/  LEA.HI.X.SX32 R6, R15, R4, 0x1, P6 ;  /* 0x000000040f067211 */ /* 0x002fc600030f0eff */
[----:B------:R0:W-:Y:S01]  /*1f680*/  STL [R1+0xe94], R7 ;  /* 0x000e940701007387 */ /* 0x0001e20000100800 */
[----:B---3--:R-:W-:-:S03]  /*1f690*/  LEA R5, P6, R22, R2, 0x1 ;  /* 0x0000000216057211 */ /* 0x008fc600078c08ff */
[----:B------:R1:W-:Y:S04]  /*1f6a0*/  STL [R1+0xe64], R6 ;  /* 0x000e640601007387 */ /* 0x0003e80000100800 */
[----:B------:R3:W-:Y:S01]  /*1f6b0*/  STL [R1+0xe98], R5 ;  /* 0x000e980501007387 */ /* 0x0007e20000100800 */
[----:B0-----:R-:W-:Y:S02]  /*1f6c0*/  LEA.HI.X.SX32 R7, R16, R4, 0x1, P5 ;  /* 0x0000000410077211 */ /* 0x001fe400028f0eff */
[----:B-1----:R-:W-:-:S03]  /*1f6d0*/  LEA R6, P5, R23, R2, 0x1 ;  /* 0x0000000217067211 */ /* 0x002fc600078a08ff */
        /* <DEDUP_REMOVED lines=12> */
[----:B------:R-:W-:Y:S01]  /*1f7a0*/  STL [R1+0xe84], R7 ;  /* 0x000e840701007387 */ /* 0x000fe20000100800 */
[----:B---3--:R-:W-:-:S03]  /*1f7b0*/  LEA.HI.X.SX32 R5, R20, R4, 0x1, P1 ;  /* 0x0000000414057211 */ /* 0x008fc600008f0eff */
[----:B------:R0:W-:Y:S01]  /*1f7c0*/  STL [R1+0xea8], R6 ;  /* 0x000ea80601007387 */ /* 0x0001e20000100800 */
[----:B------:R-:W-:-:S03]  /*1f7d0*/  LEA R2, P1, R3, R2, 0x1 ;  /* 0x0000000203027211 */ /* 0x000fc600078208ff */
[----:B------:R1:W-:Y:S01]  /*1f7e0*/  STL [R1+0xe8c], R5 ;  /* 0x000e8c0501007387 */ /* 0x0003e20000100800 */
[----:B0-----:R-:W-:-:S03]  /*1f7f0*/  LEA.HI.X.SX32 R6, R21, R4, 0x1, P4 ;  /* 0x0000000415067211 */ /* 0x001fc600020f0eff */
[----:B------:R0:W-:Y:S01]  /*1f800*/  STL [R1+0x71c], R2 ;  /* 0x00071c0201007387 */ /* 0x0001e20000100800 */
[----:B-1----:R-:W-:-:S03]  /*1f810*/  LEA.HI.X.SX32 R5, R22, R4, 0x1, P6 ;  /* 0x0000000416057211 */ /* 0x002fc600030f0eff */
[----:B------:R-:W-:Y:S04]  /*1f820*/  STL [R1+0x704], R6 ;  /* 0x0007040601007387 */ /* 0x000fe80000100800 */
[----:B------:R-:W3:Y:S01]  /*1f830*/  LDL.LU R21, [R1+0x478] ;  /* 0x0004780001157983 */ /* 0x000ee20000300800 */
[----:B0-----:R-:W-:-:S03]  /*1f840*/  LEA.HI.X.SX32 R2, R23, R4, 0x1, P5 ;  /* 0x0000000417027211 */ /* 0x001fc600028f0eff */
[----:B------:R0:W-:Y:S04]  /*1f850*/  STL [R1+0x708], R5 ;  /* 0x0007080501007387 */ /* 0x0001e80000100800 */
[----:B------:R-:W4:Y:S04]  /*1f860*/  LDL.LU R20, [R1+0x484] ;  /* 0x0004840001147983 */ /* 0x000f280000300800 */
[----:B------:R1:W-:Y:S01]  /*1f870*/  STL [R1+0x70c], R2 ;  /* 0x00070c0201007387 */ /* 0x0003e20000100800 */
[----:B0-----:R-:W-:-:S03]  /*1f880*/  LEA.HI.X.SX32 R5, R24, R4, 0x1, P3 ;  /* 0x0000000418057211 */ /* 0x001fc600018f0eff */
[----:B------:R-:W4:Y:S04]  /*1f890*/  LDL.LU R19, [R1+0x43c] ;  /* 0x00043c0001137983 */ /* 0x000f280000300800 */
[----:B------:R-:W4:Y:S04]  /*1f8a0*/  LDL.LU R18, [R1+0x440] ;  /* 0x0004400001127983 */ /* 0x000f280000300800 */
[----:B------:R0:W-:Y:S01]  /*1f8b0*/  STL [R1+0x710], R5 ;  /* 0x0007100501007387 */ /* 0x0001e20000100800 */
[----:B-1----:R-:W-:-:S03]  /*1f8c0*/  LEA.HI.X.SX32 R2, R25, R4, 0x1, P2 ;  /* 0x0000000419027211 */ /* 0x002fc600010f0eff */
[----:B------:R-:W4:Y:S01]  /*1f8d0*/  LDL.LU R17, [R1+0x444] ;  /* 0x0004440001117983 */ /* 0x000f220000300800 */
[----:B------:R-:W-:-:S03]  /*1f8e0*/  LEA.HI.X.SX32 R3, R3, R4, 0x1, P1 ;  /* 0x0000000403037211 */ /* 0x000fc600008f0eff */
[----:B------:R-:W4:Y:S04]  /*1f8f0*/  LDL.LU R16, [R1+0x448] ;  /* 0x0004480001107983 */ /* 0x000f280000300800 */
[----:B0-----:R-:W0:Y:S04]  /*1f900*/  S2R R5, SR_TID.X ;  /* 0x0000000000057919 */ /* 0x001e280000002100 */
[----:B------:R1:W-:Y:S04]  /*1f910*/  STL [R1+0x714], R2 ;  /* 0x0007140201007387 */ /* 0x0003e80000100800 */
[----:B------:R-:W4:Y:S04]  /*1f920*/  LDL.LU R15, [R1+0x44c] ;  /* 0x00044c00010f7983 */ /* 0x000f280000300800 */
[----:B------:R0:W-:Y:S01]  /*1f930*/  STL [R1+0x718], R3 ;  /* 0x0007180301007387 */ /* 0x0001e20000100800 */
[----:B-1----:R-:W-:-:S03]  /*1f940*/  LEA.HI.X.SX32 R2, R26, R4, 0x1, P0 ;  /* 0x000000041a027211 */ /* 0x002fc600000f0eff */
[----:B------:R-:W4:Y:S04]  /*1f950*/  LDL.LU R14, [R1+0x450] ;  /* 0x00045000010e7983 */ /* 0x000f280000300800 */
[----:B------:R1:W-:Y:S01]  /*1f960*/  STL [R1+0x600], R2 ;  /* 0x0006000201007387 */ /* 0x0003e20000100800 */
[----:B0-----:R-:W-:-:S03]  /*1f970*/  SHF.R.U32.HI R24, RZ, 0x6, R5 ;  /* 0x00000006ff187819 */ /* 0x001fc60000011605 */
[----:B------:R-:W4:Y:S01]  /*1f980*/  LDL.LU R13, [R1+0x454] ;  /* 0x00045400010d7983 */ /* 0x000f220000300800 */
[----:B------:R-:W-:-:S03]  /*1f990*/  SGXT.U32 R24, R24, 0x1 ;  /* 0x000000011818781a */ /* 0x000fc60000000000 */
[----:B------:R-:W4:Y:S04]  /*1f9a0*/  LDL.LU R6, [R1+0x458] ;  /* 0x0004580001067983 */ /* 0x000f280000300800 */
[----:B------:R-:W4:Y:S01]  /*1f9b0*/  LDL.LU R29, [R1+0x45c] ;  /* 0x00045c00011d7983 */ /* 0x000f220000300800 */
[C---:B------:R-:W-:Y:S01]  /*1f9c0*/  LOP3.LUT R22, R24.reuse, 0x3e, RZ, 0xfc, !PT ;  /* 0x0000003e18167812 */ /* 0x040fe200078efcff */
[----:B------:R-:W-:Y:S01]  /*1f9d0*/  IMAD.MOV R10, RZ, RZ, -c[0x0][0x188] ;  /* 0x80006200ff0a7624 */ /* 0x000fe200078e02ff */
[----:B------:R-:W-:Y:S01]  /*1f9e0*/  LOP3.LUT R23, R24, 0x3e, RZ, 0xfc, !PT ;  /* 0x0000003e18177812 */ /* 0x000fe200078efcff */
[----:B------:R-:W4:Y:S02]  /*1f9f0*/  LDL.LU R7, [R1+0x460] ;  /* 0x0004600001077983 */ /* 0x000f240000300800 */
[----:B------:R-:W-:-:S02]  /*1fa00*/  IMAD R22, R22, c[0x0][0x188], RZ ;  /* 0x0000620016167a24 */ /* 0x000fc400078e02ff */
[----:B------:R-:W4:Y:S01]  /*1fa10*/  LDL.LU R8, [R1+0x464] ;  /* 0x0004640001087983 */ /* 0x000f220000300800 */
[----:B------:R-:W-:-:S03]  /*1fa20*/  IMAD R23, R23, c[0x0][0x188], RZ ;  /* 0x0000620017177a24 */ /* 0x000fc600078e02ff */
[----:B------:R-:W4:Y:S01]  /*1fa30*/  LDL.LU R27, [R1+0x470] ;  /* 0x00047000011b7983 */ /* 0x000f220000300800 */
[C---:B------:R-:W-:Y:S02]  /*1fa40*/  IMAD R22, R10.reuse, 0x2, R22 ;  /* 0x000000020a167824 */ /* 0x040fe400078e0216 */
[C---:B------:R-:W-:Y:S01]  /*1fa50*/  IMAD R23, R10.reuse, 0x2, R23 ;  /* 0x000000020a177824 */ /* 0x040fe200078e0217 */
[----:B------:R-:W4:Y:S01]  /*1fa60*/  LDL.LU R9, [R1+0x468] ;  /* 0x0004680001097983 */ /* 0x000f220000300800 */
[----:B------:R-:W-:-:S03]  /*1fa70*/  IMAD R22, R10, 0x2, R22 ;  /* 0x000000020a167824 */ /* 0x000fc600078e0216 */
[----:B------:R-:W4:Y:S01]  /*1fa80*/  LDL.LU R10, [R1+0x46c] ;  /* 0x00046c00010a7983 */ /* 0x000f220000300800 */
[C---:B------:R-:W-:Y:S01]  /*1fa90*/  IMAD R11, R24.reuse, c[0x0][0x188], RZ ;  /* 0x00006200180b7a24 */ /* 0x040fe200078e02ff */
[----:B------:R-:W-:Y:S01]  /*1faa0*/  LOP3.LUT R24, R24, 0x3e, RZ, 0xfc, !PT ;  /* 0x0000003e18187812 */ /* 0x000fe200078efcff */
[----:B------:R-:W-:-:S04]  /*1fab0*/  IMAD R28, R28, c[0x0][0x184], RZ ;  /* 0x000061001c1c7a24 */ /* 0x000fc800078e02ff */
[----:B------:R-:W-:Y:S01]  /*1fac0*/  IMAD R24, R24, c[0x0][0x188], RZ ;  /* 0x0000620018187a24 */ /* 0x000fe200078e02ff */
[----:B------:R-:W-:-:S04]  /*1fad0*/  LEA R3, P0, R28, c[0x0][0x160], 0x1 ;  /* 0x000058001c037a11 */ /* 0x000fc800078008ff */
[----:B-1----:R-:W-:Y:S02]  /*1fae0*/  LEA.HI.X.SX32 R2, R28, c[0x0][0x164], 0x1, P0 ;  /* 0x000059001c027a11 */ /* 0x002fe400000f0eff */
[-C--:B------:R-:W-:Y:S02]  /*1faf0*/  LEA R26, P0, R24, R3.reuse, 0x1 ;  /* 0x00000003181a7211 */ /* 0x080fe400078008ff */
[-C--:B------:R-:W-:Y:S02]  /*1fb00*/  LEA R25, P2, R23, R3.reuse, 0x1 ;  /* 0x0000000317197211 */ /* 0x080fe400078408ff */
[C---:B------:R-:W-:Y:S01]  /*1fb10*/  LEA R28, P5, R22.reuse, R3, 0x1 ;  /* 0x00000003161c7211 */ /* 0x040fe200078a08ff */
[----:B------:R3:W-:Y:S04]  /*1fb20*/  STL [R1+0x608], R26 ;  /* 0x0006081a01007387 */ /* 0x0007e80000100800 */
[----:B------:R4:W-:Y:S04]  /*1fb30*/  STL [R1+0x610], R25 ;  /* 0x0006101901007387 */ /* 0x0009e80000100800 */
[----:B------:R0:W-:Y:S01]  /*1fb40*/  STL [R1+0x618], R28 ;  /* 0x0006181c01007387 */ /* 0x0001e20000100800 */
[----:B------:R-:W-:Y:S01]  /*1fb50*/  LEA.HI.X.SX32 R22, R22, R2, 0x1, P5 ;  /* 0x0000000216167211 */ /* 0x000fe200028f0eff */
[----:B------:R-:W-:-:S04]  /*1fb60*/  IMAD.MOV R12, RZ, RZ, -c[0x0][0x188] ;  /* 0x80006200ff0c7624 */ /* 0x000fc800078e02ff */
[----:B--2---:R-:W-:-:S04]  /*1fb70*/  IMAD R4, R12, 0x2, R0 ;  /* 0x000000020c047824 */ /* 0x004fc800078e0200 */
[----:B------:R-:W-:Y:S01]  /*1fb80*/  IMAD R5, R12, 0x2, R4 ;  /* 0x000000020c057824 */ /* 0x000fe200078e0204 */
[-C--:B---3--:R-:W-:Y:S02]  /*1fb90*/  LEA R26, P4, R21, R3.reuse, 0x1 ;  /* 0x00000003151a7211 */ /* 0x088fe400078808ff */
[----:B----4-:R-:W-:-:S03]  /*1fba0*/  LEA R25, P3, R20, R3, 0x1 ;  /* 0x0000000314197211 */ /* 0x010fc600078608ff */
[----:B------:R1:W-:Y:S04]  /*1fbb0*/  STL [R1+0x620], R26 ;  /* 0x0006201a01007387 */ /* 0x0003e80000100800 */
[----:B------:R2:W-:Y:S01]  /*1fbc0*/  STL [R1+0x628], R25 ;  /* 0x0006281901007387 */ /* 0x0005e20000100800 */
[-C--:B0-----:R-:W-:Y:S02]  /*1fbd0*/  LEA R28, P1, R19, R3.reuse, 0x1 ;  /* 0x00000003131c7211 */ /* 0x081fe400078208ff */
[-C--:B-1----:R-:W-:Y:S02]  /*1fbe0*/  LEA.HI.X.SX32 R26, R24, R2.reuse, 0x1, P0 ;  /* 0x00000002181a7211 */ /* 0x082fe400000f0eff */
[----:B------:R-:W-:Y:S02]  /*1fbf0*/  LEA.HI.X.SX32 R24, R23, R2, 0x1, P2 ;  /* 0x0000000217187211 */ /* 0x000fe400010f0eff */
[-C--:B--2---:R-:W-:Y:S01]  /*1fc00*/  LEA R25, P0, R18, R3.reuse, 0x1 ;  /* 0x0000000312197211 */ /* 0x084fe200078008ff */
        /* <DEDUP_REMOVED lines=8> */
[-C--:B-1----:R-:W-:Y:S02]  /*1fc90*/  LEA.HI.X.SX32 R23, R21, R2.reuse, 0x1, P4 ;  /* 0x0000000215177211 */ /* 0x082fe400020f0eff */
[-C--:B------:R-:W-:Y:S02]  /*1fca0*/  LEA.HI.X.SX32 R21, R20, R2.reuse, 0x1, P3 ;  /* 0x0000000214157211 */ /* 0x080fe400018f0eff */
[-C--:B--2---:R-:W-:Y:S01]  /*1fcb0*/  LEA R22, P4, R15, R3.reuse, 0x1 ;  /* 0x000000030f167211 */ /* 0x084fe200078808ff */
[----:B------:R-:W-:Y:S01]  /*1fcc0*/  STL [R1+0x648], R24 ;  /* 0x0006481801007387 */ /* 0x000fe20000100800 */
[-C--:B------:R-:W-:Y:S02]  /*1fcd0*/  LEA R20, P3, R14, R3.reuse, 0x1 ;  /* 0x000000030e147211 */ /* 0x080fe400078608ff */
[----:B------:R-:W-:Y:S01]  /*1fce0*/  LEA.HI.X.SX32 R19, R19, R2, 0x1, P1 ;  /* 0x0000000213137211 */ /* 0x000fe200008f0eff */
        /* <DEDUP_REMOVED lines=30> */
[----:B-1----:R-:W-:-:S03]  /*1fed0*/  LEA.HI.X.SX32 R14, R6, R2, 0x1, P0 ;  /* 0x00000002060e7211 */ /* 0x002fc600000f0eff */
[----:B------:R0:W-:Y:S01]  /*1fee0*/  STL [R1+0x6a4], R15 ;  /* 0x0006a40f01007387 */ /* 0x0001e20000100800 */
[----:B--2---:R-:W-:-:S03]  /*1fef0*/  LEA R13, P0, R10, R3, 0x1 ;  /* 0x000000030a0d7211 */ /* 0x004fc600078008ff */
[----:B------:R1:W-:Y:S04]  /*1ff00*/  STL [R1+0x678], R14 ;  /* 0x0006780e01007387 */ /* 0x0003e80000100800 */
[----:B------:R2:W-:Y:S01]  /*1ff10*/  STL [R1+0x6ac], R13 ;  /* 0x0006ac0d01007387 */ /* 0x0005e20000100800 */
[----:B0-----:R-:W-:Y:S02]  /*1ff20*/  LEA.HI.X.SX32 R15, R29, R2, 0x1, P2 ;  /* 0x000000021d0f7211 */ /* 0x001fe400010f0eff */
[----:B-1----:R-:W-:-:S03]  /*1ff30*/  LEA R14, P2, R0, R3, 0x1 ;  /* 0x00000003000e7211 */ /* 0x002fc600078408ff */
[----:B------:R0:W-:Y:S01]  /*1ff40*/  STL [R1+0x680], R15 ;  /* 0x0006800f01007387 */ /* 0x0001e20000100800 */
[----:B--2---:R-:W-:-:S03]  /*1ff50*/  LEA.HI.X.SX32 R13, R7, R2, 0x1, P5 ;  /* 0x00000002070d7211 */ /* 0x004fc600028f0eff */
[----:B------:R1:W-:Y:S04]  /*1ff60*/  STL [R1+0x6b4], R14 ;  /* 0x0006b40e01007387 */ /* 0x0003e80000100800 */
[----:B------:R2:W-:Y:S01]  /*1ff70*/  STL [R1+0x688], R13 ;  /* 0x0006880d01007387 */ /* 0x0005e20000100800 */
[----:B0-----:R-:W-:Y:S02]  /*1ff80*/  LEA R15, P5, R4, R3, 0x1 ;  /* 0x00000003040f7211 */ /* 0x001fe400078a08ff */
[----:B-1----:R-:W-:-:S03]  /*1ff90*/  LEA.HI.X.SX32 R14, R8, R2, 0x1, P4 ;  /* 0x00000002080e7211 */ /* 0x002fc600020f0eff */
[----:B------:R0:W-:Y:S01]  /*1ffa0*/  STL [R1+0x6bc], R15 ;  /* 0x0006bc0f01007387 */ /* 0x0001e20000100800 */
[----:B--2---:R-:W-:-:S03]  /*1ffb0*/  LEA R13, P4, R5, R3, 0x1 ;  /* 0x00000003050d7211 */ /* 0x004fc600078808ff */
[----:B------:R1:W-:Y:S04]  /*1ffc0*/  STL [R1+0x690], R14 ;  /* 0x0006900e01007387 */ /* 0x0003e80000100800 */
[----:B------:R2:W-:Y:S01]  /*1ffd0*/  STL [R1+0x6c4], R13 ;  /* 0x0006c40d01007387 */ /* 0x0005e20000100800 */
[-C--:B0-----:R-:W-:Y:S01]  /*1ffe0*/  LEA.HI.X.SX32 R15, R27, R2.reuse, 0x1, P3 ;  /* 0x000000021b0f7211 */ /* 0x081fe200018f0eff */
[C---:B------:R-:W-:Y:S01]  /*1fff0*/  IMAD R6, R12.reuse, 0x2, R5 ;  /* 0x000000020c067824 */ /* 0x040fe200078e0205 */
[----:B-1----:R-:W-:Y:S02]  /*20000*/  LEA.HI.X.SX32 R14, R9, R2, 0x1, P1 ;  /* 0x00000002090e7211 */ /* 0x002fe400008f0eff */
[----:B--2---:R-:W-:Y:S01]  /*20010*/  LEA R13, P3, R11, R3, 0x1 ;  /* 0x000000030b0d7211 */ /* 0x004fe200078608ff */
[----:B------:R-:W-:Y:S04]  /*20020*/  STL [R1+0x698], R15 ;  /* 0x0006980f01007387 */ /* 0x000fe80000100800 */
[----:B------:R0:W-:Y:S01]  /*20030*/  STL [R1+0x700], R13 ;  /* 0x0007000d01007387 */ /* 0x0001e20000100800 */
[----:B------:R-:W-:-:S03]  /*20040*/  IMAD R7, R12, 0x2, R6 ;  /* 0x000000020c077824 */ /* 0x000fc600078e0206 */
[----:B------:R-:W-:Y:S01]  /*20050*/  STL [R1+0x6a0], R14 ;  /* 0x0006a00e01007387 */ /* 0x000fe20000100800 */
[-C--:B0-----:R-:W-:Y:S02]  /*20060*/  LEA.HI.X.SX32 R13, R10, R2.reuse, 0x1, P0 ;  /* 0x000000020a0d7211 */ /* 0x081fe400000f0eff */
[----:B------:R-:W-:Y:S02]  /*20070*/  LEA.HI.X.SX32 R10, R0, R2, 0x1, P2 ;  /* 0x00000002000a7211 */ /* 0x000fe400010f0eff */
[----:B------:R0:W5:Y:S01]  /*20080*/  LDL.LU R0, [R1+0x1394] ;  /* 0x0013940001007983 */ /* 0x0001620000300800 */
[----:B------:R-:W-:-:S03]  /*20090*/  IMAD R8, R12, 0x2, R7 ;  /* 0x000000020c087824 */ /* 0x000fc600078e0207 */
[----:B------:R1:W-:Y:S04]  /*200a0*/  STL [R1+0x6a8], R13 ;  /* 0x0006a80d01007387 */ /* 0x0003e80000100800 */
[----:B------:R2:W-:Y:S01]  /*200b0*/  STL [R1+0x6b0], R10 ;  /* 0x0006b00a01007387 */ /* 0x0005e20000100800 */
[----:B------:R-:W-:Y:S01]  /*200c0*/  IMAD R9, R12, 0x2, R8 ;  /* 0x000000020c097824 */ /* 0x000fe200078e0208 */
[-C--:B-1----:R-:W-:Y:S02]  /*200d0*/  LEA.HI.X.SX32 R13, R4, R2.reuse, 0x1, P5 ;  /* 0x00000002040d7211 */ /* 0x082fe400028f0eff */
[----:B--2---:R-:W-:Y:S02]  /*200e0*/  LEA.HI.X.SX32 R10, R5, R2, 0x1, P4 ;  /* 0x00000002050a7211 */ /* 0x004fe400020f0eff */
[----:B------:R-:W-:Y:S01]  /*200f0*/  LEA R5, P0, R6, R3, 0x1 ;  /* 0x0000000306057211 */ /* 0x000fe200078008ff */
[----:B------:R1:W-:Y:S01]  /*20100*/  STL [R1+0x6b8], R13 ;  /* 0x0006b80d01007387 */ /* 0x0003e20000100800 */
[----:B------:R-:W-:-:S03]  /*20110*/  IMAD R4, R12, 0x2, R9 ;  /* 0x000000020c047824 */ /* 0x000fc600078e0209 */
[----:B------:R-:W-:Y:S01]  /*20120*/  STL [R1+0x6c0], R10 ;  /* 0x0006c00a01007387 */ /* 0x000fe20000100800 */
[----:B------:R-:W-:-:S03]  /*20130*/  LEA.HI.X.SX32 R6, R6, R2, 0x1, P0 ;  /* 0x0000000206067211 */ /* 0x000fc600000f0eff */
[----:B------:R2:W-:Y:S01]  /*20140*/  STL [R1+0x6cc], R5 ;  /* 0x0006cc0501007387 */ /* 0x0005e20000100800 */
[----:B-1----:R-:W-:Y:S02]  /*20150*/  LEA R13, P1, R7, R3, 0x1 ;  /* 0x00000003070d7211 */ /* 0x002fe400078208ff */
[----:B--2---:R-:W-:-:S03]  /*20160*/  LEA.HI.X.SX32 R5, R11, R2, 0x1, P3 ;  /* 0x000000020b057211 */ /* 0x004fc600018f0eff */
[----:B------:R-:W-:Y:S01]  /*20170*/  STL [R1+0x6d4], R13 ;  /* 0x0006d40d01007387 */ /* 0x000fe20000100800 */
[----:B------:R-:W-:Y:S01]  /*20180*/  IMAD R10, R12, 0x2, R4 ;  /* 0x000000020c0a7824 */ /* 0x000fe200078e0204 */
[----:B------:R-:W-:Y:S02]  /*20190*/  LEA.HI.X.SX32 R7, R7, R2, 0x1, P1 ;  /* 0x0000000207077211 */ /* 0x000fe400008f0eff */
[----:B------:R1:W-:Y:S01]  /*201a0*/  STL [R1+0x6fc], R5 ;  /* 0x0006fc0501007387 */ /* 0x0003e20000100800 */
[----:B------:R-:W-:-:S03]  /*201b0*/  LEA R11, P1, R9, R3, 0x1 ;  /* 0x00000003090b7211 */ /* 0x000fc600078208ff */
[----:B------:R2:W-:Y:S04]  /*201c0*/  STL [R1+0x6c8], R6 ;  /* 0x0006c80601007387 */ /* 0x0005e80000100800 */
[----:B------:R3:W-:Y:S01]  /*201d0*/  STL [R1+0x6d0], R7 ;  /* 0x0006d00701007387 */ /* 0x0007e20000100800 */
[----:B-1----:R-:W-:Y:S01]  /*201e0*/  IMAD R5, R12, 0x2, R10 ;  /* 0x000000020c057824 */ /* 0x002fe200078e020a */
[-C--:B--2---:R-:W-:Y:S02]  /*201f0*/  LEA R6, P0, R8, R3.reuse, 0x1 ;  /* 0x0000000308067211 */ /* 0x084fe400078008ff */
[----:B---3--:R-:W-:-:S03]  /*20200*/  LEA R7, P2, R4, R3, 0x1 ;  /* 0x0000000304077211 */ /* 0x008fc600078408ff */
[----:B------:R1:W-:Y:S04]  /*20210*/  STL [R1+0x6dc], R6 ;  /* 0x0006dc0601007387 */ /* 0x0003e80000100800 */
[----:B------:R2:W-:Y:S01]  /*20220*/  STL [R1+0x6e4], R11 ;  /* 0x0006e40b01007387 */ /* 0x0005e20000100800 */
[----:B-1----:R-:W-:-:S03]  /*20230*/  IMAD R6, R12, 0x2, R5 ;  /* 0x000000020c067824 */ /* 0x002fc600078e0205 */
[----:B------:R1:W-:Y:S01]  /*20240*/  STL [R1+0x6ec], R7 ;  /* 0x0006ec0701007387 */ /* 0x0003e20000100800 */
[-C--:B--2---:R-:W-:Y:S02]  /*20250*/  LEA.HI.X.SX32 R11, R8, R2.reuse, 0x1, P0 ;  /* 0x00000002080b7211 */ /* 0x084fe400000f0eff */
[-C--:B------:R-:W-:Y:S01]  /*20260*/  LEA.HI.X.SX32 R8, R4, R2.reuse, 0x1, P2 ;  /* 0x0000000204087211 */ /* 0x080fe200010f0eff */
[----:B------:R-:W-:Y:S02]  /*20270*/  IMAD R4, R12, 0x2, R6 ;  /* 0x000000020c047824 */ /* 0x000fe400078e0206 */
[----:B------:R-:W2:Y:S01]  /*20280*/  S2R R12, SR_TID.X ;  /* 0x00000000000c7919 */ /* 0x000ea20000002100 */
[----:B-1----:R-:W-:-:S03]  /*20290*/  LEA.HI.X.SX32 R7, R9, R2, 0x1, P1 ;  /* 0x0000000209077211 */ /* 0x002fc600008f0eff */
[----:B------:R-:W-:Y:S04]  /*202a0*/  STL [R1+0x6d8], R11 ;  /* 0x0006d80b01007387 */ /* 0x000fe80000100800 */
[----:B------:R1:W-:Y:S01]  /*202b0*/  STL [R1+0x6e0], R7 ;  /* 0x0006e00701007387 */ /* 0x0003e20000100800 */
[----:B------:R-:W-:-:S03]  /*202c0*/  LEA R9, P1, R5, R3, 0x1 ;  /* 0x0000000305097211 */ /* 0x000fc600078208ff */
[----:B------:R3:W-:Y:S01]  /*202d0*/  STL [R1+0x6e8], R8 ;  /* 0x0006e80801007387 */ /* 0x0007e20000100800 */
[-C--:B-1----:R-:W-:Y:S02]  /*202e0*/  LEA R7, P0, R10, R3.reuse, 0x1 ;  /* 0x000000030a077211 */ /* 0x082fe400078008ff */
[----:B---3--:R-:W-:-:S03]  /*202f0*/  LEA R8, P2, R6, R3, 0x1 ;  /* 0x0000000306087211 */ /* 0x008fc600078408ff */
[----:B------:R1:W-:Y:S01]  /*20300*/  STL [R1+0x6f0], R7 ;  /* 0x0006f00701007387 */ /* 0x0003e20000100800 */
[----:B------:R-:W-:-:S03]  /*20310*/  LEA.HI.X.SX32 R5, R5, R2, 0x1, P1 ;  /* 0x0000000205057211 */ /* 0x000fc600008f0eff */
[----:B------:R-:W-:Y:S01]  /*20320*/  STL [R1+0x6f4], R9 ;  /* 0x0006f40901007387 */ /* 0x000fe20000100800 */
[----:B-1----:R-:W-:Y:S02]  /*20330*/  LEA R7, P3, R4, R3, 0x1 ;  /* 0x0000000304077211 */ /* 0x002fe400078608ff */
[-C--:B------:R-:W-:Y:S01]  /*20340*/  LEA.HI.X.SX32 R3, R10, R2.reuse, 0x1, P0 ;  /* 0x000000020a037211 */ /* 0x080fe200000f0eff */
[----:B------:R-:W-:Y:S04]  /*20350*/  STL [R1+0x6f8], R8 ;  /* 0x0006f80801007387 */ /* 0x000fe80000100800 */
[----:B------:R-:W-:Y:S04]  /*20360*/  STL [R1+0x66c], R7 ;  /* 0x00066c0701007387 */ /* 0x000fe80000100800 */
[----:B------:R1:W-:Y:S04]  /*20370*/  STL [R1+0x65c], R3 ;  /* 0x00065c0301007387 */ /* 0x0003e80000100800 */
[----:B------:R-:W-:Y:S01]  /*20380*/  STL [R1+0x664], R5 ;  /* 0x0006640501007387 */ /* 0x000fe20000100800 */
[----:B-1----:R-:W-:-:S02]  /*20390*/  LEA.HI.X.SX32 R3, R6, R2, 0x1, P2 ;  /* 0x0000000206037211 */ /* 0x002fc400010f0eff */
[----:B------:R-:W-:-:S03]  /*203a0*/  LEA.HI.X.SX32 R2, R4, R2, 0x1, P3 ;  /* 0x0000000204027211 */ /* 0x000fc600018f0eff */
[----:B------:R2:W-:Y:S04]  /*203b0*/  STL [R1+0x668], R3 ;  /* 0x0006680301007387 */ /* 0x0005e80000100800 */
[----:B------:R0:W-:Y:S04]  /*203c0*/  STL [R1+0x660], R2 ;  /* 0x0006600201007387 */ /* 0x0001e80000100800 */
[----:B------:R0:W-:Y:S01]  /*203d0*/  STL [R1+0x4b0], RZ ;  /* 0x0004b0ff01007387 */ /* 0x0001e20000100800 */
[----:B--2---:R-:W-:-:S03]  /*203e0*/  IMAD.SHL.U32 R3, R12, 0x40, RZ ;  /* 0x000000400c037824 */ /* 0x004fc600078e00ff */
[----:B------:R0:W-:Y:S04]  /*203f0*/  STL [R1+0x4b4], RZ ;  /* 0x0004b4ff01007387 */ /* 0x0001e80000100800 */
[----:B------:R0:W-:Y:S04]  /*20400*/  STL [R1+0x4b8], RZ ;  /* 0x0004b8ff01007387 */ /* 0x0001e80000100800 */
[----:B------:R0:W-:Y:S04]  /*20410*/  STL [R1+0xf10], R3 ;  /* 0x000f100301007387 */ /* 0x0001e80000100800 */
        /* <DEDUP_REMOVED lines=195> */
[----:B------:R-:W-:-:S02]  /*21050*/  USHF.L.U32 UR4, UR7, 0x6, URZ ;  /* 0x0000000607047899 */ /* 0x000fc4000800063f */
[----:B------:R-:W-:Y:S02]  /*21060*/  USHF.L.U32 UR5, UR6, 0x6, URZ ;  /* 0x0000000606057899 */ /* 0x000fe4000800063f */
[----:B------:R-:W-:Y:S02]  /*21070*/  USHF.R.S32.HI UR7, URZ, 0x1f, UR4 ;  /* 0x0000001f3f077899 */ /* 0x000fe40008011404 */
[----:B------:R-:W-:Y:S02]  /*21080*/  USHF.R.S32.HI UR6, URZ, 0x1f, UR5 ;  /* 0x0000001f3f067899 */ /* 0x000fe40008011405 */
[----:B------:R-:W-:Y:S02]  /*21090*/  USHF.L.U32 UR12, UR5, 0x1, URZ ;  /* 0x00000001050c7899 */ /* 0x000fe4000800063f */
[----:B------:R-:W-:Y:S02]  /*210a0*/  USHF.L.U32 UR9, UR4, 0x1, URZ ;  /* 0x0000000104097899 */ /* 0x000fe4000800063f */
[----:B0-----:R-:W2:Y:S01]  /*210b0*/  LDL.LU R27, [R1+0x4cc] ;  /* 0x0004cc00011b7983 */ /* 0x001ea20000300800 */
[C---:B------:R-:W-:Y:S01]  /*210c0*/  LOP3.LUT R13, R12.reuse, 0x7, RZ, 0xc0, !PT ;  /* 0x000000070c0d7812 */ /* 0x040fe200078ec0ff */
[C---:B------:R-:W-:Y:S01]  /*210d0*/  IMAD.SHL.U32 R29, R12.reuse, 0x2, RZ ;  /* 0x000000020c1d7824 */ /* 0x040fe200078e00ff */
[----:B------:R-:W-:Y:S01]  /*210e0*/  LOP3.LUT R12, R12, 0x7, RZ, 0xc0, !PT ;  /* 0x000000070c0c7812 */ /* 0x000fe200078ec0ff */
[----:B------:R-:W-:-:S02]  /*210f0*/  USHF.L.U64.HI UR7, UR4, 0x1, UR7 ;  /* 0x0000000104077899 */ /* 0x000fc40008010207 */
[----:B------:R-:W-:Y:S01]  /*21100*/  IMAD.SHL.U32 R13, R13, 0x80, RZ ;  /* 0x000000800d0d7824 */ /* 0x000fe200078e00ff */
[----:B------:R-:W-:Y:S01]  /*21110*/  USHF.L.U64.HI UR6, UR5, 0x1, UR6 ;  /* 0x0000000105067899 */ /* 0x000fe20008010206 */
[----:B------:R-:W-:-:S04]  /*21120*/  IMAD.SHL.U32 R12, R12, 0x10, RZ ;  /* 0x000000100c0c7824 */ /* 0x000fc800078e00ff */
[----:B------:R-:W-:-:S05]  /*21130*/  IMAD.IADD R12, R13, 0x1, R12 ;  /* 0x000000010d0c7824 */ /* 0x000fca00078e020c */
[----:B------:R-:W-:-:S04]  /*21140*/  LOP3.LUT R12, R12, 0x10, R29, 0x78, !PT ;  /* 0x000000100c0c7812 */ /* 0x000fc800078e781d */
[----:B------:R-:W-:Y:S02]  /*21150*/  LOP3.LUT R2, R12, 0x400, R3, 0xf8, !PT ;  /* 0x000004000c027812 */ /* 0x000fe400078ef803 */
[----:B--2---:R-:W-:-:S05]  /*21160*/  SHF.R.S32.HI R4, RZ, 0x6, R27 ;  /* 0x00000006ff047819 */ /* 0x004fca000001141b */
[----:B------:R0:W-:Y:S04]  /*21170*/  STL [R1+0xf0c], R4 ;  /* 0x000f0c0401007387 */ /* 0x0001e80000100800 */
[----:B------:R-:W-:Y:S04]  /*21180*/  STL [R1+0x1b8], RZ ;  /* 0x0001b8ff01007387 */ /* 0x000fe80000100800 */
[----:B------:R-:W-:Y:S04]  /*21190*/  STL [R1+0x1bc], RZ ;  /* 0x0001bcff01007387 */ /* 0x000fe80000100800 */
[----:B------:R-:W-:Y:S04]  /*211a0*/  STL [R1+0x1a0], RZ ;  /* 0x0001a0ff01007387 */ /* 0x000fe80000100800 */
        /* <DEDUP_REMOVED lines=32> */
[----:B------:R-:W1:Y:S01]  /*213b0*/  LDL R12, [R1+0x4c4] ;  /* 0x0004c400010c7983 */ /* 0x000e620000100800 */
[C---:B-----5:R-:W-:Y:S01]  /*213c0*/  LOP3.LUT R5, R0.reuse, 0x20, RZ, 0x3c, !PT ;  /* 0x0000002000057812 */ /* 0x060fe200078e3cff */
[----:B------:R-:W-:Y:S01]  /*213d0*/  UMOV UR4, URZ ;  /* 0x0000003f00047c82 */ /* 0x000fe20008000000 */
[----:B0-----:R-:W-:Y:S01]  /*213e0*/  LOP3.LUT R4, R0, 0x40, RZ, 0x3c, !PT ;  /* 0x0000004000047812 */ /* 0x001fe200078e3cff */
[----:B------:R2:W-:Y:S01]  /*213f0*/  STL [R1+0x120], RZ ;  /* 0x000120ff01007387 */ /* 0x0005e20000100800 */
[----:B------:R-:W-:-:S02]  /*21400*/  LOP3.LUT R5, R2, 0x20, RZ, 0x3c, !PT ;  /* 0x0000002002057812 */ /* 0x000fc400078e3cff */
[----:B------:R-:W-:Y:S01]  /*21410*/  LOP3.LUT R3, R0, 0x60, RZ, 0x3c, !PT ;  /* 0x0000006000037812 */ /* 0x000fe200078e3cff */
[----:B------:R2:W-:Y:S01]  /*21420*/  STL [R1+0x124], RZ ;  /* 0x000124ff01007387 */ /* 0x0005e20000100800 */
[C---:B------:R-:W-:Y:S02]  /*21430*/  LOP3.LUT R4, R2.reuse, 0x40, RZ, 0x3c, !PT ;  /* 0x0000004002047812 */ /* 0x040fe400078e3cff */
[----:B------:R-:W-:Y:S01]  /*21440*/  LOP3.LUT R3, R2, 0x60, RZ, 0x3c, !PT ;  /* 0x0000006002037812 */ /* 0x000fe200078e3cff */
        /* <DEDUP_REMOVED lines=22> */
[----:B------:R2:W-:Y:S04]  /*215b0*/  STL [R1+0x5f8], R5 ;  /* 0x0005f80501007387 */ /* 0x0005e80000100800 */
[----:B------:R2:W-:Y:S04]  /*215c0*/  STL [R1+0x5f4], R4 ;  /* 0x0005f40401007387 */ /* 0x0005e80000100800 */
[----:B------:R2:W-:Y:S01]  /*215d0*/  STL [R1+0x5f0], R3 ;  /* 0x0005f00301007387 */ /* 0x0005e20000100800 */
[----:B-1----:R-:W-:-:S05]  /*215e0*/  LOP3.LUT R2, R12, 0x40, RZ, 0x3c, !PT ;  /* 0x000000400c027812 */ /* 0x002fca00078e3cff */
[----:B------:R2:W-:Y:S02]  /*215f0*/  STL [R1+0x4c0], R2 ;  /* 0x0004c00201007387 */ /* 0x0005e40000100800 */
.L_x_3:
[----:B------:R-:W-:Y:S04]  /*21600*/  STL [R1+0x2b38], R15 ;  /* 0x002b380f01007387 */ /* 0x000fe80000100800 */
[----:B-----5:R-:W-:Y:S04]  /*21610*/  STL [R1+0x2b34], R29 ;  /* 0x002b341d01007387 */ /* 0x020fe80000100800 */
[----:B--2---:R-:W2:Y:S04]  /*21620*/  LDL R3, [R1+0x6fc] ;  /* 0x0006fc0001037983 */ /* 0x004ea80000100800 */
[----:B------:R-:W2:Y:S04]  /*21630*/  LDL R2, [R1+0x700] ;  /* 0x0007000001027983 */ /* 0x000ea80000100800 */
[----:B------:R-:W-:Y:S04]  /*21640*/  STL [R1+0x2b30], R6 ;  /* 0x002b300601007387 */ /* 0x000fe80000100800 */
[----:B------:R-:W-:Y:S04]  /*21650*/  STL [R1+0x2b2c], R10 ;  /* 0x002b2c0a01007387 */ /* 0x000fe80000100800 */
[----:B------:R-:W-:Y:S04]  /*21660*/  STL [R1+0x2b28], R17 ;  /* 0x002b281101007387 */ /* 0x000fe80000100800 */
[----:B------:R-:W-:Y:S04]  /*21670*/  STL [R1+0x2b24], R5 ;  /* 0x002b240501007387 */ /* 0x000fe80000100800 */
[----:B0-----:R0:W-:Y:S04]  /*21680*/  STL [R1+0x2b20], R8 ;  /* 0x002b200801007387 */ /* 0x0011e80000100800 */
[----:B0-----:R-:W3:Y:S04]  /*21690*/  LDL R8, [R1+0x66c] ;  /* 0x00066c0001087983 */ /* 0x001ee80000100800 */
[----:B------:R-:W-:Y:S04]  /*216a0*/  STL [R1+0x2b1c], R14 ;  /* 0x002b1c0e01007387 */ /* 0x000fe80000100800 */
[----:B------:R0:W-:Y:S04]  /*216b0*/  STL [R1+0x2b18], R28 ;  /* 0x002b181c01007387 */ /* 0x0001e80000100800 */
[----:B0-----:R-:W4:Y:S01]  /*216c0*/  LDL R28, [R1+0x660] ;  /* 0x00066000011c7983 */ /* 0x001f220000100800 */
[----:B------:R-:W-:-:S02]  /*216d0*/  UMOV UR5, 0xffffffc0 ;  /* 0xffffffc000057882 */ /* 0x000fc40000000000 */
[----:B------:R-:W-:Y:S01]  /*216e0*/  ULDC UR8, c[0x0][0x180] ;  /* 0x0000600000087ab9 */ /* 0x000fe20000000800 */
[----:B------:R-:W0:Y:S01]  /*216f0*/  S2R R15, SR_TID.X ;  /* 0x00000000000f7919 */ /* 0x000e220000002100 */
[----:B------:R-:W-:-:S03]  /*21700*/  UIMAD UR5, UR4, UR5, UR8 ;  /* 0x00000005040572a4 */ /* 0x000fc6000f8e0208 */
[----:B------:R-:W-:Y:S04]  /*21710*/  STL [R1+0x2b14], R4 ;  /* 0x002b140401007387 */ /* 0x000fe80000100800 */
[----:B------:R-:W-:Y:S04]  /*21720*/  STL [R1+0x2b10], R7 ;  /* 0x002b100701007387 */ /* 0x000fe80000100800 */
[----:B------:R-:W-:Y:S04]  /*21730*/  STL [R1+0x2b0c], R12 ;  /* 0x002b0c0c01007387 */ /* 0x000fe80000100800 */
[----:B------:R-:W-:Y:S04]  /*21740*/  STL [R1+0x2b08], R21 ;  /* 0x002b081501007387 */ /* 0x000fe80000100800 */
[----:B------:R-:W-:Y:S04]  /*21750*/  STL [R1+0x2b04], R20 ;  /* 0x002b041401007387 */ /* 0x000fe80000100800 */
[----:B------:R-:W-:Y:S01]  /*21760*/  STL [R1+0x2b00], R19 ;  /* 0x002b001301007387 */ /* 0x000fe20000100800 */
[----:B0-----:R-:W-:-:S03]  /*21770*/  SHF.R.U32.HI R6, RZ, 0x6, R15 ;  /* 0x00000006ff067819 */ /* 0x001fc6000001160f */
[----:B------:R-:W-:Y:S01]  /*21780*/  STL [R1+0x2afc], R23 ;  /* 0x002afc1701007387 */ /* 0x000fe20000100800 */
[----:B------:R-:W-:-:S03]  /*21790*/  SGXT.U32 R6, R6, 0x1 ;  /* 0x000000010606781a */ /* 0x000fc60000000000 */
[----:B------:R-:W-:Y:S01]  /*217a0*/  STL [R1+0x2af8], R24 ;  /* 0x002af81801007387 */ /* 0x000fe20000100800 */
[C---:B------:R-:W-:Y:S02]  /*217b0*/  LOP3.LUT R15, R6.reuse, 0x2, RZ, 0xfc, !PT ;  /* 0x00000002060f7812 */ /* 0x040fe400078efcff */
[----:B------:R-:W-:Y:S01]  /*217c0*/  LOP3.LUT R6, R6, 0x4, RZ, 0xfc, !PT ;  /* 0x0000000406067812 */ /* 0x000fe200078efcff */
[----:B------:R0:W-:Y:S01]  /*217d0*/  STL [R1+0x2af4], R25 ;  /* 0x002af41901007387 */ /* 0x0001e20000100800 */
[----:B------:R-:W-:Y:S02]  /*217e0*/  ISETP.GE.AND P1, PT, R15, UR5, PT ;  /* 0x000000050f007c0c */ /* 0x000fe4000bf26270 */
[----:B------:R-:W-:Y:S01]  /*217f0*/  ISETP.GE.AND P2, PT, R6, UR5, PT ;  /* 0x0000000506007c0c */ /* 0x000fe2000bf46270 */
[----:B------:R1:W-:Y:S01]  /*21800*/  STL [R1+0x2af0], R27 ;  /* 0x002af01b01007387 */ /* 0x0003e20000100800 */
[----:B------:R-:W-:-:S03]  /*21810*/  PRMT R22, RZ, 0x7610, R22 ;  /* 0x00007610ff167816 */ /* 0x000fc60000000016 */
[----:B------:R-:W1:Y:S04]  /*21820*/  S2R R29, SR_TID.X ;  /* 0x00000000001d7919 */ /* 0x000e680000002100 */
[----:B0-----:R-:W1:Y:S04]  /*21830*/  S2R R25, SR_TID.X ;  /* 0x0000000000197919 */ /* 0x001e680000002100 */
[----:B------:R-:W0:Y:S01]  /*21840*/  S2R R6, SR_TID.X ;  /* 0x0000000000067919 */ /* 0x000e220000002100 */
[----:B------:R-:W-:-:S03]  /*21850*/  PRMT R10, RZ, 0x7610, R10 ;  /* 0x00007610ff0a7816 */ /* 0x000fc6000000000a */
[----:B------:R-:W-:Y:S04]  /*21860*/  STL [R1+0x2a0c], R0 ;  /* 0x002a0c0001007387 */ /* 0x000fe80000100800 */
[----:B------:R-:W-:Y:S04]  /*21870*/  STL [R1+0x2a10], R0 ;  /* 0x002a100001007387 */ /* 0x000fe80000100800 */
[----:B------:R-:W-:Y:S04]  /*21880*/  STL [R1+0x2a14], R0 ;  /* 0x002a140001007387 */ /* 0x000fe80000100800 */
[----:B------:R-:W-:Y:S01]  /*21890*/  STL [R1+0x2a18], R0 ;  /* 0x002a180001007387 */ /* 0x000fe20000100800 */
[----:B-1----:R-:W-:-:S03]  /*218a0*/  SHF.R.U32.HI R27, RZ, 0x6, R25 ;  /* 0x00000006ff1b7819 */ /* 0x002fc60000011619 */
[----:B------:R-:W-:Y:S01]  /*218b0*/  STL [R1+0x2a1c], R0 ;  /* 0x002a1c0001007387 */ /* 0x000fe20000100800 */
[----:B------:R-:W-:-:S03]  /*218c0*/  SGXT.U32 R27, R27, 0x1 ;  /* 0x000000011b1b781a */ /* 0x000fc60000000000 */
[----:B------:R-:W-:Y:S01]  /*218d0*/  STL [R1+0x2a20], R0 ;  /* 0x002a200001007387 */ /* 0x000fe20000100800 */
[----:B------:R-:W-:-:S03]  /*218e0*/  ISETP.GE.AND P0, PT, R27, UR5, PT ;  /* 0x000000051b007c0c */ /* 0x000fc6000bf06270 */
[----:B------:R-:W-:Y:S01]  /*218f0*/  STL [R1+0x2a24], R0 ;  /* 0x002a240001007387 */ /* 0x000fe20000100800 */
[----:B0-----:R-:W-:-:S03]  /*21900*/  SHF.R.U32.HI R6, RZ, 0x6, R6 ;  /* 0x00000006ff067819 */ /* 0x001fc60000011606 */
[----:B------:R-:W-:Y:S01]  /*21910*/  STL [R1+0x2a28], R0 ;  /* 0x002a280001007387 */ /* 0x000fe20000100800 */
[----:B------:R-:W-:-:S03]  /*21920*/  SGXT.U32 R6, R6, 0x1 ;  /* 0x000000010606781a */ /* 0x000fc60000000000 */
[----:B------:R-:W-:Y:S04]  /*21930*/  STL [R1+0x2a2c], R0 ;  /* 0x002a2c0001007387 */ /* 0x000fe80000100800 */
        /* <DEDUP_REMOVED lines=31> */
[----:B------:R-:W-:Y:S01]  /*21b30*/  STL [R1+0x2aac], R0 ;  /* 0x002aac0001007387 */ /* 0x000fe20000100800 */
[----:B------:R-:W-:-:S03]  /*21b40*/  SHF.R.U32.HI R29, RZ, 0x6, R29 ;  /* 0x00000006ff1d7819 */ /* 0x000fc6000001161d */
[----:B------:R-:W-:Y:S04]  /*21b50*/  STL [R1+0x2ab0], R0 ;  /* 0x002ab00001007387 */ /* 0x000fe80000100800 */
[----:B------:R-:W-:Y:S04]  /*21b60*/  STL [R1+0x2ab4], R0 ;  /* 0x002ab40001007387 */ /* 0x000fe80000100800 */
[----:B------:R-:W-:Y:S04]  /*21b70*/  STL [R1+0x2ab8], R0 ;  /* 0x002ab80001007387 */ /* 0x000fe80000100800 */
[----:B------:R-:W-:Y:S04]  /*21b80*/  STL [R1+0x2abc], R0 ;  /* 0x002abc0001007387 */ /* 0x000fe80000100800 */
[----:B--2---:R0:W2:Y:S01]  /*21b90*/  @!P0 LDG.E.U16 R22, [R2.64] ;  /* 0x0000000a02168981 */ /* 0x0040a2000c1e1500 */
[----:B------:R-:W-:-:S03]  /*21ba0*/  SGXT.U32 R29, R29, 0x1 ;  /* 0x000000011d1d781a */ /* 0x000fc60000000000 */
[----:B------:R-:W-:Y:S04]  /*21bb0*/  STL [R1+0x2ac0], R0 ;  /* 0x002ac00001007387 */ /* 0x000fe80000100800 */
[----:B------:R-:W-:Y:S01]  /*21bc0*/  STL [R1+0x2ac4], R0 ;  /* 0x002ac40001007387 */ /* 0x000fe20000100800 */
[----:B0-----:R-:W-:-:S03]  /*21bd0*/  LOP3.LUT R3, R6, 0x8, RZ, 0xfc, !PT ;  /* 0x0000000806037812 */ /* 0x001fc600078efcff */
[----:B------:R-:W-:Y:S01]  /*21be0*/  STL [R1+0x2ac8], R0 ;  /* 0x002ac80001007387 */ /* 0x000fe20000100800 */
[----:B------:R-:W-:-:S03]  /*21bf0*/  ISETP.GE.AND P0, PT, R3, UR5, PT ;  /* 0x0000000503007c0c */ /* 0x000fc6000bf06270 */
[----:B------:R-:W-:Y:S01]  /*21c00*/  STL [R1+0x2acc], R0 ;  /* 0x002acc0001007387 */ /* 0x000fe20000100800 */
[----:B---3--:R-:W-:-:S03]  /*21c10*/  @!P1 IMAD.MOV.U32 R2, RZ, RZ, R8 ;  /* 0x000000ffff029224 */ /* 0x008fc600078e0008 */
[----:B------:R-:W-:Y:S01]  /*21c20*/  STL [R1+0x2ad0], R0 ;  /* 0x002ad00001007387 */ /* 0x000fe20000100800 */
[----:B------:R-:W-:-:S03]  /*21c30*/  LOP3.LUT R29, R29, 0x6, RZ, 0xfc, !PT ;  /* 0x000000061d1d7812 */ /* 0x000fc600078efcff */
[----:B------:R-:W-:Y:S04]  /*21c40*/  STL [R1+0x2ad4], R0 ;  /* 0x002ad40001007387 */ /* 0x000fe80000100800 */
[----:B------:R-:W-:Y:S04]  /*21c50*/  STL [R1+0x2ad8], R0 ;  /* 0x002ad80001007387 */ /* 0x000fe80000100800 */
[----:B------:R-:W-:Y:S04]  /*21c60*/  STL [R1+0x2adc], R0 ;  /* 0x002adc0001007387 */ /* 0x000fe80000100800 */
[----:B------:R-:W-:Y:S01]  /*21c70*/  STL [R1+0x2ae0], R0 ;  /* 0x002ae00001007387 */ /* 0x000fe20000100800 */
[----:B----4-:R-:W-:-:S03]  /*21c80*/  @!P1 IMAD.MOV.U32 R3, RZ, RZ, R28 ;  /* 0x000000ffff039224 */ /* 0x010fc600078e001c */
[----:B------:R-:W-:Y:S04]  /*21c90*/  STL [R1+0x2ae4], R0 ;  /* 0x002ae40001007387 */ /* 0x000fe80000100800 */
[----:B------:R0:W3:Y:S01]  /*21ca0*/  @!P1 LDG.E.U16 R10, [R2.64] ;  /* 0x0000000a020a9981 */ /* 0x0000e2000c1e1500 */
[----:B------:R-:W-:-:S03]  /*21cb0*/  ISETP.GE.AND P3, PT, R29, UR5, PT ;  /* 0x000000051d007c0c */ /* 0x000fc6000bf66270 */
[----:B------:R-:W-:Y:S04]  /*21cc0*/  STL [R1+0x2ae8], R0 ;  /* 0x002ae80001007387 */ /* 0x000fe80000100800 */
[----:B------:R-:W-:Y:S04]  /*21cd0*/  STL [R1+0x2aec], R0 ;  /* 0x002aec0001007387 */ /* 0x000fe80000100800 */
[----:B------:R-:W4:Y:S04]  /*21ce0*/  LDL.LU R15, [R1+0x2b38] ;  /* 0x002b3800010f7983 */ /* 0x000f280000300800 */
[----:B------:R-:W2:Y:S04]  /*21cf0*/  LDL.LU R29, [R1+0x2b34] ;  /* 0x002b3400011d7983 */ /* 0x000ea80000300800 */
[----:B------:R-:W2:Y:S04]  /*21d00*/  LDL R28, [R1+0x6e8] ;  /* 0x0006e800011c7983 */ /* 0x000ea80000100800 */
[----:B------:R-:W2:Y:S04]  /*21d10*/  LDL R8, [R1+0x6ec] ;  /* 0x0006ec0001087983 */ /* 0x000ea80000100800 */
[----:B0-----:R-:W2:Y:S04]  /*21d20*/  LDL R2, [R1+0x668] ;  /* 0x0006680001027983 */ /* 0x001ea80000100800 */
[----:B---3--:R0:W-:Y:S04]  /*21d30*/  STL [R1+0x24], R10 ;  /* 0x0000240a01007387 */ /* 0x0081e80000100800 */
[----:B------:R-:W2:Y:S04]  /*21d40*/  LDL R3, [R1+0x6f8] ;  /* 0x0006f80001037983 */ /* 0x000ea80000100800 */
[----:B------:R-:W1:Y:S01]  /*21d50*/  S2R R6, SR_TID.X ;  /* 0x0000000000067919 */ /* 0x000e620000002100 */
[----:B------:R-:W-:-:S02]  /*21d60*/  PRMT R17, RZ, 0x7610, R17 ;  /* 0x00007610ff117816 */ /* 0x000fc40000000011 */
[----:B-1----:R-:W-:-:S04]  /*21d70*/  SHF.R.U32.HI R6, RZ, 0x6, R6 ;  /* 0x00000006ff067819 */ /* 0x002fc80000011606 */
[----:B------:R-:W-:-:S04]  /*21d80*/  SGXT.U32 R6, R6, 0x1 ;  /* 0x000000010606781a */ /* 0x000fc80000000000 */
[----:B------:R-:W-:-:S04]  /*21d90*/  LOP3.LUT R6, R6, 0xa, RZ, 0xfc, !PT ;  /* 0x0000000a06067812 */ /* 0x000fc800078efcff */
[----:B------:R-:W-:Y:S02]  /*21da0*/  ISETP.GE.AND P1, PT, R6, UR5, PT ;  /* 0x0000000506007c0c */ /* 0x000fe4000bf26270 */
[----:B------:R-:W3:Y:S01]  /*21db0*/  LDL.LU R6, [R1+0x2b30] ;  /* 0x002b300001067983 */ /* 0x000ee20000300800 */
[----:B--2---:R-:W-:-:S04]  /*21dc0*/  @!P2 LOP3.LUT R3, R3, R2, RZ, 0x3c, !PT ;  /* 0x000000020303a212 */ /* 0x004fc800078e3cff */
[----:B------:R-:W-:-:S04]  /*21dd0*/  @!P2 LOP3.LUT R2, R3, R2, RZ, 0x3c, !PT ;  /* 0x000000020302a212 */ /* 0x000fc800078e3cff */
[----:B------:R-:W-:-:S05]  /*21de0*/  @!P2 LOP3.LUT R3, R3, R2, RZ, 0x3c, !PT ;  /* 0x000000020303a212 */ /* 0x000fca00078e3cff */
[----:B------:R1:W2:Y:S04]  /*21df0*/  @!P2 LDG.E.U16 R17, [R2.64] ;  /* 0x0000000a0211a981 */ /* 0x0002a8000c1e1500 */
[----:B-1----:R-:W2:Y:S04]  /*21e00*/  LDL R2, [R1+0x664] ;  /* 0x0006640001027983 */ /* 0x002ea80000100800 */
[----:B------:R-:W2:Y:S01]  /*21e10*/  LDL R3, [R1+0x6f4] ;  /* 0x0006f40001037983 */ /* 0x000ea20000100800 */
[----:B------:R-:W-:-:S03]  /*21e20*/  PRMT R5, RZ, 0x7610, R5 ;  /* 0x00007610ff057816 */ /* 0x000fc60000000005 */
[----:B0-----:R-:W0:Y:S01]  /*21e30*/  S2R R10, SR_TID.X ;  /* 0x00000000000a7919 */ /* 0x001e220000002100 */
[----:B--2---:R-:W-:-:S04]  /*21e40*/  @!P3 LOP3.LUT R3, R3, R2, RZ, 0x3c, !PT ;  /* 0x000000020303b212 */ /* 0x004fc800078e3cff */
[----:B------:R-:W-:-:S04]  /*21e50*/  @!P3 LOP3.LUT R2, R3, R2, RZ, 0x3c, !PT ;  /* 0x000000020302b212 */ /* 0x000fc800078e3cff */
[----:B------:R-:W-:-:S05]  /*21e60*/  @!P3 LOP3.LUT R3, R3, R2, RZ, 0x3c, !PT ;  /* 0x000000020303b212 */ /* 0x000fca00078e3cff */
[----:B------:R1:W2:Y:S01]  /*21e70*/  @!P3 LDG.E.U16 R5, [R2.64] ;  /* 0x0000000a0205b981 */ /* 0x0002a2000c1e1500 */
[----:B0-----:R-:W-:-:S04]  /*21e80*/  SHF.R.U32.HI R10, RZ, 0x6, R10 ;  /* 0x00000006ff0a7819 */ /* 0x001fc8000001160a */
[----:B------:R-:W-:-:S04]  /*21e90*/  SGXT.U32 R10, R10, 0x1 ;  /* 0x000000010a0a781a */ /* 0x000fc80000000000 */
[----:B------:R-:W-:Y:S01]  /*21ea0*/  LOP3.LUT R10, R10, 0xc, RZ, 0xfc, !PT ;  /* 0x0000000c0a0a7812 */ /* 0x000fe200078efcff */
[----:B------:R-:W-:Y:S03]  /*21eb0*/  STL [R1+0x5c], R17 ;  /* 0x00005c1101007387 */ /* 0x000fe60000100800 */
[----:B------:R-:W-:Y:S02]  /*21ec0*/  ISETP.GE.AND P2, PT, R10, UR5, PT ;  /* 0x000000050a007c0c */ /* 0x000fe4000bf46270 */
[----:B------:R-:W3:Y:S04]  /*21ed0*/  LDL.LU R10, [R1+0x2b2c] ;  /* 0x002b2c00010a7983 */ /* 0x000ee80000300800 */
[----:B-1----:R-:W3:Y:S04]  /*21ee0*/  LDL R2, [R1+0x65c] ;  /* 0x00065c0001027983 */ /* 0x002ee80000100800 */
[----:B--2---:R0:W-:Y:S04]  /*21ef0*/  STL [R1+0x68], R5 ;  /* 0x0000680501007387 */ /* 0x0041e80000100800 */
[----:B------:R-:W3:Y:S04]  /*21f00*/  LDL R3, [R1+0x6f0] ;  /* 0x0006f00001037983 */ /* 0x000ee80000100800 */
[----:B0-----:R-:W0:Y:S04]  /*21f10*/  S2R R5, SR_TID.X ;  /* 0x0000000000057919 */ /* 0x001e280000002100 */
[----:B------:R-:W1:Y:S01]  /*21f20*/  S2R R17, SR_TID.X ;  /* 0x0000000000117919 */ /* 0x000e620000002100 */
[----:B------:R-:W-:-:S02]  /*21f30*/  PRMT R16, RZ, 0x7610, R16 ;  /* 0x00007610ff107816 */ /* 0x000fc40000000010 */
[----:B------:R-:W-:Y:S02]  /*21f40*/  PRMT R7, RZ, 0x7610, R7 ;  /* 0x00007610ff077816 */ /* 0x000fe40000000007 */
[----:B0-----:R-:W-:Y:S02]  /*21f50*/  SHF.R.U32.HI R5, RZ, 0x6, R5 ;  /* 0x00000006ff057819 */ /* 0x001fe40000011605 */
[----:B-1----:R-:W-:Y:S02]  /*21f60*/  SHF.R.U32.HI R17, RZ, 0x6, R17 ;  /* 0x00000006ff117819 */ /* 0x002fe40000011611 */
[----:B------:R-:W-:Y:S02]  /*21f70*/  SGXT.U32 R5, R5, 0x1 ;  /* 0x000000010505781a */ /* 0x000fe40000000000 */
[----:B------:R-:W-:-:S04]  /*21f80*/  SGXT.U32 R17, R17, 0x1 ;  /* 0x000000011111781a */ /* 0x000fc80000000000 */
[----:B------:R-:W-:-:S04]  /*21f90*/  LOP3.LUT R17, R17, 0xe, RZ, 0xfc, !PT ;  /* 0x0000000e11117812 */ /* 0x000fc800078efcff */
[----:B------:R-:W-:Y:S02]  /*21fa0*/  ISETP.GE.AND P3, PT, R17, UR5, PT ;  /* 0x0000000511007c0c */ /* 0x000fe4000bf66270 */
[----:B------:R-:W2:Y:S01]  /*21fb0*/  LDL.LU R17, [R1+0x2b28] ;  /* 0x002b280001117983 */ /* 0x000ea20000300800 */
[----:B---3--:R-:W-:-:S04]  /*21fc0*/  @!P0 LOP3.LUT R3, R3, R2, RZ, 0x3c, !PT ;  /* 0x0000000203038212 */ /* 0x008fc800078e3cff */
[----:B------:R-:W-:-:S04]  /*21fd0*/  @!P0 LOP3.LUT R2, R3, R2, RZ, 0x3c, !PT ;  /* 0x0000000203028212 */ /* 0x000fc800078e3cff */
[----:B------:R-:W-:-:S05]  /*21fe0*/  @!P0 LOP3.LUT R3, R3, R2, RZ, 0x3c, !PT ;  /* 0x0000000203038212 */ /* 0x000fca00078e3cff */
[----:B------:R0:W3:Y:S02]  /*21ff0*/  @!P0 LDG.E.U16 R16, [R2.64] ;  /* 0x0000000a02108981 */ /* 0x0000e4000c1e1500 */
[----:B0-----:R-:W-:Y:S01]  /*22000*/  LOP3.LUT R3, R5, 0x10, RZ, 0xfc, !PT ;  /* 0x0000001005037812 */ /* 0x001fe200078efcff */
[----:B------:R-:W-:-:S03]  /*22010*/  @!P1 IMAD.MOV.U32 R2, RZ, RZ, R8 ;  /* 0x000000ffff029224 */ /* 0x000fc600078e0008 */
[----:B------:R-:W-:Y:S01]  /*22020*/  ISETP.GE.AND P0, PT, R3, UR5, PT ;  /* 0x0000000503007c0c */ /* 0x000fe2000bf06270 */
[----:B------:R-:W-:Y:S01]  /*22030*/  @!P1 IMAD.MOV.U32 R3, RZ, RZ, R28 ;  /* 0x000000ffff039224 */ /* 0x000fe200078e001c */
[----:B------:R-:W-:Y:S01]  /*22040*/  PRMT R24, RZ, 0x7610, R24 ;  /* 0x00007610ff187816 */ /* 0x000fe20000000018 */
[----:B------:R-:W0:Y:S04]  /*22050*/  S2R R5, SR_TID.X ;  /* 0x0000000000057919 */ /* 0x000e280000002100 */
[----:B------:R1:W2:Y:S04]  /*22060*/  @!P1 LDG.E.U16 R7, [R2.64] ;  /* 0x0000000a02079981 */ /* 0x0002a8000c1e1500 */
[----:B------:R-:W2:Y:S04]  /*22070*/  LDL R28, [R1+0x6c8] ;  /* 0x0006c800011c7983 */ /* 0x000ea80000100800 */
[----:B-1----:R-:W2:Y:S04]  /*22080*/  LDL R2, [R1+0x6e0] ;  /* 0x0006e00001027983 */ /* 0x002ea80000100800 */
[----:B------:R-:W2:Y:S02]  /*22090*/  LDL R3, [R1+0x6e4] ;  /* 0x0006e40001037983 */ /* 0x000ea40000100800 */
[----:B--2---:R-:W-:-:S04]  /*220a0*/  @!P2 LOP3.LUT R3, R3, R2, RZ, 0x3c, !PT ;  /* 0x000000020303a212 */ /* 0x004fc800078e3cff */
[----:B------:R-:W-:-:S04]  /*220b0*/  @!P2 LOP3.LUT R2, R3, R2, RZ, 0x3c, !PT ;  /* 0x000000020302a212 */ /* 0x000fc800078e3cff */
[----:B------:R-:W-:-:S05]  /*220c0*/  @!P2 LOP3.LUT R3, R3, R2, RZ, 0x3c, !PT ;  /* 0x000000020303a212 */ /* 0x000fca00078e3cff */
[----:B------:R1:W2:Y:S01]  /*220d0*/  @!P2 LDG.E.U16 R24, [R2.64] ;  /* 0x0000000a0218a981 */ /* 0x0002a2000c1e1500 */
[----:B0-----:R-:W-:-:S04]  /*220e0*/  SHF.R.U32.HI R5, RZ, 0x6, R5 ;  /* 0x00000006ff057819 */ /* 0x001fc80000011605 */
[----:B------:R-:W-:-:S04]  /*220f0*/  SGXT.U32 R5, R5, 0x1 ;  /* 0x000000010505781a */ /* 0x000fc80000000000 */
[----:B------:R-:W-:Y:S01]  /*22100*/  LOP3.LUT R5, R5, 0x12, RZ, 0xfc, !PT ;  /* 0x0000001205057812 */ /* 0x000fe200078efcff */
[----:B------:R0:W-:Y:S03]  /*22110*/  STL [R1+0x8], R7 ;  /* 0x0000080701007387 */ /* 0x0001e60000100800 */
[----:B------:R-:W-:Y:S01]  /*22120*/  ISETP.GE.AND P1, PT, R5, UR5, PT ;  /* 0x0000000505007c0c */ /* 0x000fe2000bf26270 */
[----:B0-----:R-:W3:Y:S04]  /*22130*/  LDL R7, [R1+0x6cc] ;  /* 0x0006cc0001077983 */ /* 0x001ee80000100800 */
[----:B------:R-:W3:Y:S04]  /*22140*/  LDL.LU R5, [R1+0x2b24] ;  /* 0x002b240001057983 */ /* 0x000ee80000300800 */
[----:B-1----:R-:W3:Y:S04]  /*22150*/  LDL R2, [R1+0x6d8] ;  /* 0x0006d80001027983 */ /* 0x002ee80000100800 */
[----:B--2---:R-:W-:Y:S04]  /*22160*/  STL [R1+0x3c], R24 ;  /* 0x00003c1801007387 */ /* 0x004fe80000100800 */
[----:B------:R-:W3:Y:S01]  /*22170*/  LDL R3, [R1+0x6dc] ;  /* 0x0006dc0001037983 */ /* 0x000ee20000100800 */
[----:B------:R-:W-:-:S03]  /*22180*/  PRMT R14, RZ, 0x7610, R14 ;  /* 0x00007610ff0e7816 */ /* 0x000fc6000000000e */
[----:B------:R-:W0:Y:S01]  /*22190*/  S2R R8, SR_TID.X ;  /* 0x0000000000087919 */ /* 0x000e220000002100 */
[----:B---3--:R-:W-:-:S04]  /*221a0*/  @!P3 LOP3.LUT R3, R3, R2, RZ, 0x3c, !PT ;  /* 0x000000020303b212 */ /* 0x008fc800078e3cff */
[----:B------:R-:W-:-:S04]  /*221b0*/  @!P3 LOP3.LUT R2, R3, R2, RZ, 0x3c, !PT ;  /* 0x000000020302b212 */ /* 0x000fc800078e3cff */
[----:B------:R-:W-:-:S05]  /*221c0*/  @!P3 LOP3.LUT R3, R3, R2, RZ, 0x3c, !PT ;  /* 0x000000020303b212 */ /* 0x000fca00078e3cff */
[----:B------:R-:W2:Y:S01]  /*221d0*/  @!P3 LDG.E.U16 R14, [R2.64] ;  /* 0x0000000a020eb981 */ /* 0x000ea2000c1e1500 */
[----:B0-----:R-:W-:-:S04]  /*221e0*/  SHF.R.U32.HI R8, RZ, 0x6, R8 ;  /* 0x00000006ff087819 */ /* 0x001fc80000011608 */
[----:B------:R-:W-:-:S04]  /*221f0*/  SGXT.U32 R8, R8, 0x1 ;  /* 0x000000010808781a */ /* 0x000fc80000000000 */
[----:B------:R-:W-:-:S04]  /*22200*/  LOP3.LUT R8, R8, 0x14, RZ, 0xfc, !PT ;  /* 0x0000001408087812 */ /* 0x000fc800078efcff */
[----:B------:R-:W-:Y:S02]  /*22210*/  ISETP.GE.AND P2, PT, R8, UR5, PT ;  /* 0x0000000508007c0c */ /* 0x000fe4000bf46270 */
[----:B------:R-:W3:Y:S04]  /*22220*/  LDL.LU R8, [R1+0x2b20] ;  /* 0x002b200001087983 */ /* 0x000ee80000300800 */
[----:B--2---:R0:W-:Y:S04]  /*22230*/  STL [R1+0x64], R14 ;  /* 0x0000640e01007387 */ /* 0x0041e80000100800 */
[----:B0-----:R-:W2:Y:S04]  /*22240*/  LDL.LU R14, [R1+0x2b1c] ;  /* 0x002b1c00010e7983 */ /* 0x001ea80000300800 */
[----:B------:R-:W2:Y:S04]  /*22250*/  LDL R2, [R1+0x6d0] ;  /* 0x0006d00001027983 */ /* 0x000ea80000100800 */
[----:B------:R-:W2:Y:S01]  /*22260*/  LDL R3, [R1+0x6d4] ;  /* 0x0006d40001037983 */ /* 0x000ea20000100800 */
[----:B------:R-:W-:-:S03]  /*22270*/  PRMT R13, RZ, 0x7610, R13 ;  /* 0x00007610ff0d7816 */ /* 0x000fc6000000000d */
[----:B------:R-:W0:Y:S01]  /*22280*/  S2R R24, SR_TID.X ;  /* 0x0000000000187919 */ /* 0x000e220000002100 */
[----:B--2---:R-:W-:-:S04]  /*22290*/  @!P0 LOP3.LUT R3, R3, R2, RZ, 0x3c, !PT ;  /* 0x0000000203038212 */ /* 0x004fc800078e3cff */
[----:B------:R-:W-:-:S04]  /*222a0*/  @!P0 LOP3.LUT R2, R3, R2, RZ, 0x3c, !PT ;  /* 0x0000000203028212 */ /* 0x000fc800078e3cff */
[----:B------:R-:W-:-:S05]  /*222b0*/  @!P0 LOP3.LUT R3, R3, R2, RZ, 0x3c, !PT ;  /* 0x0000000203038212 */ /* 0x000fca00078e3cff */
[----:B------:R1:W2:Y:S04]  /*222c0*/  @!P0 LDG.E.U16 R13, [R2.64] ;  /* 0x0000000a020d8981 */ /* 0x0002a8000c1e1500 */
[----:B-1----:R-:W1:Y:S01]  /*222d0*/  S2R R3, SR_TID.X ;  /* 0x0000000000037919 */ /* 0x002e620000002100 */
[----:B0-----:R-:W-:-:S04]  /*222e0*/  SHF.R.U32.HI R24, RZ, 0x6, R24 ;  /* 0x00000006ff187819 */ /* 0x001fc80000011618 */
[----:B------:R-:W-:-:S04]  /*222f0*/  SGXT.U32 R24, R24, 0x1 ;  /* 0x000000011818781a */ /* 0x000fc80000000000 */
[----:B------:R-:W-:Y:S01]  /*22300*/  LOP3.LUT R24, R24, 0x16, RZ, 0xfc, !PT ;  /* 0x0000001618187812 */ /* 0x000fe200078efcff */
[----:B------:R-:W-:Y:S01]  /*22310*/  @!P1 IMAD.MOV.U32 R2, RZ, RZ, R7 ;  /* 0x000000ffff029224 */ /* 0x000fe200078e0007 */
[----:B------:R-:W-:Y:S02]  /*22320*/  PRMT R26, RZ, 0x7610, R26 ;  /* 0x00007610ff1a7816 */ /* 0x000fe4000000001a */
[----:B-1----:R-:W-:-:S04]  /*22330*/  SHF.R.U32.HI R3, RZ, 0x6, R3 ;  /* 0x00000006ff037819 */ /* 0x002fc80000011603 */
[----:B------:R-:W-:-:S04]  /*22340*/  SGXT.U32 R3, R3, 0x1 ;  /* 0x000000010303781a */ /* 0x000fc80000000000 */
[----:B------:R-:W-:Y:S02]  /*22350*/  LOP3.LUT R3, R3, 0x18, RZ, 0xfc, !PT ;  /* 0x0000001803037812 */ /* 0x000fe400078efcff */
[----:B------:R-:W-:Y:S02]  /*22360*/  ISETP.GE.AND P3, PT, R24, UR5, PT ;  /* 0x0000000518007c0c */ /* 0x000fe4000bf66270 */
[----:B------:R-:W-:Y:S01]  /*22370*/  ISETP.GE.AND P4, PT, R3, UR5, PT ;  /* 0x0000000503007c0c */ /* 0x000fe2000bf86270 */
[----:B------:R-:W-:Y:S01]  /*22380*/  @!P1 IMAD.MOV.U32 R3, RZ, RZ, R28 ;  /* 0x000000ffff039224 */ /* 0x000fe200078e001c */
[----:B------:R-:W3:Y:S04]  /*22390*/  LDL R24, [R1+0x6c4] ;  /* 0x0006c40001187983 */ /* 0x000ee80000100800 */
[----:B------:R0:W4:Y:S04]  /*223a0*/  @!P1 LDG.E.U16 R26, [R2.64] ;  /* 0x0000000a021a9981 */ /* 0x000128000c1e1500 */
[----:B--2---:R-:W-:Y:S04]  /*223b0*/  STL [R1+0x2a08], R13 ;  /* 0x002a080d01007387 */ /* 0x004fe80000100800 */
[----:B0-----:R-:W2:Y:S04]  /*223c0*/  LDL R3, [R1+0x6c0] ;  /* 0x0006c00001037983 */ /* 0x001ea80000100800 */
[----:B------:R-:W0:Y:S01]  /*223d0*/  S2R R28, SR_TID.X ;  /* 0x00000000001c7919 */ /* 0x000e220000002100 */
[----:B------:R-:W-:-:S03]  /*223e0*/  PRMT R4, RZ, 0x7610, R4 ;  /* 0x00007610ff047816 */ /* 0x000fc60000000004 */
[----:B------:R-:W4:Y:S01]  /*223f0*/  LDL R7, [R1+0x6b4] ;  /* 0x0006b40001077983 */ /* 0x000f220000100800 */
[----:B0-----:R-:W-:-:S04]  /*22400*/  SHF.R.U32.HI R28, RZ, 0x6, R28 ;  /* 0x00000006ff1c7819 */ /* 0x001fc8000001161c */
[----:B------:R-:W-:-:S04]  /*22410*/  SGXT.U32 R28, R28, 0x1 ;  /* 0x000000011c1c781a */ /* 0x000fc80000000000 */
[----:B------:R-:W-:-:S04]  /*22420*/  LOP3.LUT R2, R28, 0x1a, RZ, 0xfc, !PT ;  /* 0x0000001a1c027812 */ /* 0x000fc800078efcff */
[----:B------:R-:W-:Y:S01]  /*22430*/  ISETP.GE.AND P1, PT, R2, UR5, PT ;  /* 0x0000000502007c0c */ /* 0x000fe2000bf26270 */
[----:B---3--:R-:W-:-:S05]  /*22440*/  @!P2 IMAD.MOV.U32 R2, RZ, RZ, R24 ;  /* 0x000000ffff02a224 */ /* 0x008fca00078e0018 */
[----:B--2---:R0:W2:Y:S04]  /*22450*/  @!P2 LDG.E.U16 R4, [R2.64] ;  /* 0x0000000a0204a981 */ /* 0x0040a8000c1e1500 */
[----:B----4-:R-:W-:Y:S04]  /*22460*/  STL [R1+0x29f4], R26 ;  /* 0x0029f41a01007387 */ /* 0x010fe80000100800 */
[----:B------:R-:W-:Y:S04]  /*22470*/  STL [R1+0x29f8], R26 ;  /* 0x0029f81a01007387 */ /* 0x000fe80000100800 */
[----:B------:R-:W-:Y:S04]  /*22480*/  STL [R1+0x29fc], R26 ;  /* 0x0029fc1a01007387 */ /* 0x000fe80000100800 */
[----:B------:R-:W-:Y:S04]  /*22490*/  STL [R1+0x2a00], R26 ;  /* 0x002a001a01007387 */ /* 0x000fe80000100800 */
[----:B------:R-:W-:Y:S04]  /*224a0*/  STL [R1+0x2a04], R26 ;  /* 0x002a041a01007387 */ /* 0x000fe80000100800 */
[----:B0-----:R-:W3:Y:S04]  /*224b0*/  LDL R2, [R1+0x6b8] ;  /* 0x0006b80001027983 */ /* 0x001ee80000100800 */
[----:B--2---:R0:W-:Y:S04]  /*224c0*/  STL [R1+0x2c], R4 ;  /* 0x00002c0401007387 */ /* 0x0041e80000100800 */
[----:B------:R-:W3:Y:S04]  /*224d0*/  LDL R3, [R1+0x6bc] ;  /* 0x0006bc0001037983 */ /* 0x000ee80000100800 */
[----:B------:R-:W1:Y:S01]  /*224e0*/  S2R R28, SR_TID.X ;  /* 0x00000000001c7919 */ /* 0x000e620000002100 */
[----:B------:R-:W-:-:S03]  /*224f0*/  PRMT R20, RZ, 0x7610, R20 ;  /* 0x00007610ff147816 */ /* 0x000fc60000000014 */
[----:B------:R-:W2:Y:S01]  /*22500*/  LDL R24, [R1+0x6a4] ;  /* 0x0006a40001187983 */ /* 0x000ea20000100800 */
[----:B-1----:R-:W-:-:S04]  /*22510*/  SHF.R.U32.HI R28, RZ, 0x6, R28 ;  /* 0x00000006ff1c7819 */ /* 0x002fc8000001161c */
[----:B------:R-:W-:-:S04]  /*22520*/  SGXT.U32 R28, R28, 0x1 ;  /* 0x000000011c1c781a */ /* 0x000fc80000000000 */
[----:B------:R-:W-:-:S04]  /*22530*/  LOP3.LUT R28, R28, 0x1c, RZ, 0xfc, !PT ;  /* 0x0000001c1c1c7812 */ /* 0x000fc800078efcff */
[----:B------:R-:W-:Y:S02]  /*22540*/  ISETP.GE.AND P2, PT, R28, UR5, PT ;  /* 0x000000051c007c0c */ /* 0x000fe4000bf46270 */
[----:B------:R-:W4:Y:S01]  /*22550*/  LDL.LU R28, [R1+0x2b18] ;  /* 0x002b1800011c7983 */ /* 0x000f220000300800 */
[----:B---3--:R-:W-:-:S04]  /*22560*/  @!P3 LOP3.LUT R3, R3, R2, RZ, 0x3c, !PT ;  /* 0x000000020303b212 */ /* 0x008fc800078e3cff */
[----:B------:R-:W-:-:S04]  /*22570*/  @!P3 LOP3.LUT R2, R3, R2, RZ, 0x3c, !PT ;  /* 0x000000020302b212 */ /* 0x000fc800078e3cff */
[----:B------:R-:W-:-:S05]  /*22580*/  @!P3 LOP3.LUT R3, R3, R2, RZ, 0x3c, !PT ;  /* 0x000000020303b212 */ /* 0x000fca00078e3cff */
[----:B------:R1:W3:Y:S04]  /*22590*/  @!P3 LDG.E.U16 R20, [R2.64] ;  /* 0x0000000a0214b981 */ /* 0x0002e8000c1e1500 */
[----:B-1----:R-:W2:Y:S01]  /*225a0*/  LDL R3, [R1+0x6b0] ;  /* 0x0006b00001037983 */ /* 0x002ea20000100800 */
[----:B------:R-:W-:Y:S01]  /*225b0*/  PRMT R11, RZ, 0x7610, R11 ;  /* 0x00007610ff0b7816 */ /* 0x000fe2000000000b */
[----:B------:R-:W-:Y:S02]  /*225c0*/  @!P4 IMAD.MOV.U32 R2, RZ, RZ, R7 ;  /* 0x000000ffff02c224 */ /* 0x000fe400078e0007 */
[----:B0-----:R-:W0:Y:S02]  /*225d0*/  S2R R4, SR_TID.X ;  /* 0x0000000000047919 */ /* 0x001e240000002100 */
[----:B0-----:R-:W-:-:S02]  /*225e0*/  SHF.R.U32.HI R4, RZ, 0x6, R4 ;  /* 0x00000006ff047819 */ /* 0x001fc40000011604 */
[----:B---3--:R0:W-:Y:S04]  /*225f0*/  STL [R1+0x60], R20 ;  /* 0x0000601401007387 */ /* 0x0081e80000100800 */
[----:B--2---:R1:W2:Y:S01]  /*22600*/  @!P4 LDG.E.U16 R11, [R2.64] ;  /* 0x0000000a020bc981 */ /* 0x0042a2000c1e1500 */
[----:B------:R-:W-:Y:S02]  /*22610*/  SGXT.U32 R4, R4, 0x1 ;  /* 0x000000010404781a */ /* 0x000fe40000000000 */
[----:B------:R-:W-:Y:S01]  /*22620*/  PRMT R18, RZ, 0x7610, R18 ;  /* 0x00007610ff127816 */ /* 0x000fe20000000012 */
[----:B0-----:R-:W3:Y:S04]  /*22630*/  LDL R20, [R1+0x69c] ;  /* 0x00069c0001147983 */ /* 0x001ee80000100800 */
[----:B-1----:R-:W2:Y:S04]  /*22640*/  LDL R2, [R1+0x6a8] ;  /* 0x0006a80001027983 */ /* 0x002ea80000100800 */
[----:B------:R-:W2:Y:S01]  /*22650*/  LDL R3, [R1+0x6ac] ;  /* 0x0006ac0001037983 */ /* 0x000ea20000100800 */
[----:B------:R-:W-:-:S04]  /*22660*/  LOP3.LUT R4, R4, 0x1e, RZ, 0xfc, !PT ;  /* 0x0000001e04047812 */ /* 0x000fc800078efcff */
[----:B------:R-:W-:Y:S02]  /*22670*/  ISETP.GE.AND P0, PT, R4, UR5, PT ;  /* 0x0000000504007c0c */ /* 0x000fe4000bf06270 */
[----:B------:R-:W0:Y:S02]  /*22680*/  S2R R4, SR_TID.X ;  /* 0x0000000000047919 */ /* 0x000e240000002100 */
[----:B0-----:R-:W-:-:S04]  /*22690*/  SHF.R.U32.HI R4, RZ, 0x6, R4 ;  /* 0x00000006ff047819 */ /* 0x001fc80000011604 */
        /* <DEDUP_REMOVED lines=8> */
[----:B0-----:R-:W3:Y:S04]  /*22720*/  LDL R3, [R1+0x6a0] ;  /* 0x0006a00001037983 */ /* 0x001ee80000100800 */
[----:B------:R-:W0:Y:S01]  /*22730*/  S2R R7, SR_TID.X ;  /* 0x0000000000077919 */ /* 0x000e220000002100 */
[----:B------:R-:W-:Y:S02]  /*22740*/  PRMT R19, RZ, 0x7610, R19 ;  /* 0x00007610ff137816 */ /* 0x000fe40000000013 */
[----:B0-----:R-:W-:-:S04]  /*22750*/  SHF.R.U32.HI R7, RZ, 0x6, R7 ;  /* 0x00000006ff077819 */ /* 0x001fc80000011607 */
[----:B------:R-:W-:-:S04]  /*22760*/  SGXT.U32 R7, R7, 0x1 ;  /* 0x000000010707781a */ /* 0x000fc80000000000 */
[----:B------:R-:W-:-:S04]  /*22770*/  LOP3.LUT R2, R7, 0x22, RZ, 0xfc, !PT ;  /* 0x0000002207027812 */ /* 0x000fc800078efcff */
[----:B------:R-:W-:Y:S01]  /*22780*/  ISETP.GE.AND P1, PT, R2, UR5, PT ;  /* 0x0000000502007c0c */ /* 0x000fe2000bf26270 */
[----:B------:R-:W-:Y:S01]  /*22790*/  @!P2 IMAD.MOV.U32 R2, RZ, RZ, R24 ;  /* 0x000000ffff02a224 */ /* 0x000fe200078e0018 */
[----:B--2---:R-:W-:Y:S04]  /*227a0*/  STL [R1+0x29f0], R18 ;  /* 0x0029f01201007387 */ /* 0x004fe80000100800 */
[----:B------:R-:W0:Y:S01]  /*227b0*/  S2R R7, SR_TID.X ;  /* 0x0000000000077919 */ /* 0x000e220000002100 */
[----:B------:R-:W-:-:S03]  /*227c0*/  PRMT R12, RZ, 0x7610, R12 ;  /* 0x00007610ff0c7816 */ /* 0x000fc6000000000c */
[----:B------:R-:W2:Y:S04]  /*227d0*/  LDL R24, [R1+0x680] ;  /* 0x0006800001187983 */ /* 0x000ea80000100800 */
[----:B---3--:R1:W3:Y:S04]  /*227e0*/  @!P2 LDG.E.U16 R19, [R2.64] ;  /* 0x0000000a0213a981 */ /* 0x0082e8000c1e1500 */
[----:B-1----:R-:W2:Y:S01]  /*227f0*/  LDL R3, [R1+0x698] ;  /* 0x0006980001037983 */ /* 0x002ea20000100800 */
[----:B0-----:R-:W-:-:S04]  /*22800*/  SHF.R.U32.HI R2, RZ, 0x6, R7 ;  /* 0x00000006ff027819 */ /* 0x001fc80000011607 */
[----:B------:R-:W-:-:S04]  /*22810*/  SGXT.U32 R2, R2, 0x1 ;  /* 0x000000010202781a */ /* 0x000fc80000000000 */
[C---:B------:R-:W-:Y:S02]  /*22820*/  LOP3.LUT R7, R2.reuse, 0x24, RZ, 0xfc, !PT ;  /* 0x0000002402077812 */ /* 0x040fe400078efcff */
[----:B------:R-:W-:-:S04]  /*22830*/  LOP3.LUT R2, R2, 0x26, RZ, 0xfc, !PT ;  /* 0x0000002602027812 */ /* 0x000fc800078efcff */
[----:B------:R-:W-:Y:S01]  /*22840*/  ISETP.GE.AND P4, PT, R2, UR5, PT ;  /* 0x0000000502007c0c */ /* 0x000fe2000bf86270 */
[----:B------:R-:W-:-:S05]  /*22850*/  @!P0 IMAD.MOV.U32 R2, RZ, RZ, R20 ;  /* 0x000000ffff028224 */ /* 0x000fca00078e0014 */
[----:B--2---:R-:W2:Y:S01]  /*22860*/  @!P0 LDG.E.U16 R12, [R2.64] ;  /* 0x0000000a020c8981 */ /* 0x004ea2000c1e1500 */
[----:B------:R-:W-:-:S03]  /*22870*/  ISETP.GE.AND P2, PT, R7, UR5, PT ;  /* 0x0000000507007c0c */ /* 0x000fc6000bf46270 */
[----:B---3--:R0:W-:Y:S04]  /*22880*/  STL [R1+0x10], R19 ;  /* 0x0000101301007387 */ /* 0x0081e80000100800 */
[----:B0-----:R-:W3:Y:S04]  /*22890*/  LDL R19, [R1+0x684] ;  /* 0x0006840001137983 */ /* 0x001ee80000100800 */
[----:B------:R-:W3:Y:S04]  /*228a0*/  LDL.LU R7, [R1+0x2b10] ;  /* 0x002b100001077983 */ /* 0x000ee80000300800 */
[----:B--2---:R0:W-:Y:S04]  /*228b0*/  STL [R1+0x54], R12 ;  /* 0x0000540c01007387 */ /* 0x0041e80000100800 */
[----:B0-----:R-:W2:Y:S04]  /*228c0*/  LDL.LU R12, [R1+0x2b0c] ;  /* 0x002b0c00010c7983 */ /* 0x001ea80000300800 */
[----:B------:R-:W2:Y:S04]  /*228d0*/  LDL R2, [R1+0x690] ;  /* 0x0006900001027983 */ /* 0x000ea80000100800 */
[----:B------:R-:W2:Y:S01]  /*228e0*/  LDL R3, [R1+0x694] ;  /* 0x0006940001037983 */ /* 0x000ea20000100800 */
[----:B------:R-:W-:-:S02]  /*228f0*/  PRMT R9, RZ, 0x7610, R9 ;  /* 0x00007610ff097816 */ /* 0x000fc40000000009 */
[----:B--2---:R-:W-:-:S04]  /*22900*/  @!P3 LOP3.LUT R3, R3, R2, RZ, 0x3c, !PT ;  /* 0x000000020303b212 */ /* 0x004fc800078e3cff */
[----:B------:R-:W-:-:S04]  /*22910*/  @!P3 LOP3.LUT R2, R3, R2, RZ, 0x3c, !PT ;  /* 0x000000020302b212 */ /* 0x000fc800078e3cff */
[----:B------:R-:W-:-:S05]  /*22920*/  @!P3 LOP3.LUT R3, R3, R2, RZ, 0x3c, !PT ;  /* 0x000000020303b212 */ /* 0x000fca00078e3cff */
[----:B------:R0:W2:Y:S04]  /*22930*/  @!P3 LDG.E.U16 R9, [R2.64] ;  /* 0x0000000a0209b981 */ /* 0x0000a8000c1e1500 */
[----:B0-----:R-:W2:Y:S04]  /*22940*/  LDL R2, [R1+0x688] ;  /* 0x0006880001027983 */ /* 0x001ea80000100800 */
[----:B------:R-:W2:Y:S01]  /*22950*/  LDL R3, [R1+0x68c] ;  /* 0x00068c0001037983 */ /* 0x000ea20000100800 */
[----:B------:R-:W-:-:S03]  /*22960*/  PRMT R15, RZ, 0x7610, R15 ;  /* 0x00007610ff0f7816 */ /* 0x000fc6000000000f */
[----:B------:R-:W0:Y:S01]  /*22970*/  S2R R20, SR_TID.X ;  /* 0x0000000000147919 */ /* 0x000e220000002100 */
[----:B--2---:R-:W-:-:S04]  /*22980*/  @!P1 LOP3.LUT R3, R3, R2, RZ, 0x3c, !PT ;  /* 0x0000000203039212 */ /* 0x004fc800078e3cff */
[----:B------:R-:W-:-:S04]  /*22990*/  @!P1 LOP3.LUT R2, R3, R2, RZ, 0x3c, !PT ;  /* 0x0000000203029212 */ /* 0x000fc800078e3cff */
[----:B------:R-:W-:-:S05]  /*229a0*/  @!P1 LOP3.LUT R3, R3, R2, RZ, 0x3c, !PT ;  /* 0x0000000203039212 */ /* 0x000fca00078e3cff */
[----:B------:R3:W2:Y:S01]  /*229b0*/  @!P1 LDG.E.U16 R15, [R2.64] ;  /* 0x0000000a020f9981 */ /* 0x0006a2000c1e1500 */
[----:B0-----:R-:W-:-:S04]  /*229c0*/  SHF.R.U32.HI R20, RZ, 0x6, R20 ;  /* 0x00000006ff147819 */ /* 0x001fc80000011614 */
[----:B------:R-:W-:Y:S02]  /*229d0*/  SGXT.U32 R20, R20, 0x1 ;  /* 0x000000011414781a */ /* 0x000fe40000000000 */
[----:B------:R-:W-:Y:S02]  /*229e0*/  PRMT R29, RZ, 0x7610, R29 ;  /* 0x00007610ff1d7816 */ /* 0x000fe4000000001d */
[----:B------:R-:W-:Y:S01]  /*229f0*/  LOP3.LUT R20, R20, 0x28, RZ, 0xfc, !PT ;  /* 0x0000002814147812 */ /* 0x000fe200078efcff */
[----:B---3--:R-:W-:Y:S02]  /*22a00*/  @!P2 IMAD.MOV.U32 R2, RZ, RZ, R19 ;  /* 0x000000ffff02a224 */ /* 0x008fe400078e0013 */
[----:B------:R-:W-:Y:S01]  /*22a10*/  @!P2 IMAD.MOV.U32 R3, RZ, RZ, R24 ;  /* 0x000000ffff03a224 */ /* 0x000fe200078e0018 */
[----:B------:R-:W-:Y:S02]  /*22a20*/  ISETP.GE.AND P0, PT, R20, UR5, PT ;  /* 0x0000000514007c0c */ /* 0x000fe4000bf06270 */
[----:B------:R-:W3:Y:S04]  /*22a30*/  LDL R20, [R1+0x674] ;  /* 0x0006740001147983 */ /* 0x000ee80000100800 */
[----:B------:R0:W3:Y:S04]  /*22a40*/  @!P2 LDG.E.U16 R29, [R2.64] ;  /* 0x0000000a021da981 */ /* 0x0000e8000c1e1500 */
[----:B--2---:R-:W-:Y:S04]  /*22a50*/  STL [R1+0x29ec], R15 ;  /* 0x0029ec0f01007387 */ /* 0x004fe80000100800 */
[----:B0-----:R-:W2:Y:S04]  /*22a60*/  LDL R2, [R1+0x678] ;  /* 0x0006780001027983 */ /* 0x001ea80000100800 */
[----:B------:R-:W2:Y:S01]  /*22a70*/  LDL R3, [R1+0x67c] ;  /* 0x00067c0001037983 */ /* 0x000ea20000100800 */
[----:B------:R-:W-:-:S03]  /*22a80*/  PRMT R21, RZ, 0x7610, R21 ;  /* 0x00007610ff157816 */ /* 0x000fc60000000015 */
[----:B------:R-:W3:Y:S04]  /*22a90*/  LDL R24, [R1+0x658] ;  /* 0x0006580001187983 */ /* 0x000ee80000100800 */
[----:B------:R-:W3:Y:S01]  /*22aa0*/  LDL R19, [R1+0x650] ;  /* 0x0006500001137983 */ /* 0x000ee20000100800 */
[----:B--2---:R-:W-:-:S04]  /*22ab0*/  @!P4 LOP3.LUT R3, R3, R2, RZ, 0x3c, !PT ;  /* 0x000000020303c212 */ /* 0x004fc800078e3cff */
[----:B------:R-:W-:-:S04]  /*22ac0*/  @!P4 LOP3.LUT R2, R3, R2, RZ, 0x3c, !PT ;  /* 0x000000020302c212 */ /* 0x000fc800078e3cff */
[----:B------:R-:W-:-:S05]  /*22ad0*/  @!P4 LOP3.LUT R3, R3, R2, RZ, 0x3c, !PT ;  /* 0x000000020303c212 */ /* 0x000fca00078e3cff */
[----:B------:R0:W2:Y:S04]  /*22ae0*/  @!P4 LDG.E.U16 R21, [R2.64] ;  /* 0x0000000a0215c981 */ /* 0x0000a8000c1e1500 */
[----:B0-----:R-:W0:Y:S04]  /*22af0*/  S2R R3, SR_TID.X ;  /* 0x0000000000037919 */ /* 0x001e280000002100 */
[----:B---3--:R-:W-:Y:S04]  /*22b00*/  STL [R1+0x29cc], R29 ;  /* 0x0029cc1d01007387 */ /* 0x008fe80000100800 */
[----:B------:R-:W-:Y:S04]  /*22b10*/  STL [R1+0x29d0], R29 ;  /* 0x0029d01d01007387 */ /* 0x000fe80000100800 */
[----:B------:R-:W-:Y:S04]  /*22b20*/  STL [R1+0x29d4], R29 ;  /* 0x0029d41d01007387 */ /* 0x000fe80000100800 */
[----:B------:R-:W-:Y:S01]  /*22b30*/  STL [R1+0x29d8], R29 ;  /* 0x0029d81d01007387 */ /* 0x000fe20000100800 */
[----:B0-----:R-:W-:-:S04]  /*22b40*/  SHF.R.U32.HI R3, RZ, 0x6, R3 ;  /* 0x00000006ff037819 */ /* 0x001fc80000011603 */
[----:B------:R-:W-:-:S04]  /*22b50*/  SGXT.U32 R3, R3, 0x1 ;  /* 0x000000010303781a */ /* 0x000fc80000000000 */
[----:B------:R-:W-:Y:S01]  /*22b60*/  LOP3.LUT R2, R3, 0x2a, RZ, 0xfc, !PT ;  /* 0x0000002a03027812 */ /* 0x000fe200078efcff */
[----:B--2---:R0:W-:Y:S04]  /*22b70*/  STL [R1+0x44], R21 ;  /* 0x0000441501007387 */ /* 0x0041e80000100800 */
[----:B0-----:R-:W2:Y:S04]  /*22b80*/  LDL.LU R21, [R1+0x2b08] ;  /* 0x002b080001157983 */ /* 0x001ea80000300800 */
[----:B------:R-:W3:Y:S01]  /*22b90*/  LDL R3, [R1+0x670] ;  /* 0x0006700001037983 */ /* 0x000ee20000100800 */
[----:B------:R-:W-:Y:S01]  /*22ba0*/  ISETP.GE.AND P1, PT, R2, UR5, PT ;  /* 0x0000000502007c0c */ /* 0x000fe2000bf26270 */
[----:B------:R-:W-:Y:S01]  /*22bb0*/  @!P0 IMAD.MOV.U32 R2, RZ, RZ, R20 ;  /* 0x000000ffff028224 */ /* 0x000fe200078e0014 */
[----:B------:R-:W-:-:S06]  /*22bc0*/  PRMT R6, RZ, 0x7610, R6 ;  /* 0x00007610ff067816 */ /* 0x000fcc0000000006 */
[----:B---3--:R0:W3:Y:S04]  /*22bd0*/  @!P0 LDG.E.U16 R6, [R2.64] ;  /* 0x0000000a02068981 */ /* 0x0080e8000c1e1500 */
[----:B0-----:R-:W0:Y:S02]  /*22be0*/  S2R R3, SR_TID.X ;  /* 0x0000000000037919 */ /* 0x001e240000002100 */
[----:B0-----:R-:W-:-:S04]  /*22bf0*/  SHF.R.U32.HI R3, RZ, 0x6, R3 ;  /* 0x00000006ff037819 */ /* 0x001fc80000011603 */
[----:B------:R-:W-:-:S04]  /*22c00*/  SGXT.U32 R3, R3, 0x1 ;  /* 0x000000010303781a */ /* 0x000fc80000000000 */
[----:B------:R-:W-:Y:S02]  /*22c10*/  LOP3.LUT R2, R3, 0x2c, RZ, 0xfc, !PT ;  /* 0x0000002c03027812 */ /* 0x000fe400078efcff */
[----:B------:R-:W2:Y:S01]  /*22c20*/  LDL R3, [R1+0x654] ;  /* 0x0006540001037983 */ /* 0x000ea20000100800 */
[----:B------:R-:W-:Y:S02]  /*22c30*/  PRMT R10, RZ, 0x7610, R10 ;  /* 0x00007610ff0a7816 */ /* 0x000fe4000000000a */
[----:B------:R-:W-:Y:S01]  /*22c40*/  ISETP.GE.AND P0, PT, R2, UR5, PT ;  /* 0x0000000502007c0c */ /* 0x000fe2000bf06270 */
[----:B------:R-:W-:Y:S01]  /*22c50*/  @!P1 IMAD.MOV.U32 R2, RZ, RZ, R24 ;  /* 0x000000ffff029224 */ /* 0x000fe200078e0018 */
[----:B------:R-:W-:-:S04]  /*22c60*/  PRMT R17, RZ, 0x7610, R17 ;  /* 0x00007610ff117816 */ /* 0x000fc80000000011 */
[----:B--2---:R0:W2:Y:S04]  /*22c70*/  @!P1 LDG.E.U16 R10, [R2.64] ;  /* 0x0000000a020a9981 */ /* 0x0040a8000c1e1500 */
[----:B0-----:R-:W3:Y:S03]  /*22c80*/  LDL R3, [R1+0x64c] ;  /* 0x00064c0001037983 */ /* 0x001ee60000100800 */
[----:B------:R-:W-:Y:S01]  /*22c90*/  @!P0 IMAD.MOV.U32 R2, RZ, RZ, R19 ;  /* 0x000000ffff028224 */ /* 0x000fe200078e0013 */
[----:B------:R-:W0:Y:S04]  /*22ca0*/  S2R R20, SR_TID.X ;  /* 0x0000000000147919 */ /* 0x000e280000002100 */
[----:B--2---:R-:W-:Y:S04]  /*22cb0*/  STL [R1+0x29e8], R10 ;  /* 0x0029e80a01007387 */ /* 0x004fe80000100800 */
[----:B---3--:R1:W2:Y:S01]  /*22cc0*/  @!P0 LDG.E.U16 R17, [R2.64] ;  /* 0x0000000a02118981 */ /* 0x0082a2000c1e1500 */
[----:B0-----:R-:W-:-:S02]  /*22cd0*/  SHF.R.U32.HI R20, RZ, 0x6, R20 ;  /* 0x00000006ff147819 */ /* 0x001fc40000011614 */
[----:B------:R-:W-:Y:S01]  /*22ce0*/  PRMT R23, RZ, 0x7610, R23 ;  /* 0x00007610ff177816 */ /* 0x000fe20000000017 */
[----:B------:R-:W3:Y:S04]  /*22cf0*/  LDL R24, [R1+0x638] ;  /* 0x0006380001187983 */ /* 0x000ee80000100800 */
[----:B-1----:R-:W2:Y:S04]  /*22d00*/  LDL R2, [R1+0x644] ;  /* 0x0006440001027983 */ /* 0x002ea80000100800 */
[----:B------:R-:W2:Y:S01]  /*22d10*/  LDL R3, [R1+0x648] ;  /* 0x0006480001037983 */ /* 0x000ea20000100800 */
[----:B------:R-:W-:-:S04]  /*22d20*/  SGXT.U32 R20, R20, 0x1 ;  /* 0x000000011414781a */ /* 0x000fc80000000000 */
[----:B------:R-:W-:-:S04]  /*22d30*/  LOP3.LUT R20, R20, 0x2e, RZ, 0xfc, !PT ;  /* 0x0000002e14147812 */ /* 0x000fc800078efcff */
[----:B------:R-:W-:Y:S02]  /*22d40*/  ISETP.GE.AND P1, PT, R20, UR5, PT ;  /* 0x0000000514007c0c */ /* 0x000fe4000bf26270 */
[----:B------:R-:W0:Y:S11]  /*22d50*/  S2R R20, SR_TID.X ;  /* 0x0000000000147919 */ /* 0x000e360000002100 */
[----:B--2---:R-:W-:-:S04]  /*22d60*/  @!P1 LOP3.LUT R3, R3, R2, RZ, 0x3c, !PT ;  /* 0x0000000203039212 */ /* 0x004fc800078e3cff */
[----:B------:R-:W-:-:S04]  /*22d70*/  @!P1 LOP3.LUT R2, R3, R2, RZ, 0x3c, !PT ;  /* 0x0000000203029212 */ /* 0x000fc800078e3cff */
[----:B------:R-:W-:-:S05]  /*22d80*/  @!P1 LOP3.LUT R3, R3, R2, RZ, 0x3c, !PT ;  /* 0x0000000203039212 */ /* 0x000fca00078e3cff */
[----:B------:R-:W2:Y:S01]  /*22d90*/  @!P1 LDG.E.U16 R23, [R2.64] ;  /* 0x0000000a02179981 */ /* 0x000ea2000c1e1500 */
[----:B0-----:R-:W-:-:S04]  /*22da0*/  SHF.R.U32.HI R20, RZ, 0x6, R20 ;  /* 0x00000006ff147819 */ /* 0x001fc80000011614 */
[----:B------:R-:W-:Y:S01]  /*22db0*/  SGXT.U32 R20, R20, 0x1 ;  /* 0x000000011414781a */ /* 0x000fe20000000000 */
[----:B------:R-:W-:Y:S03]  /*22dc0*/  STL [R1+0x29dc], R17 ;  /* 0x0029dc1101007387 */ /* 0x000fe60000100800 */
[----:B------:R-:W-:Y:S01]  /*22dd0*/  LOP3.LUT R20, R20, 0x30, RZ, 0xfc, !PT ;  /* 0x0000003014147812 */ /* 0x000fe200078efcff */
[----:B------:R-:W-:Y:S03]  /*22de0*/  STL [R1+0x29e0], R17 ;  /* 0x0029e01101007387 */ /* 0x000fe60000100800 */
[----:B------:R-:W-:Y:S01]  /*22df0*/  ISETP.GE.AND P0, PT, R20, UR5, PT ;  /* 0x0000000514007c0c */ /* 0x000fe2000bf06270 */
[----:B------:R-:W-:Y:S04]  /*22e00*/  STL [R1+0x29e4], R17 ;  /* 0x0029e41101007387 */ /* 0x000fe80000100800 */
[----:B------:R-:W3:Y:S04]  /*22e10*/  LDL.LU R20, [R1+0x2b04] ;  /* 0x002b040001147983 */ /* 0x000ee80000300800 */
[----:B------:R-:W0:Y:S04]  /*22e20*/  S2R R19, SR_TID.X ;  /* 0x0000000000137919 */ /* 0x000e280000002100 */
[----:B--2---:R1:W-:Y:S04]  /*22e30*/  STL [R1+0x18], R23 ;  /* 0x0000181701007387 */ /* 0x0043e80000100800 */
[----:B------:R-:W2:Y:S04]  /*22e40*/  LDL R2, [R1+0x63c] ;  /* 0x00063c0001027983 */ /* 0x000ea80000100800 */
[----:B------:R-:W2:Y:S01]  /*22e50*/  LDL R3, [R1+0x640] ;  /* 0x0006400001037983 */ /* 0x000ea20000100800 */
[----:B0-----:R-:W-:-:S04]  /*22e60*/  SHF.R.U32.HI R19, RZ, 0x6, R19 ;  /* 0x00000006ff137819 */ /* 0x001fc80000011613 */
[----:B------:R-:W-:Y:S02]  /*22e70*/  SGXT.U32 R19, R19, 0x1 ;  /* 0x000000011313781a */ /* 0x000fe40000000000 */
[----:B------:R-:W-:Y:S02]  /*22e80*/  PRMT R5, RZ, 0x7610, R5 ;  /* 0x00007610ff057816 */ /* 0x000fe40000000005 */
[----:B------:R-:W-:-:S04]  /*22e90*/  LOP3.LUT R19, R19, 0x32, RZ, 0xfc, !PT ;  /* 0x0000003213137812 */ /* 0x000fc800078efcff */
[----:B------:R-:W-:Y:S02]  /*22ea0*/  ISETP.GE.AND P1, PT, R19, UR5, PT ;  /* 0x0000000513007c0c */ /* 0x000fe4000bf26270 */
[----:B------:R-:W3:Y:S04]  /*22eb0*/  LDL.LU R19, [R1+0x2b00] ;  /* 0x002b000001137983 */ /* 0x000ee80000300800 */
[----:B-1----:R-:W0:Y:S01]  /*22ec0*/  S2R R23, SR_TID.X ;  /* 0x0000000000177919 */ /* 0x002e220000002100 */
[----:B--2---:R-:W-:-:S04]  /*22ed0*/  @!P0 LOP3.LUT R3, R3, R2, RZ, 0x3c, !PT ;  /* 0x0000000203038212 */ /* 0x004fc800078e3cff */
[----:B------:R-:W-:-:S04]  /*22ee0*/  @!P0 LOP3.LUT R2, R3, R2, RZ, 0x3c, !PT ;  /* 0x0000000203028212 */ /* 0x000fc800078e3cff */
[----:B------:R-:W-:-:S05]  /*22ef0*/  @!P0 LOP3.LUT R3, R3, R2, RZ, 0x3c, !PT ;  /* 0x0000000203038212 */ /* 0x000fca00078e3cff */
[----:B------:R1:W2:Y:S04]  /*22f00*/  @!P0 LDG.E.U16 R5, [R2.64] ;  /* 0x0000000a02058981 */ /* 0x0002a8000c1e1500 */
[----:B-1----:R-:W2:Y:S01]  /*22f10*/  LDL R3, [R1+0x634] ;  /* 0x0006340001037983 */ /* 0x002ea20000100800 */
[----:B0-----:R-:W-:-:S04]  /*22f20*/  SHF.R.U32.HI R23, RZ, 0x6, R23 ;  /* 0x00000006ff177819 */ /* 0x001fc80000011617 */
[----:B------:R-:W-:-:S04]  /*22f30*/  SGXT.U32 R23, R23, 0x1 ;  /* 0x000000011717781a */ /* 0x000fc80000000000 */
[----:B------:R-:W-:Y:S02]  /*22f40*/  LOP3.LUT R2, R23, 0x34, RZ, 0xfc, !PT ;  /* 0x0000003417027812 */ /* 0x000fe400078efcff */
[----:B------:R-:W-:Y:S02]  /*22f50*/  PRMT R8, RZ, 0x7610, R8 ;  /* 0x00007610ff087816 */ /* 0x000fe40000000008 */
[----:B------:R-:W-:Y:S01]  /*22f60*/  ISETP.GE.AND P0, PT, R2, UR5, PT ;  /* 0x0000000502007c0c */ /* 0x000fe2000bf06270 */
[----:B---3--:R-:W-:Y:S01]  /*22f70*/  @!P1 IMAD.MOV.U32 R2, RZ, RZ, R24 ;  /* 0x000000ffff029224 */ /* 0x008fe200078e0018 */
[----:B------:R-:W0:Y:S04]  /*22f80*/  S2R R23, SR_TID.X ;  /* 0x0000000000177919 */ /* 0x000e280000002100 */
[----:B--2---:R1:W2:Y:S04]  /*22f90*/  @!P1 LDG.E.U16 R8, [R2.64] ;  /* 0x0000000a02089981 */ /* 0x0042a8000c1e1500 */
[----:B-1----:R-:W3:Y:S04]  /*22fa0*/  LDL R2, [R1+0x62c] ;  /* 0x00062c0001027983 */ /* 0x002ee80000100800 */
[----:B------:R-:W3:Y:S01]  /*22fb0*/  LDL R3, [R1+0x630] ;  /* 0x0006300001037983 */ /* 0x000ee20000100800 */
[----:B0-----:R-:W-:-:S04]  /*22fc0*/  SHF.R.U32.HI R23, RZ, 0x6, R23 ;  /* 0x00000006ff177819 */ /* 0x001fc80000011617 */
[----:B------:R-:W-:Y:S02]  /*22fd0*/  SGXT.U32 R23, R23, 0x1 ;  /* 0x000000011717781a */ /* 0x000fe40000000000 */
[----:B------:R-:W-:Y:S02]  /*22fe0*/  PRMT R14, RZ, 0x7610, R14 ;  /* 0x00007610ff0e7816 */ /* 0x000fe4000000000e */
[----:B------:R-:W-:-:S04]  /*22ff0*/  LOP3.LUT R23, R23, 0x36, RZ, 0xfc, !PT ;  /* 0x0000003617177812 */ /* 0x000fc800078efcff */
[----:B------:R-:W-:Y:S02]  /*23000*/  ISETP.GE.AND P1, PT, R23, UR5, PT ;  /* 0x0000000517007c0c */ /* 0x000fe4000bf26270 */
[----:B------:R-:W2:Y:S01]  /*23010*/  LDL.LU R23, [R1+0x2afc] ;  /* 0x002afc0001177983 */ /* 0x000ea20000300800 */
[----:B---3--:R-:W-:-:S04]  /*23020*/  @!P0 LOP3.LUT R3, R3, R2, RZ, 0x3c, !PT ;  /* 0x0000000203038212 */ /* 0x008fc800078e3cff */
[----:B------:R-:W-:-:S04]  /*23030*/  @!P0 LOP3.LUT R2, R3, R2, RZ, 0x3c, !PT ;  /* 0x0000000203028212 */ /* 0x000fc800078e3cff */
[----:B------:R-:W-:-:S05]  /*23040*/  @!P0 LOP3.LUT R3, R3, R2, RZ, 0x3c, !PT ;  /* 0x0000000203038212 */ /* 0x000fca00078e3cff */
[----:B------:R0:W3:Y:S04]  /*23050*/  @!P0 LDG.E.U16 R14, [R2.64] ;  /* 0x0000000a020e8981 */ /* 0x0000e8000c1e1500 */
[----:B0-----:R-:W2:Y:S04]  /*23060*/  LDL R2, [R1+0x624] ;  /* 0x0006240001027983 */ /* 0x001ea80000100800 */
[----:B------:R-:W2:Y:S01]  /*23070*/  LDL R3, [R1+0x628] ;  /* 0x0006280001037983 */ /* 0x000ea20000100800 */
[----:B----4-:R-:W-:-:S03]  /*23080*/  PRMT R28, RZ, 0x7610, R28 ;  /* 0x00007610ff1c7816 */ /* 0x010fc6000000001c */
[----:B------:R-:W0:Y:S01]  /*23090*/  S2R R24, SR_TID.X ;  /* 0x0000000000187919 */ /* 0x000e220000002100 */
[----:B--2---:R-:W-:-:S04]  /*230a0*/  @!P1 LOP3.LUT R3, R3, R2, RZ, 0x3c, !PT ;  /* 0x0000000203039212 */ /* 0x004fc800078e3cff */
[----:B------:R-:W-:-:S04]  /*230b0*/  @!P1 LOP3.LUT R2, R3, R2, RZ, 0x3c, !PT ;  /* 0x0000000203029212 */ /* 0x000fc800078e3cff */
[----:B------:R-:W-:-:S05]  /*230c0*/  @!P1 LOP3.LUT R3, R3, R2, RZ, 0x3c, !PT ;  /* 0x0000000203039212 */ /* 0x000fca00078e3cff */
[----:B------:R1:W2:Y:S04]  /*230d0*/  @!P1 LDG.E.U16 R28, [R2.64] ;  /* 0x0000000a021c9981 */ /* 0x0002a8000c1e1500 */
[----:B-1----:R-:W4:Y:S04]  /*230e0*/  LDL R2, [R1+0x61c] ;  /* 0x00061c0001027983 */ /* 0x002f280000100800 */
[----:B------:R-:W4:Y:S01]  /*230f0*/  LDL R3, [R1+0x620] ;  /* 0x0006200001037983 */ /* 0x000f220000100800 */
[----:B0-----:R-:W-:-:S04]  /*23100*/  SHF.R.U32.HI R24, RZ, 0x6, R24 ;  /* 0x00000006ff187819 */ /* 0x001fc80000011618 */
[----:B------:R-:W-:-:S04]  /*23110*/  SGXT.U32 R24, R24, 0x1 ;  /* 0x000000011818781a */ /* 0x000fc80000000000 */
[----:B------:R-:W-:-:S04]  /*23120*/  LOP3.LUT R24, R24, 0x38, RZ, 0xfc, !PT ;  /* 0x0000003818187812 */ /* 0x000fc800078efcff */
[----:B------:R-:W-:Y:S02]  /*23130*/  ISETP.GE.AND P0, PT, R24, UR5, PT ;  /* 0x0000000518007c0c */ /* 0x000fe4000bf06270 */
[----:B------:R-:W0:Y:S01]  /*23140*/  S2R R24, SR_TID.X ;  /* 0x0000000000187919 */ /* 0x000e220000002100 */
[----:B------:R-:W-:Y:S02]  /*23150*/  PRMT R4, RZ, 0x7610, R4 ;  /* 0x00007610ff047816 */ /* 0x000fe40000000004 */
[----:B0-----:R-:W-:-:S04]  /*23160*/  SHF.R.U32.HI R24, RZ, 0x6, R24 ;  /* 0x00000006ff187819 */ /* 0x001fc80000011618 */
[----:B------:R-:W-:-:S04]  /*23170*/  SGXT.U32 R24, R24, 0x1 ;  /* 0x000000011818781a */ /* 0x000fc80000000000 */
[----:B------:R-:W-:-:S04]  /*23180*/  LOP3.LUT R24, R24, 0x3a, RZ, 0xfc, !PT ;  /* 0x0000003a18187812 */ /* 0x000fc800078efcff */
[----:B------:R-:W-:Y:S01]  /*23190*/  ISETP.GE.AND P1, PT, R24, UR5, PT ;  /* 0x0000000518007c0c */ /* 0x000fe2000bf26270 */
[----:B--2---:R-:W-:Y:S01]  /*231a0*/  STL [R1+0x2994], R28 ;  /* 0x0029941c01007387 */ /* 0x004fe20000100800 */
[----:B----4-:R-:W-:-:S04]  /*231b0*/  @!P0 LOP3.LUT R3, R3, R2, RZ, 0x3c, !PT ;  /* 0x0000000203038212 */ /* 0x010fc800078e3cff */
[----:B------:R-:W-:-:S04]  /*231c0*/  @!P0 LOP3.LUT R2, R3, R2, RZ, 0x3c, !PT ;  /* 0x0000000203028212 */ /* 0x000fc800078e3cff */
[----:B------:R-:W-:Y:S01]  /*231d0*/  @!P0 LOP3.LUT R3, R3, R2, RZ, 0x3c, !PT ;  /* 0x0000000203038212 */ /* 0x000fe200078e3cff */
[----:B------:R-:W-:Y:S04]  /*231e0*/  STL [R1+0x2998], R28 ;  /* 0x0029981c01007387 */ /* 0x000fe80000100800 */
[----:B------:R-:W2:Y:S04]  /*231f0*/  LDL.LU R24, [R1+0x2af8] ;  /* 0x002af80001187983 */ /* 0x000ea80000300800 */
[----:B------:R0:W4:Y:S04]  /*23200*/  @!P0 LDG.E.U16 R4, [R2.64] ;  /* 0x0000000a02048981 */ /* 0x000128000c1e1500 */
[----:B0-----:R-:W2:Y:S04]  /*23210*/  LDL R2, [R1+0x614] ;  /* 0x0006140001027983 */ /* 0x001ea80000100800 */
[----:B------:R-:W2:Y:S01]  /*23220*/  LDL R3, [R1+0x618] ;  /* 0x0006180001037983 */ /* 0x000ea20000100800 */
[----:B------:R-:W-:-:S04]  /*23230*/  SHF.R.U32.HI R25, RZ, 0x6, R25 ;  /* 0x00000006ff197819 */ /* 0x000fc80000011619 */
[----:B------:R-:W-:Y:S02]  /*23240*/  SGXT.U32 R25, R25, 0x1 ;  /* 0x000000011919781a */ /* 0x000fe40000000000 */
[----:B------:R-:W-:Y:S02]  /*23250*/  PRMT R7, RZ, 0x7610, R7 ;  /* 0x00007610ff077816 */ /* 0x000fe40000000007 */
[----:B------:R-:W-:-:S04]  /*23260*/  LOP3.LUT R25, R25, 0x3c, RZ, 0xfc, !PT ;  /* 0x0000003c19197812 */ /* 0x000fc800078efcff */
[----:B------:R-:W-:Y:S02]  /*23270*/  ISETP.GE.AND P0, PT, R25, UR5, PT ;  /* 0x0000000519007c0c */ /* 0x000fe4000bf06270 */
[----:B------:R-:W3:Y:S01]  /*23280*/  LDL.LU R25, [R1+0x2af4] ;  /* 0x002af40001197983 */ /* 0x000ee20000300800 */
[----:B--2---:R-:W-:-:S04]  /*23290*/  @!P1 LOP3.LUT R3, R3, R2, RZ, 0x3c, !PT ;  /* 0x0000000203039212 */ /* 0x004fc800078e3cff */
[----:B------:R-:W-:-:S04]  /*232a0*/  @!P1 LOP3.LUT R2, R3, R2, RZ, 0x3c, !PT ;  /* 0x0000000203029212 */ /* 0x000fc800078e3cff */
[----:B------:R-:W-:-:S05]  /*232b0*/  @!P1 LOP3.LUT R3, R3, R2, RZ, 0x3c, !PT ;  /* 0x0000000203039212 */ /* 0x000fca00078e3cff */
[----:B------:R0:W2:Y:S04]  /*232c0*/  @!P1 LDG.E.U16 R7, [R2.64] ;  /* 0x0000000a02079981 */ /* 0x0000a8000c1e1500 */
[----:B0-----:R-:W2:Y:S04]  /*232d0*/  LDL R2, [R1+0x60c] ;  /* 0x00060c0001027983 */ /* 0x001ea80000100800 */
[----:B------:R-:W2:Y:S01]  /*232e0*/  LDL R3, [R1+0x610] ;  /* 0x0006100001037983 */ /* 0x000ea20000100800 */
[----:B------:R-:W-:Y:S02]  /*232f0*/  PRMT R12, RZ, 0x7610, R12 ;  /* 0x00007610ff0c7816 */ /* 0x000fe4000000000c */
[----:B------:R-:W-:-:S02]  /*23300*/  LOP3.LUT R27, R27, 0x3e, RZ, 0xfc, !PT ;  /* 0x0000003e1b1b7812 */ /* 0x000fc400078efcff */
[----:B--2---:R-:W-:-:S04]  /*23310*/  @!P0 LOP3.LUT R3, R3, R2, RZ, 0x3c, !PT ;  /* 0x0000000203038212 */ /* 0x004fc800078e3cff */
[----:B------:R-:W-:-:S04]  /*23320*/  @!P0 LOP3.LUT R2, R3, R2, RZ, 0x3c, !PT ;  /* 0x0000000203028212 */ /* 0x000fc800078e3cff */
[----:B------:R-:W-:-:S05]  /*23330*/  @!P0 LOP3.LUT R3, R3, R2, RZ, 0x3c, !PT ;  /* 0x0000000203038212 */ /* 0x000fca00078e3cff */
[----:B------:R0:W2:Y:S04]  /*23340*/  @!P0 LDG.E.U16 R12, [R2.64] ;  /* 0x0000000a020c8981 */ /* 0x0000a8000c1e1500 */
[----:B0-----:R-:W3:Y:S04]  /*23350*/  LDL R2, [R1+0x604] ;  /* 0x0006040001027983 */ /* 0x001ee80000100800 */
[----:B------:R-:W3:Y:S01]  /*23360*/  LDL R3, [R1+0x608] ;  /* 0x0006080001037983 */ /* 0x000ee20000100800 */
[----:B------:R-:W-:-:S03]  /*23370*/  ISETP.GE.AND P1, PT, R27, UR5, PT ;  /* 0x000000051b007c0c */ /* 0x000fc6000bf26270 */
[----:B------:R-:W0:Y:S01]  /*23380*/  S2R R27, SR_TID.X ;  /* 0x00000000001b7919 */ /* 0x000e220000002100 */
[----:B------:R-:W-:Y:S02]  /*23390*/  PRMT R21, RZ, 0x7610, R21 ;  /* 0x00007610ff157816 */ /* 0x000fe40000000015 */
[----:B0-----:R-:W-:-:S04]  /*233a0*/  LOP3.LUT R27, R27, 0x3f, RZ, 0xc0, !PT ;  /* 0x0000003f1b1b7812 */ /* 0x001fc800078ec0ff */
[----:B------:R-:W-:Y:S01]  /*233b0*/  ISETP.GE.AND P0, PT, R27, UR5, PT ;  /* 0x000000051b007c0c */ /* 0x000fe2000bf06270 */
[----:B--2---:R-:W-:Y:S04]  /*233c0*/  STL [R1+0x29c8], R12 ;  /* 0x0029c80c01007387 */ /* 0x004fe80000100800 */
[----:B------:R-:W2:Y:S01]  /*233d0*/  LDL.LU R27, [R1+0x2af0] ;  /* 0x002af000011b7983 */ /* 0x000ea20000300800 */
[----:B---3--:R-:W-:-:S04]  /*233e0*/  @!P1 LOP3.LUT R3, R3, R2, RZ, 0x3c, !PT ;  /* 0x0000000203039212 */ /* 0x008fc800078e3cff */
[----:B------:R-:W-:-:S04]  /*233f0*/  @!P1 LOP3.LUT R2, R3, R2, RZ, 0x3c, !PT ;  /* 0x0000000203029212 */ /* 0x000fc800078e3cff */
[----:B------:R-:W-:-:S05]  /*23400*/  @!P1 LOP3.LUT R3, R3, R2, RZ, 0x3c, !PT ;  /* 0x0000000203039212 */ /* 0x000fca00078e3cff */
[----:B------:R0:W3:Y:S04]  /*23410*/  @!P1 LDG.E.U16 R21, [R2.64] ;  /* 0x0000000a02159981 */ /* 0x0000e8000c1e1500 */
[----:B0-----:R-:W2:Y:S04]  /*23420*/  LDL R2, [R1+0x718] ;  /* 0x0007180001027983 */ /* 0x001ea80000100800 */
[----:B------:R-:W2:Y:S01]  /*23430*/  LDL R3, [R1+0x71c] ;  /* 0x00071c0001037983 */ /* 0x000ea20000100800 */
[----:B------:R-:W-:-:S03]  /*23440*/  PRMT R20, RZ, 0x7610, R20 ;  /* 0x00007610ff147816 */ /* 0x000fc60000000014 */
[----:B------:R-:W-:Y:S06]  /*23450*/  BAR.SYNC.DEFER_BLOCKING 0x0 ;  /* 0x0000000000007b1d */ /* 0x000fec0000010000 */
[----:B---3--:R-:W-:Y:S01]  /*23460*/  STL [R1+0x2990], R21 ;  /* 0x0029901501007387 */ /* 0x008fe20000100800 */
[----:B--2---:R-:W-:-:S04]  /*23470*/  @!P0 LOP3.LUT R3, R3, R2, RZ, 0x3c, !PT ;  /* 0x0000000203038212 */ /* 0x004fc800078e3cff */
[----:B------:R-:W-:-:S04]  /*23480*/  @!P0 LOP3.LUT R2, R3, R2, RZ, 0x3c, !PT ;  /* 0x0000000203028212 */ /* 0x000fc800078e3cff */
[----:B------:R-:W-:Y:S01]  /*23490*/  @!P0 LOP3.LUT R3, R3, R2, RZ, 0x3c, !PT ;  /* 0x0000000203038212 */ /* 0x000fe200078e3cff */
[----:B------:R-:W-:Y:S04]  /*234a0*/  STL [R1+0x299c], R21 ;  /* 0x00299c1501007387 */ /* 0x000fe80000100800 */
[----:B------:R-:W-:Y:S04]  /*234b0*/  STL [R1+0x29a0], R21 ;  /* 0x0029a01501007387 */ /* 0x000fe80000100800 */
[----:B------:R0:W2:Y:S04]  /*234c0*/  @!P0 LDG.E.U16 R20, [R2.64] ;  /* 0x0000000a02148981 */ /* 0x0000a8000c1e1500 */
[----:B0-----:R-:W3:Y:S04]  /*234d0*/  LDL R2, [R1+0x70c] ;  /* 0x00070c0001027983 */ /* 0x001ee80000100800 */
[----:B------:R-:W3:Y:S01]  /*234e0*/  LDL R3, [R1+0xe9c] ;  /* 0x000e9c0001037983 */ /* 0x000ee20000100800 */
[----:B------:R-:W-:-:S03]  /*234f0*/  PRMT R19, RZ, 0x7610, R19 ;  /* 0x00007610ff137816 */ /* 0x000fc60000000013 */
[----:B--2---:R-:W-:Y:S01]  /*23500*/  STL [R1+0x298c], R20 ;  /* 0x00298c1401007387 */ /* 0x004fe20000100800 */
[----:B---3--:R-:W-:-:S04]  /*23510*/  @!P0 LOP3.LUT R3, R3, R2, RZ, 0x3c, !PT ;  /* 0x0000000203038212 */ /* 0x008fc800078e3cff */
[----:B------:R-:W-:-:S04]  /*23520*/  @!P0 LOP3.LUT R2, R3, R2, RZ, 0x3c, !PT ;  /* 0x0000000203028212 */ /* 0x000fc800078e3cff */
[----:B------:R-:W-:-:S05]  /*23530*/  @!P0 LOP3.LUT R3, R3, R2, RZ, 0x3c, !PT ;  /* 0x0000000203038212 */ /* 0x000fca00078e3cff */
[----:B------:R0:W2:Y:S04]  /*23540*/  @!P0 LDG.E.U16 R19, [R2.64] ;  /* 0x0000000a02138981 */ /* 0x0000a8000c1e1500 */
[----:B0-----:R-:W3:Y:S04]  /*23550*/  LDL R2, [R1+0xe84] ;  /* 0x000e840001027983 */ /* 0x001ee80000100800 */
[----:B------:R-:W3:Y:S01]  /*23560*/  LDL R3, [R1+0xe88] ;  /* 0x000e880001037983 */ /* 0x000ee20000100800 */
[----:B------:R-:W-:-:S03]  /*23570*/  PRMT R23, RZ, 0x7610, R23 ;  /* 0x00007610ff177816 */ /* 0x000fc60000000017 */
[----:B--2---:R-:W-:Y:S01]  /*23580*/  STL [R1+0x29a4], R19 ;  /* 0x0029a41301007387 */ /* 0x004fe20000100800 */
[----:B---3--:R-:W-:-:S04]  /*23590*/  @!P0 LOP3.LUT R3, R3, R2, RZ, 0x3c, !PT ;  /* 0x0000000203038212 */ /* 0x008fc800078e3cff */
[----:B------:R-:W-:-:S04]  /*235a0*/  @!P0 LOP3.LUT R2, R3, R2, RZ, 0x3c, !PT ;  /* 0x0000000203028212 */ /* 0x000fc800078e3cff */
[----:B------:R-:W-:Y:S01]  /*235b0*/  @!P0 LOP3.LUT R3, R3, R2, RZ, 0x3c, !PT ;  /* 0x0000000203038212 */ /* 0x000fe200078e3cff */
        /* <DEDUP_REMOVED lines=31> */
[----:B------:R-:W-:-:S02]  /*237b0*/  PRMT R0, RZ, 0x7610, R0 ;  /* 0x00007610ff007816 */ /* 0x000fc40000000000 */
[----:B---3--:R-:W-:-:S04]  /*237c0*/  @!P0 LOP3.LUT R3, R3, R2, RZ, 0x3c, !PT ;  /* 0x0000000203038212 */ /* 0x008fc800078e3cff */
[----:B------:R-:W-:-:S04]  /*237d0*/  @!P0 LOP3.LUT R2, R3, R2, RZ, 0x3c, !PT ;  /* 0x0000000203028212 */ /* 0x000fc800078e3cff */
[----:B------:R-:W-:-:S05]  /*237e0*/  @!P0 LOP3.LUT R3, R3, R2, RZ, 0x3c, !PT ;  /* 0x0000000203038212 */ /* 0x000fca00078e3cff */
[----:B------:R-:W3:Y:S04]  /*237f0*/  @!P0 LDG.E.U16 R0, [R2.64] ;  /* 0x0000000a02008981 */ /* 0x000ee8000c1e1500 */
[----:B--2---:R-:W-:Y:S04]  /*23800*/  STL [R1+0x29c4], R27 ;  /* 0x0029c41b01007387 */ /* 0x004fe80000100800 */
[----:B---3--:R0:W-:Y:S04]  /*23810*/  STL [R1], R0 ;  /* 0x0000000001007387 */ /* 0x0081e80000100800 */
[----:B0-----:R-:W2:Y:S04]  /*23820*/  LDL.LU R0, [R1+0x2aec] ;  /* 0x002aec0001007983 */ /* 0x001ea80000300800 */
[----:B------:R-:W3:Y:S04]  /*23830*/  LDL R2, [R1+0xde4] ;  /* 0x000de40001027983 */ /* 0x000ee80000100800 */
[----:B------:R-:W3:Y:S01]  /*23840*/  LDL R3, [R1+0xde8] ;  /* 0x000de80001037983 */ /* 0x000ee20000100800 */
[----:B--2---:R-:W-:-:S02]  /*23850*/  PRMT R0, RZ, 0x7610, R0 ;  /* 0x00007610ff007816 */ /* 0x004fc40000000000 */
[----:B---3--:R-:W-:-:S04]  /*23860*/  @!P0 LOP3.LUT R3, R3, R2, RZ, 0x3c, !PT ;  /* 0x0000000203038212 */ /* 0x008fc800078e3cff */
[----:B------:R-:W-:-:S04]  /*23870*/  @!P0 LOP3.LUT R2, R3, R2, RZ, 0x3c, !PT ;  /* 0x0000000203028212 */ /* 0x000fc800078e3cff */
[----:B------:R-:W-:-:S05]  /*23880*/  @!P0 LOP3.LUT R3, R3, R2, RZ, 0x3c, !PT ;  /* 0x0000000203038212 */ /* 0x000fca00078e3cff */
[----:B------:R-:W2:Y:S04]  /*23890*/  @!P0 LDG.E.U16 R0, [R2.64] ;  /* 0x0000000a02008981 */ /* 0x000ea8000c1e1500 */
[----:B--2---:R0:W-:Y:S04]  /*238a0*/  STL [R1+0x4], R0 ;  /* 0x0000040001007387 */ /* 0x0041e80000100800 */
        /* <DEDUP_REMOVED lines=489> */
[----:B------:R-:W-:-:S02]  /*25740*/  PRMT R25, RZ, 0x7610, R25 ;  /* 0x00007610ff197816 */ /* 0x000fc40000000019 */
[----:B---3--:R-:W-:-:S04]  /*25750*/  @!P0 LOP3.LUT R3, R3, R2, RZ, 0x3c, !PT ;  /* 0x0000000203038212 */ /* 0x008fc800078e3cff */
[----:B------:R-:W-:-:S04]  /*25760*/  @!P0 LOP3.LUT R2, R3, R2, RZ, 0x3c, !PT ;  /* 0x0000000203028212 */ /* 0x000fc800078e3cff */
[----:B------:R-:W-:-:S05]  /*25770*/  @!P0 LOP3.LUT R3, R3, R2, RZ, 0x3c, !PT ;  /* 0x0000000203038212 */ /* 0x000fca00078e3cff */
[----:B------:R0:W3:Y:S04]  /*25780*/  @!P0 LDG.E.U16 R25, [R2.64] ;  /* 0x0000000a02198981 */ /* 0x0000e8000c1e1500 */
[----:B0-----:R-:W3:Y:S04]  /*25790*/  LDL R2, [R1+0xec4] ;  /* 0x000ec40001027983 */ /* 0x001ee80000100800 */
[----:B------:R-:W3:Y:S01]  /*257a0*/  LDL R3, [R1+0xef0] ;  /* 0x000ef00001037983 */ /* 0x000ee20000100800 */
[----:B--2---:R-:W-:Y:S02]  /*257b0*/  PRMT R0, RZ, 0x7610, R0 ;  /* 0x00007610ff007816 */ /* 0x004fe40000000000 */
[----:B---3--:R-:W-:-:S04]  /*257c0*/  @!P0 LOP3.LUT R3, R3, R2, RZ, 0x3c, !PT ;  /* 0x0000000203038212 */ /* 0x008fc800078e3cff */
[----:B------:R-:W-:-:S04]  /*257d0*/  @!P0 LOP3.LUT R2, R3, R2, RZ, 0x3c, !PT ;  /* 0x0000000203028212 */ /* 0x000fc800078e3cff */
[----:B------:R-:W-:-:S05]  /*257e0*/  @!P0 LOP3.LUT R3, R3, R2, RZ, 0x3c, !PT ;  /* 0x0000000203038212 */ /* 0x000fca00078e3cff */
[----:B------:R-:W2:Y:S04]  /*257f0*/  @!P0 LDG.E.U16 R0, [R2.64] ;  /* 0x0000000a02008981 */ /* 0x000ea8000c1e1500 */
[----:B------:R0:W-:Y:S04]  /*25800*/  STL [R1+0x5c4], R25 ;  /* 0x0005c41901007387 */ /* 0x0001e80000100800 */
[----:B0-----:R-:W3:Y:S04]  /*25810*/  LDL R25, [R1+0xea8] ;  /* 0x000ea80001197983 */ /* 0x001ee80000100800 */
[----:B--2---:R0:W-:Y:S04]  /*25820*/  STL [R1+0x5c8], R0 ;  /* 0x0005c80001007387 */ /* 0x0041e80000100800 */
[----:B0-----:R-:W2:Y:S04]  /*25830*/  LDL.LU R0, [R1+0x2a0c] ;  /* 0x002a0c0001007983 */ /* 0x001ea80000300800 */
[----:B------:R-:W2:Y:S04]  /*25840*/  LDL R3, [R1+0x600] ;  /* 0x0006000001037983 */ /* 0x000ea80000100800 */
[----:B------:R-:W-:Y:S04]  /*25850*/  STL [R1+0x2900], R22 ;  /* 0x0029001601007387 */ /* 0x000fe80000100800 */
[----:B------:R-:W-:Y:S01]  /*25860*/  STL [R1+0x2904], R22 ;  /* 0x0029041601007387 */ /* 0x000fe20000100800 */
[----:B------:R-:W-:-:S03]  /*25870*/  PRMT R24, RZ, 0x7610, R24 ;  /* 0x00007610ff187816 */ /* 0x000fc60000000018 */
[----:B------:R-:W-:Y:S01]  /*25880*/  STL [R1+0x2908], R22 ;  /* 0x0029081601007387 */ /* 0x000fe20000100800 */
[----:B---3--:R-:W-:-:S03]  /*25890*/  @!P0 IMAD.MOV.U32 R2, RZ, RZ, R25 ;  /* 0x000000ffff028224 */ /* 0x008fc600078e0019 */
        /* <DEDUP_REMOVED lines=9> */
[----:B------:R-:W-:-:S03]  /*25930*/  PRMT R13, RZ, 0x7610, R13 ;  /* 0x00007610ff0d7816 */ /* 0x000fc6000000000d */
[----:B------:R-:W3:Y:S04]  /*25940*/  LDL R25, [R1+0xe5c] ;  /* 0x000e5c0001197983 */ /* 0x000ee80000100800 */
[----:B--2---:R0:W2:Y:S04]  /*25950*/  @!P0 LDG.E.U16 R24, [R2.64] ;  /* 0x0000000a02188981 */ /* 0x0040a8000c1e1500 */
[----:B0-----:R-:W2:Y:S04]  /*25960*/  LDL R2, [R1+0x708] ;  /* 0x0007080001027983 */ /* 0x001ea80000100800 */
[----:B------:R-:W2:Y:S02]  /*25970*/  LDL R3, [R1+0xe98] ;  /* 0x000e980001037983 */ /* 0x000ea40000100800 */
[----:B--2---:R-:W-:-:S04]  /*25980*/  @!P0 LOP3.LUT R3, R3, R2, RZ, 0x3c, !PT ;  /* 0x0000000203038212 */ /* 0x004fc800078e3cff */
[----:B------:R-:W-:-:S04]  /*25990*/  @!P0 LOP3.LUT R2, R3, R2, RZ, 0x3c, !PT ;  /* 0x0000000203028212 */ /* 0x000fc800078e3cff */
[----:B------:R-:W-:-:S05]  /*259a0*/  @!P0 LOP3.LUT R3, R3, R2, RZ, 0x3c, !PT ;  /* 0x0000000203038212 */ /* 0x000fca00078e3cff */
[----:B------:R-:W2:Y:S04]  /*259b0*/  @!P0 LDG.E.U16 R13, [R2.64] ;  /* 0x0000000a020d8981 */ /* 0x000ea8000c1e1500 */
[----:B------:R0:W-:Y:S04]  /*259c0*/  STL [R1+0x5e8], R24 ;  /* 0x0005e81801007387 */ /* 0x0001e80000100800 */
[----:B0-----:R-:W3:Y:S04]  /*259d0*/  LDL R24, [R1+0xe60] ;  /* 0x000e600001187983 */ /* 0x001ee80000100800 */
[----:B------:R-:W-:Y:S04]  /*259e0*/  STL [R1+0x2928], R16 ;  /* 0x0029281001007387 */ /* 0x000fe80000100800 */
[----:B------:R-:W-:Y:S04]  /*259f0*/  STL [R1+0x292c], R16 ;  /* 0x00292c1001007387 */ /* 0x000fe80000100800 */
[----:B------:R-:W-:Y:S04]  /*25a00*/  STL [R1+0x2930], R16 ;  /* 0x0029301001007387 */ /* 0x000fe80000100800 */
[----:B------:R-:W-:Y:S04]  /*25a10*/  STL [R1+0x2934], R16 ;  /* 0x0029341001007387 */ /* 0x000fe80000100800 */
[----:B------:R-:W-:Y:S04]  /*25a20*/  STL [R1+0x2970], R16 ;  /* 0x0029701001007387 */ /* 0x000fe80000100800 */
[----:B------:R-:W-:Y:S04]  /*25a30*/  STL [R1+0x2974], R16 ;  /* 0x0029741001007387 */ /* 0x000fe80000100800 */
[----:B------:R-:W-:Y:S04]  /*25a40*/  STL [R1+0x2978], R16 ;  /* 0x0029781001007387 */ /* 0x000fe80000100800 */
        /* <DEDUP_REMOVED lines=8> */
[----:B------:R3:W2:Y:S01]  /*25ad0*/  @!P0 LDG.E.U16 R26, [R2.64] ;  /* 0x0000000a021a8981 */ /* 0x0006a2000c1e1500 */
[----:B------:R-:W-:-:S03]  /*25ae0*/  PRMT R20, RZ, 0x7610, R20 ;  /* 0x00007610ff147816 */ /* 0x000fc60000000014 */
[----:B------:R-:W-:Y:S01]  /*25af0*/  STL [R1+0x2964], R13 ;  /* 0x0029640d01007387 */ /* 0x000fe20000100800 */
[----:B---3--:R-:W-:Y:S02]  /*25b00*/  @!P0 IMAD.MOV.U32 R2, RZ, RZ, R24 ;  /* 0x000000ffff028224 */ /* 0x008fe400078e0018 */
[----:B------:R-:W-:-:S05]  /*25b10*/  @!P0 IMAD.MOV.U32 R3, RZ, RZ, R25 ;  /* 0x000000ffff038224 */ /* 0x000fca00078e0019 */
[----:B------:R0:W3:Y:S04]  /*25b20*/  @!P0 LDG.E.U16 R20, [R2.64] ;  /* 0x0000000a02148981 */ /* 0x0000e8000c1e1500 */
[----:B--2---:R1:W-:Y:S04]  /*25b30*/  STL [R1+0x5e0], R26 ;  /* 0x0005e01a01007387 */ /* 0x0043e80000100800 */
[----:B-1----:R-:W2:Y:S04]  /*25b40*/  LDL.LU R26, [R1+0x2a04] ;  /* 0x002a0400011a7983 */ /* 0x002ea80000300800 */
[----:B------:R-:W-:Y:S04]  /*25b50*/  STL [R1+0x2938], R11 ;  /* 0x0029380b01007387 */ /* 0x000fe80000100800 */
[----:B------:R-:W-:Y:S04]  /*25b60*/  STL [R1+0x293c], R11 ;  /* 0x00293c0b01007387 */ /* 0x000fe80000100800 */
[----:B------:R-:W-:Y:S04]  /*25b70*/  STL [R1+0x2940], R11 ;  /* 0x0029400b01007387 */ /* 0x000fe80000100800 */
[----:B------:R-:W-:Y:S04]  /*25b80*/  STL [R1+0x2944], R11 ;  /* 0x0029440b01007387 */ /* 0x000fe80000100800 */
[----:B0-----:R-:W3:Y:S04]  /*25b90*/  LDL R2, [R1+0xe3c] ;  /* 0x000e3c0001027983 */ /* 0x001ee80000100800 */
[----:B------:R-:W3:Y:S01]  /*25ba0*/  LDL R3, [R1+0xe40] ;  /* 0x000e400001037983 */ /* 0x000ee20000100800 */
[----:B--2---:R-:W-:-:S02]  /*25bb0*/  PRMT R26, RZ, 0x7610, R26 ;  /* 0x00007610ff1a7816 */ /* 0x004fc4000000001a */
[----:B---3--:R-:W-:-:S04]  /*25bc0*/  @!P0 LOP3.LUT R3, R3, R2, RZ, 0x3c, !PT ;  /* 0x0000000203038212 */ /* 0x008fc800078e3cff */
[----:B------:R-:W-:-:S04]  /*25bd0*/  @!P0 LOP3.LUT R2, R3, R2, RZ, 0x3c, !PT ;  /* 0x0000000203028212 */ /* 0x000fc800078e3cff */
[----:B------:R-:W-:-:S05]  /*25be0*/  @!P0 LOP3.LUT R3, R3, R2, RZ, 0x3c, !PT ;  /* 0x0000000203038212 */ /* 0x000fca00078e3cff */
[----:B------:R-:W2:Y:S04]  /*25bf0*/  @!P0 LDG.E.U16 R26, [R2.64] ;  /* 0x0000000a021a8981 */ /* 0x000ea8000c1e1500 */
[----:B------:R0:W-:Y:S04]  /*25c00*/  STL [R1+0x5dc], R20 ;  /* 0x0005dc1401007387 */ /* 0x0001e80000100800 */
[----:B0-----:R-:W3:Y:S04]  /*25c10*/  LDL R20, [R1+0xe00] ;  /* 0x000e000001147983 */ /* 0x001ee80000100800 */
[----:B------:R-:W3:Y:S04]  /*25c20*/  LDL.LU R25, [R1+0x24] ;  /* 0x0000240001197983 */ /* 0x000ee80000300800 */
[----:B------:R-:W3:Y:S04]  /*25c30*/  LDL.LU R24, [R1+0x8] ;  /* 0x0000080001187983 */ /* 0x000ee80000300800 */
[----:B------:R-:W-:Y:S04]  /*25c40*/  STL [R1+0x2948], R9 ;  /* 0x0029480901007387 */ /* 0x000fe80000100800 */
[----:B------:R-:W-:Y:S04]  /*25c50*/  STL [R1+0x297c], R9 ;  /* 0x00297c0901007387 */ /* 0x000fe80000100800 */
[----:B------:R-:W-:Y:S04]  /*25c60*/  STL [R1+0x2980], R9 ;  /* 0x0029800901007387 */ /* 0x000fe80000100800 */
[----:B------:R-:W-:Y:S04]  /*25c70*/  STL [R1+0x2984], R9 ;  /* 0x0029840901007387 */ /* 0x000fe80000100800 */
[----:B------:R-:W-:Y:S04]  /*25c80*/  STL [R1+0x2988], R9 ;  /* 0x0029880901007387 */ /* 0x000fe80000100800 */
        /* <DEDUP_REMOVED lines=9> */
[----:B------:R-:W-:Y:S04]  /*25d20*/  STL [R1+0x294c], R6 ;  /* 0x00294c0601007387 */ /* 0x000fe80000100800 */
[----:B------:R-:W-:Y:S04]  /*25d30*/  STL [R1+0x2950], R6 ;  /* 0x0029500601007387 */ /* 0x000fe80000100800 */
[----:B------:R-:W-:Y:S04]  /*25d40*/  STL [R1+0x2954], R6 ;  /* 0x0029540601007387 */ /* 0x000fe80000100800 */
[----:B--2---:R0:W-:Y:S04]  /*25d50*/  STL [R1+0x5d4], R26 ;  /* 0x0005d41a01007387 */ /* 0x0041e80000100800 */
[----:B0-----:R-:W2:Y:S04]  /*25d60*/  LDL.LU R26, [R1+0x29fc] ;  /* 0x0029fc00011a7983 */ /* 0x001ea80000300800 */
[----:B------:R-:W3:Y:S01]  /*25d70*/  LDL R3, [R1+0xdfc] ;  /* 0x000dfc0001037983 */ /* 0x000ee20000100800 */
[----:B------:R-:W-:Y:S01]  /*25d80*/  PRMT R19, RZ, 0x7610, R19 ;  /* 0x00007610ff137816 */ /* 0x000fe20000000013 */
[----:B------:R-:W-:-:S02]  /*25d90*/  @!P0 IMAD.MOV.U32 R2, RZ, RZ, R20 ;  /* 0x000000ffff028224 */ /* 0x000fc400078e0014 */
[----:B------:R-:W-:Y:S04]  /*25da0*/  STL [R1+0x2958], R5 ;  /* 0x0029580501007387 */ /* 0x000fe80000100800 */
[----:B------:R-:W-:Y:S04]  /*25db0*/  STL [R1+0x2968], R5 ;  /* 0x0029680501007387 */ /* 0x000fe80000100800 */
[----:B------:R-:W-:Y:S04]  /*25dc0*/  STL [R1+0x296c], R5 ;  /* 0x00296c0501007387 */ /* 0x000fe80000100800 */
[----:B---3--:R0:W3:Y:S04]  /*25dd0*/  @!P0 LDG.E.U16 R19, [R2.64] ;  /* 0x0000000a02138981 */ /* 0x0080e8000c1e1500 */
        /* <DEDUP_REMOVED lines=17> */
[----:B------:R-:W2:Y:S01]  /*25ef0*/  @!P0 LDG.E.U16 R26, [R2.64] ;  /* 0x0000000a021a8981 */ /* 0x000ea2000c1e1500 */
[----:B------:R-:W-:-:S03]  /*25f00*/  LOP3.LUT R20, R0, 0x20, RZ, 0x3c, !PT ;  /* 0x0000002000147812 */ /* 0x000fc600078e3cff */
[----:B------:R-:W-:Y:S04]  /*25f10*/  STS.U16 [R0+0x10000], R22 ;  /* 0x0100001600007388 */ /* 0x000fe80000000400 */
[----:B------:R-:W-:Y:S04]  /*25f20*/  STS.U16 [R0+0x10400], R16 ;  /* 0x0104001000007388 */ /* 0x000fe80000000400 */
[----:B------:R-:W-:Y:S04]  /*25f30*/  STS.U16 [R0+0x10800], R13 ;  /* 0x0108000d00007388 */ /* 0x000fe80000000400 */
[----:B------:R-:W-:Y:S04]  /*25f40*/  STS.U16 [R0+0x10c00], R11 ;  /* 0x010c000b00007388 */ /* 0x000fe80000000400 */
[----:B------:R-:W-:Y:S04]  /*25f50*/  STS.U16 [R0+0x11000], R9 ;  /* 0x0110000900007388 */ /* 0x000fe80000000400 */
[----:B------:R-:W-:Y:S04]  /*25f60*/  STS.U16 [R0+0x11400], R6 ;  /* 0x0114000600007388 */ /* 0x000fe80000000400 */
[----:B------:R-:W-:Y:S04]  /*25f70*/  STS.U16 [R0+0x11800], R5 ;  /* 0x0118000500007388 */ /* 0x000fe80000000400 */
[----:B----4-:R-:W-:Y:S04]  /*25f80*/  STS.U16 [R0+0x11c00], R4 ;  /* 0x011c000400007388 */ /* 0x010fe80000000400 */
[----:B------:R0:W-:Y:S04]  /*25f90*/  STS.U16 [R20+0x10100], R25 ;  /* 0x0101001914007388 */ /* 0x0001e80000000400 */
[----:B0-----:R-:W3:Y:S04]  /*25fa0*/  LDL R25, [R1+0xd60] ;  /* 0x000d600001197983 */ /* 0x001ee80000100800 */
[----:B--2---:R0:W-:Y:S04]  /*25fb0*/  STL [R1+0x5bc], R26 ;  /* 0x0005bc1a01007387 */ /* 0x0041e80000100800 */
[----:B0-----:R-:W2:Y:S04]  /*25fc0*/  LDL.LU R26, [R1+0x29f4] ;  /* 0x0029f400011a7983 */ /* 0x001ea80000300800 */
[----:B------:R-:W4:Y:S04]  /*25fd0*/  LDL R2, [R1+0xd9c] ;  /* 0x000d9c0001027983 */ /* 0x000f280000100800 */
[----:B------:R-:W4:Y:S01]  /*25fe0*/  LDL R3, [R1+0xda0] ;  /* 0x000da00001037983 */ /* 0x000f220000100800 */
[----:B------:R-:W-:-:S02]  /*25ff0*/  PRMT R29, RZ, 0x7610, R29 ;  /* 0x00007610ff1d7816 */ /* 0x000fc4000000001d */
[----:B----4-:R-:W-:-:S04]  /*26000*/  @!P0 LOP3.LUT R3, R3, R2, RZ, 0x3c, !PT ;  /* 0x0000000203038212 */ /* 0x010fc800078e3cff */
[----:B------:R-:W-:-:S04]  /*26010*/  @!P0 LOP3.LUT R2, R3, R2, RZ, 0x3c, !PT ;  /* 0x0000000203028212 */ /* 0x000fc800078e3cff */
[----:B------:R-:W-:-:S05]  /*26020*/  @!P0 LOP3.LUT R3, R3, R2, RZ, 0x3c, !PT ;  /* 0x0000000203038212 */ /* 0x000fca00078e3cff */
[----:B------:R0:W4:Y:S04]  /*26030*/  @!P0 LDG.E.U16 R29, [R2.64] ;  /* 0x0000000a021d8981 */ /* 0x000128000c1e1500 */
[----:B0-----:R-:W2:Y:S01]  /*26040*/  LDL R3, [R1+0xd7c] ;  /* 0x000d7c0001037983 */ /* 0x001ea20000100800 */
[----:B------:R-:W-:Y:S01]  /*26050*/  PRMT R18, RZ, 0x7610, R18 ;  /* 0x00007610ff127816 */ /* 0x000fe20000000012 */
[----:B------:R-:W-:Y:S02]  /*26060*/  @!P0 IMAD.MOV.U32 R2, RZ, RZ, R19 ;  /* 0x000000ffff028224 */ /* 0x000fe400078e0013 */
[----:B------:R0:W-:Y:S04]  /*26070*/  STS.U16 [R20+0x10500], R24 ;  /* 0x0105001814007388 */ /* 0x0001e80000000400 */
[----:B0-----:R-:W3:Y:S04]  /*26080*/  LDL R24, [R1+0xd40] ;  /* 0x000d400001187983 */ /* 0x001ee80000100800 */
[----:B--2---:R-:W2:Y:S04]  /*26090*/  @!P0 LDG.E.U16 R18, [R2.64] ;  /* 0x0000000a02128981 */ /* 0x004ea8000c1e1500 */
[----:B----4-:R0:W-:Y:S04]  /*260a0*/  STL [R1+0x5ac], R29 ;  /* 0x0005ac1d01007387 */ /* 0x0101e80000100800 */
[----:B0-----:R-:W4:Y:S04]  /*260b0*/  LDL.LU R29, [R1+0x5c] ;  /* 0x00005c00011d7983 */ /* 0x001f280000300800 */
[----:B------:R-:W4:Y:S04]  /*260c0*/  LDL.LU R19, [R1+0x3c] ;  /* 0x00003c0001137983 */ /* 0x000f280000300800 */
[----:B--2---:R0:W-:Y:S04]  /*260d0*/  STL [R1+0x59c], R18 ;  /* 0x00059c1201007387 */ /* 0x0041e80000100800 */
[----:B0-----:R-:W2:Y:S04]  /*260e0*/  LDL.LU R18, [R1+0x29f0] ;  /* 0x0029f00001127983 */ /* 0x001ea80000300800 */
[----:B------:R-:W2:Y:S01]  /*260f0*/  LDL R3, [R1+0xd5c] ;  /* 0x000d5c0001037983 */ /* 0x000ea20000100800 */
[----:B------:R-:W-:Y:S01]  /*26100*/  PRMT R15, RZ, 0x7610, R15 ;  /* 0x00007610ff0f7816 */ /* 0x000fe2000000000f */
[----:B---3--:R-:W-:-:S02]  /*26110*/  @!P0 IMAD.MOV.U32 R2, RZ, RZ, R25 ;  /* 0x000000ffff028224 */ /* 0x008fc400078e0019 */
[----:B------:R-:W3:Y:S04]  /*26120*/  LDL.LU R25, [R1+0x2c] ;  /* 0x00002c0001197983 */ /* 0x000ee80000300800 */
[----:B--2---:R-:W2:Y:S01]  /*26130*/  @!P0 LDG.E.U16 R15, [R2.64] ;  /* 0x0000000a020f8981 */ /* 0x004ea2000c1e1500 */
[----:B------:R-:W-:-:S03]  /*26140*/  PRMT R10, RZ, 0x7610, R10 ;  /* 0x00007610ff0a7816 */ /* 0x000fc6000000000a */
[----:B--2---:R0:W-:Y:S04]  /*26150*/  STL [R1+0x58c], R15 ;  /* 0x00058c0f01007387 */ /* 0x0041e80000100800 */
[----:B0-----:R-:W2:Y:S04]  /*26160*/  LDL.LU R15, [R1+0x29ec] ;  /* 0x0029ec00010f7983 */ /* 0x001ea80000300800 */
[----:B------:R-:W2:Y:S01]  /*26170*/  LDL R3, [R1+0xd3c] ;  /* 0x000d3c0001037983 */ /* 0x000ea20000100800 */
[----:B------:R-:W-:-:S03]  /*26180*/  @!P0 IMAD.MOV.U32 R2, RZ, RZ, R24 ;  /* 0x000000ffff028224 */ /* 0x000fc600078e0018 */
[----:B------:R-:W3:Y:S04]  /*26190*/  LDL.LU R24, [R1+0x10] ;  /* 0x0000100001187983 */ /* 0x000ee80000300800 */
[----:B--2---:R-:W2:Y:S04]  /*261a0*/  @!P0 LDG.E.U16 R10, [R2.64] ;  /* 0x0000000a020a8981 */ /* 0x004ea8000c1e1500 */
        /* <DEDUP_REMOVED lines=27> */
[----:B------:R-:W-:Y:S04]  /*26360*/  STS.U16 [R20+0x10900], R26 ;  /* 0x0109001a14007388 */ /* 0x000fe80000000400 */
[----:B------:R-:W-:Y:S04]  /*26370*/  STS.U16 [R20+0x10d00], R18 ;  /* 0x010d001214007388 */ /* 0x000fe80000000400 */
[----:B------:R-:W-:Y:S04]  /*26380*/  STS.U16 [R20+0x11100], R15 ;  /* 0x0111000f14007388 */ /* 0x000fe80000000400 */
[----:B------:R-:W-:Y:S04]  /*26390*/  STS.U16 [R20+0x11500], R10 ;  /* 0x0115000a14007388 */ /* 0x000fe80000000400 */
[----:B------:R-:W-:Y:S04]  /*263a0*/  STS.U16 [R20+0x11900], R8 ;  /* 0x0119000814007388 */ /* 0x000fe80000000400 */
[----:B------:R0:W-:Y:S02]  /*263b0*/  STS.U16 [R20+0x11d00], R7 ;  /* 0x011d000714007388 */ /* 0x0001e40000000400 */
[----:B0-----:R-:W-:-:S05]  /*263c0*/  LOP3.LUT R20, R0, 0x40, RZ, 0x3c, !PT ;  /* 0x0000004000147812 */ /* 0x001fca00078e3cff */
[----:B----4-:R-:W-:Y:S04]  /*263d0*/  STS.U16 [R20+0x10200], R29 ;  /* 0x0102001d14007388 */ /* 0x010fe80000000400 */
[----:B--2---:R0:W-:Y:S04]  /*263e0*/  STL [R1+0x54c], R17 ;  /* 0x00054c1101007387 */ /* 0x0041e80000100800 */
[----:B0-----:R-:W2:Y:S04]  /*263f0*/  LDL.LU R17, [R1+0x29dc] ;  /* 0x0029dc0001117983 */ /* 0x001ea80000300800 */
[----:B------:R-:W3:Y:S04]  /*26400*/  LDL R2, [R1+0xcbc] ;  /* 0x000cbc0001027983 */ /* 0x000ee80000100800 */
[----:B------:R-:W3:Y:S04]  /*26410*/  LDL R3, [R1+0xcc0] ;  /* 0x000cc00001037983 */ /* 0x000ee80000100800 */
[----:B------:R-:W4:Y:S01]  /*26420*/  LDL.LU R29, [R1+0x29d8] ;  /* 0x0029d800011d7983 */ /* 0x000f220000300800 */
[----:B---3--:R-:W-:-:S04]  /*26430*/  @!P0 LOP3.LUT R3, R3, R2, RZ, 0x3c, !PT ;  /* 0x0000000203038212 */ /* 0x008fc800078e3cff */
[C---:B------:R-:W-:Y:S02]  /*26440*/  @!P0 LOP3.LUT R2, R3.reuse, R2, RZ, 0x3c, !PT ;  /* 0x0000000203028212 */ /* 0x040fe400078e3cff */
[----:B----4-:R-:W-:Y:S02]  /*26450*/  PRMT R29, RZ, 0x7610, R29 ;  /* 0x00007610ff1d7816 */ /* 0x010fe4000000001d */
[----:B------:R-:W-:-:S05]  /*26460*/  @!P0 LOP3.LUT R3, R3, R2, RZ, 0x3c, !PT ;  /* 0x0000000203038212 */ /* 0x000fca00078e3cff */
[----:B------:R-:W3:Y:S04]  /*26470*/  @!P0 LDG.E.U16 R29, [R2.64] ;  /* 0x0000000a021d8981 */ /* 0x000ee8000c1e1500 */
[----:B---3--:R0:W-:Y:S04]  /*26480*/  STL [R1+0x53c], R29 ;  /* 0x00053c1d01007387 */ /* 0x0081e80000100800 */
[----:B0-----:R-:W3:Y:S04]  /*26490*/  LDL.LU R29, [R1+0x29d4] ;  /* 0x0029d400011d7983 */ /* 0x001ee80000300800 */
[----:B------:R-:W4:Y:S04]  /*264a0*/  LDL R2, [R1+0xc9c] ;  /* 0x000c9c0001027983 */ /* 0x000f280000100800 */
[----:B------:R-:W4:Y:S01]  /*264b0*/  LDL R3, [R1+0xca0] ;  /* 0x000ca00001037983 */ /* 0x000f220000100800 */
[----:B---3--:R-:W-:-:S02]  /*264c0*/  PRMT R29, RZ, 0x7610, R29 ;  /* 0x00007610ff1d7816 */ /* 0x008fc4000000001d */
[----:B----4-:R-:W-:-:S04]  /*264d0*/  @!P0 LOP3.LUT R3, R3, R2, RZ, 0x3c, !PT ;  /* 0x0000000203038212 */ /* 0x010fc800078e3cff */
[----:B------:R-:W-:-:S04]  /*264e0*/  @!P0 LOP3.LUT R2, R3, R2, RZ, 0x3c, !PT ;  /* 0x0000000203028212 */ /* 0x000fc800078e3cff */
[----:B------:R-:W-:-:S05]  /*264f0*/  @!P0 LOP3.LUT R3, R3, R2, RZ, 0x3c, !PT ;  /* 0x0000000203038212 */ /* 0x000fca00078e3cff */
[----:B------:R-:W3:Y:S04]  /*26500*/  @!P0 LDG.E.U16 R29, [R2.64] ;  /* 0x0000000a021d8981 */ /* 0x000ee8000c1e1500 */
[----:B------:R0:W-:Y:S04]  /*26510*/  STS.U16 [R20+0x10600], R19 ;  /* 0x0106001314007388 */ /* 0x0001e80000000400 */
[----:B0-----:R-:W4:Y:S04]  /*26520*/  LDL R19, [R1+0xc40] ;  /* 0x000c400001137983 */ /* 0x001f280000100800 */
[----:B---3--:R0:W-:Y:S04]  /*26530*/  STL [R1+0x52c], R29 ;  /* 0x00052c1d01007387 */ /* 0x0081e80000100800 */
[----:B0-----:R-:W3:Y:S04]  /*26540*/  LDL.LU R29, [R1+0x29d0] ;  /* 0x0029d000011d7983 */ /* 0x001ee80000300800 */
[----:B------:R-:W2:Y:S04]  /*26550*/  LDL R2, [R1+0xc7c] ;  /* 0x000c7c0001027983 */ /* 0x000ea80000100800 */
[----:B------:R-:W2:Y:S01]  /*26560*/  LDL R3, [R1+0xc80] ;  /* 0x000c800001037983 */ /* 0x000ea20000100800 */
[----:B---3--:R-:W-:-:S02]  /*26570*/  PRMT R29, RZ, 0x7610, R29 ;  /* 0x00007610ff1d7816 */ /* 0x008fc4000000001d */
[----:B--2---:R-:W-:-:S04]  /*26580*/  @!P0 LOP3.LUT R3, R3, R2, RZ, 0x3c, !PT ;  /* 0x0000000203038212 */ /* 0x004fc800078e3cff */
[----:B------:R-:W-:-:S04]  /*26590*/  @!P0 LOP3.LUT R2, R3, R2, RZ, 0x3c, !PT ;  /* 0x0000000203028212 */ /* 0x000fc800078e3cff */
[----:B------:R-:W-:-:S05]  /*265a0*/  @!P0 LOP3.LUT R3, R3, R2, RZ, 0x3c, !PT ;  /* 0x0000000203038212 */ /* 0x000fca00078e3cff */
[----:B------:R-:W2:Y:S04]  /*265b0*/  @!P0 LDG.E.U16 R29, [R2.64] ;  /* 0x0000000a021d8981 */ /* 0x000ea8000c1e1500 */
[----:B------:R0:W-:Y:S04]  /*265c0*/  STS.U16 [R20+0x10a00], R25 ;  /* 0x010a001914007388 */ /* 0x0001e80000000400 */
[----:B0-----:R-:W3:Y:S04]  /*265d0*/  LDL.LU R25, [R1+0x68] ;  /* 0x0000680001197983 */ /* 0x001ee80000300800 */
[----:B--2---:R0:W-:Y:S04]  /*265e0*/  STL [R1+0x51c], R29 ;  /* 0x00051c1d01007387 */ /* 0x0041e80000100800 */
[----:B0-----:R-:W2:Y:S04]  /*265f0*/  LDL.LU R29, [R1+0x29cc] ;  /* 0x0029cc00011d7983 */ /* 0x001ea80000300800 */
[----:B------:R-:W2:Y:S04]  /*26600*/  LDL R2, [R1+0xc5c] ;  /* 0x000c5c0001027983 */ /* 0x000ea80000100800 */
[----:B------:R-:W2:Y:S01]  /*26610*/  LDL R3, [R1+0xc60] ;  /* 0x000c600001037983 */ /* 0x000ea20000100800 */
[----:B------:R-:W-:-:S03]  /*26620*/  PRMT R23, RZ, 0x7610, R23 ;  /* 0x00007610ff177816 */ /* 0x000fc60000000017 */
[----:B------:R0:W-:Y:S04]  /*26630*/  STS.U16 [R20+0x10e00], R24 ;  /* 0x010e001814007388 */ /* 0x0001e80000000400 */
[----:B0-----:R-:W3:Y:S01]  /*26640*/  LDL.LU R24, [R1+0x64] ;  /* 0x0000640001187983 */ /* 0x001ee20000300800 */
[----:B--2---:R-:W-:-:S04]  /*26650*/  @!P0 LOP3.LUT R3, R3, R2, RZ, 0x3c, !PT ;  /* 0x0000000203038212 */ /* 0x004fc800078e3cff */
[----:B------:R-:W-:-:S04]  /*26660*/  @!P0 LOP3.LUT R2, R3, R2, RZ, 0x3c, !PT ;  /* 0x0000000203028212 */ /* 0x000fc800078e3cff */
[----:B------:R-:W-:-:S05]  /*26670*/  @!P0 LOP3.LUT R3, R3, R2, RZ, 0x3c, !PT ;  /* 0x0000000203038212 */ /* 0x000fca00078e3cff */
[----:B------:R0:W2:Y:S04]  /*26680*/  @!P0 LDG.E.U16 R23, [R2.64] ;  /* 0x0000000a02178981 */ /* 0x0000a8000c1e1500 */
[----:B0-----:R-:W3:Y:S01]  /*26690*/  LDL R3, [R1+0xc3c] ;  /* 0x000c3c0001037983 */ /* 0x001ee20000100800 */
[----:B------:R-:W-:Y:S01]  /*266a0*/  PRMT R21, RZ, 0x7610, R21 ;  /* 0x00007610ff157816 */ /* 0x000fe20000000015 */
[----:B----4-:R-:W-:Y:S02]  /*266b0*/  @!P0 IMAD.MOV.U32 R2, RZ, RZ, R19 ;  /* 0x000000ffff028224 */ /* 0x010fe400078e0013 */
[----:B--2---:R0:W-:Y:S04]  /*266c0*/  STL [R1+0x50c], R23 ;  /* 0x00050c1701007387 */ /* 0x0041e80000100800 */
[----:B0-----:R-:W2:Y:S04]  /*266d0*/  LDL.LU R23, [R1+0x60] ;  /* 0x0000600001177983 */ /* 0x001ea80000300800 */
[----:B------:R-:W4:Y:S04]  /*266e0*/  LDL.LU R19, [R1+0x54] ;  /* 0x0000540001137983 */ /* 0x000f280000300800 */
[----:B---3--:R0:W3:Y:S04]  /*266f0*/  @!P0 LDG.E.U16 R21, [R2.64] ;  /* 0x0000000a02158981 */ /* 0x0080e8000c1e1500 */
[----:B0-----:R-:W2:Y:S04]  /*26700*/  LDL R2, [R1+0xc1c] ;  /* 0x000c1c0001027983 */ /* 0x001ea80000100800 */
[----:B------:R-:W2:Y:S01]  /*26710*/  LDL R3, [R1+0xc20] ;  /* 0x000c200001037983 */ /* 0x000ea20000100800 */
[----:B------:R-:W-:-:S03]  /*26720*/  PRMT R28, RZ, 0x7610, R28 ;  /* 0x00007610ff1c7816 */ /* 0x000fc6000000001c */
[----:B---3--:R0:W-:Y:S04]  /*26730*/  STL [R1+0x4fc], R21 ;  /* 0x0004fc1501007387 */ /* 0x0081e80000100800 */
[----:B0-----:R-:W3:Y:S01]  /*26740*/  LDL.LU R21, [R1+0x44] ;  /* 0x0000440001157983 */ /* 0x001ee20000300800 */
[----:B--2---:R-:W-:-:S04]  /*26750*/  @!P0 LOP3.LUT R3, R3, R2, RZ, 0x3c, !PT ;  /* 0x0000000203038212 */ /* 0x004fc800078e3cff */
[----:B------:R-:W-:-:S04]  /*26760*/  @!P0 LOP3.LUT R2, R3, R2, RZ, 0x3c, !PT ;  /* 0x0000000203028212 */ /* 0x000fc800078e3cff */
[----:B------:R-:W-:-:S05]  /*26770*/  @!P0 LOP3.LUT R3, R3, R2, RZ, 0x3c, !PT ;  /* 0x0000000203038212 */ /* 0x000fca00078e3cff */
[----:B------:R0:W2:Y:S04]  /*26780*/  @!P0 LDG.E.U16 R28, [R2.64] ;  /* 0x0000000a021c8981 */ /* 0x0000a8000c1e1500 */
[----:B0-----:R-:W2:Y:S04]  /*26790*/  LDL R2, [R1+0xbfc] ;  /* 0x000bfc0001027983 */ /* 0x001ea80000100800 */
[----:B------:R-:W2:Y:S01]  /*267a0*/  LDL R3, [R1+0xc00] ;  /* 0x000c000001037983 */ /* 0x000ea20000100800 */
[----:B------:R-:W-:Y:S02]  /*267b0*/  PRMT R12, RZ, 0x7610, R12 ;  /* 0x00007610ff0c7816 */ /* 0x000fe4000000000c */
[----:B--2---:R-:W-:-:S04]  /*267c0*/  @!P0 LOP3.LUT R3, R3, R2, RZ, 0x3c, !PT ;  /* 0x0000000203038212 */ /* 0x004fc800078e3cff */
[----:B------:R-:W-:-:S04]  /*267d0*/  @!P0 LOP3.LUT R2, R3, R2, RZ, 0x3c, !PT ;  /* 0x0000000203028212 */ /* 0x000fc800078e3cff */
[----:B------:R-:W-:-:S05]  /*267e0*/  @!P0 LOP3.LUT R3, R3, R2, RZ, 0x3c, !PT ;  /* 0x0000000203038212 */ /* 0x000fca00078e3cff */
[----:B------:R-:W2:Y:S04]  /*267f0*/  @!P0 LDG.E.U16 R12, [R2.64] ;  /* 0x0000000a020c8981 */ /* 0x000ea8000c1e1500 */
[----:B------:R0:W-:Y:S04]  /*26800*/  STL [R1+0x4e8], R28 ;  /* 0x0004e81c01007387 */ /* 0x0001e80000100800 */
[----:B0-----:R-:W3:Y:S04]  /*26810*/  LDL.LU R28, [R1+0x18] ;  /* 0x00001800011c7983 */ /* 0x001ee80000300800 */
        /* <DEDUP_REMOVED lines=9> */
[----:B------:R-:W-:Y:S04]  /*268b0*/  STS.U16 [R20+0x11200], R29 ;  /* 0x0112001d14007388 */ /* 0x000fe80000000400 */
[----:B------:R-:W-:Y:S04]  /*268c0*/  STS.U16 [R20+0x11600], R17 ;  /* 0x0116001114007388 */ /* 0x000fe80000000400 */
[----:B------:R-:W-:Y:S04]  /*268d0*/  STS.U16 [R20+0x11a00], R14 ;  /* 0x011a000e14007388 */ /* 0x000fe80000000400 */
[----:B------:R0:W-:Y:S02]  /*268e0*/  STS.U16 [R20+0x11e00], R12 ;  /* 0x011e000c14007388 */ /* 0x0001e40000000400 */
[----:B0-----:R-:W-:-:S05]  /*268f0*/  LOP3.LUT R20, R0, 0x60, RZ, 0x3c, !PT ;  /* 0x0000006000147812 */ /* 0x001fca00078e3cff */
[----:B------:R-:W-:Y:S04]  /*26900*/  STS.U16 [R20+0x10300], R25 ;  /* 0x0103001914007388 */ /* 0x000fe80000000400 */
[----:B--2---:R0:W-:Y:S04]  /*26910*/  STL [R1+0x4e0], R27 ;  /* 0x0004e01b01007387 */ /* 0x0041e80000100800 */
[----:B0-----:R-:W2:Y:S04]  /*26920*/  LDL.LU R27, [R1+0x29c4] ;  /* 0x0029c400011b7983 */ /* 0x001ea80000300800 */
[----:B------:R-:W2:Y:S04]  /*26930*/  LDL R2, [R1+0xbbc] ;  /* 0x000bbc0001027983 */ /* 0x000ea80000100800 */
[----:B------:R-:W2:Y:S04]  /*26940*/  LDL R3, [R1+0xbc0] ;  /* 0x000bc00001037983 */ /* 0x000ea80000100800 */
[----:B------:R-:W3:Y:S01]  /*26950*/  LDL.LU R25, [R1+0x29c0] ;  /* 0x0029c00001197983 */ /* 0x000ee20000300800 */
[----:B--2---:R-:W-:-:S04]  /*26960*/  @!P0 LOP3.LUT R3, R3, R2, RZ, 0x3c, !PT ;  /* 0x0000000203038212 */ /* 0x004fc800078e3cff */
[C---:B------:R-:W-:Y:S02]  /*26970*/  @!P0 LOP3.LUT R2, R3.reuse, R2, RZ, 0x3c, !PT ;  /* 0x0000000203028212 */ /* 0x040fe400078e3cff */
[----:B---3--:R-:W-:Y:S02]  /*26980*/  PRMT R25, RZ, 0x7610, R25 ;  /* 0x00007610ff197816 */ /* 0x008fe40000000019 */
[----:B------:R-:W-:-:S05]  /*26990*/  @!P0 LOP3.LUT R3, R3, R2, RZ, 0x3c, !PT ;  /* 0x0000000203038212 */ /* 0x000fca00078e3cff */
[----:B------:R-:W2:Y:S04]  /*269a0*/  @!P0 LDG.E.U16 R25, [R2.64] ;  /* 0x0000000a02198981 */ /* 0x000ea8000c1e1500 */
[----:B------:R-:W-:Y:S04]  /*269b0*/  STS.U16 [R20+0x10700], R24 ;  /* 0x0107001814007388 */ /* 0x000fe80000000400 */
[----:B--2---:R0:W-:Y:S04]  /*269c0*/  STL [R1+0x4dc], R25 ;  /* 0x0004dc1901007387 */ /* 0x0041e80000100800 */
[----:B0-----:R-:W2:Y:S04]  /*269d0*/  LDL.LU R25, [R1+0x29bc] ;  /* 0x0029bc0001197983 */ /* 0x001ea80000300800 */
[----:B------:R-:W3:Y:S04]  /*269e0*/  LDL R2, [R1+0xb9c] ;  /* 0x000b9c0001027983 */ /* 0x000ee80000100800 */
[----:B------:R-:W3:Y:S04]  /*269f0*/  LDL R3, [R1+0xba0] ;  /* 0x000ba00001037983 */ /* 0x000ee80000100800 */
[----:B------:R-:W2:Y:S01]  /*26a00*/  LDL.LU R24, [R1+0x29b8] ;  /* 0x0029b80001187983 */ /* 0x000ea20000300800 */
[----:B---3--:R-:W-:-:S04]  /*26a10*/  @!P0 LOP3.LUT R3, R3, R2, RZ, 0x3c, !PT ;  /* 0x0000000203038212 */ /* 0x008fc800078e3cff */
[C---:B------:R-:W-:Y:S02]  /*26a20*/  @!P0 LOP3.LUT R2, R3.reuse, R2, RZ, 0x3c, !PT ;  /* 0x0000000203028212 */ /* 0x040fe400078e3cff */
[----:B--2---:R-:W-:Y:S02]  /*26a30*/  PRMT R24, RZ, 0x7610, R24 ;  /* 0x00007610ff187816 */ /* 0x004fe40000000018 */
        /* <DEDUP_REMOVED lines=24> */
[----:B------:R-:W-:Y:S04]  /*26bc0*/  STS.U16 [R20+0x11300], R21 ;  /* 0x0113001514007388 */ /* 0x000fe80000000400 */
[----:B---3--:R0:W-:Y:S04]  /*26bd0*/  STL [R1+0x4d0], R19 ;  /* 0x0004d01301007387 */ /* 0x0081e80000100800 */
[----:B0-----:R-:W3:Y:S04]  /*26be0*/  LDL.LU R19, [R1+0x29a4] ;  /* 0x0029a40001137983 */ /* 0x001ee80000300800 */
[----:B------:R-:W4:Y:S04]  /*26bf0*/  LDL R2, [R1+0xb3c] ;  /* 0x000b3c0001027983 */ /* 0x000f280000100800 */
[----:B------:R-:W4:Y:S04]  /*26c00*/  LDL R3, [R1+0xb40] ;  /* 0x000b400001037983 */ /* 0x000f280000100800 */
[----:B------:R-:W2:Y:S01]  /*26c10*/  LDL.LU R21, [R1+0x29a0] ;  /* 0x0029a00001157983 */ /* 0x000ea20000300800 */
[----:B----4-:R-:W-:-:S04]  /*26c20*/  @!P0 LOP3.LUT R3, R3, R2, RZ, 0x3c, !PT ;  /* 0x0000000203038212 */ /* 0x010fc800078e3cff */
[C---:B------:R-:W-:Y:S02]  /*26c30*/  @!P0 LOP3.LUT R2, R3.reuse, R2, RZ, 0x3c, !PT ;  /* 0x0000000203028212 */ /* 0x040fe400078e3cff */
[----:B--2---:R-:W-:Y:S02]  /*26c40*/  PRMT R21, RZ, 0x7610, R21 ;  /* 0x00007610ff157816 */ /* 0x004fe40000000015 */
[----:B------:R-:W-:-:S05]  /*26c50*/  @!P0 LOP3.LUT R3, R3, R2, RZ, 0x3c, !PT ;  /* 0x0000000203038212 */ /* 0x000fca00078e3cff */
[----:B------:R-:W2:Y:S04]  /*26c60*/  @!P0 LDG.E.U16 R21, [R2.64] ;  /* 0x0000000a02158981 */ /* 0x000ea8000c1e1500 */
[----:B------:R-:W-:Y:S04]  /*26c70*/  STS.U16 [R20+0x11700], R28 ;  /* 0x0117001c14007388 */ /* 0x000fe80000000400 */
[----:B--2---:R0:W-:Y:S04]  /*26c80*/  STL [R1+0x4cc], R21 ;  /* 0x0004cc1501007387 */ /* 0x0041e80000100800 */
[----:B0-----:R-:W2:Y:S04]  /*26c90*/  LDL.LU R21, [R1+0x299c] ;  /* 0x00299c0001157983 */ /* 0x001ea80000300800 */
        /* <DEDUP_REMOVED lines=16> */
[----:B------:R-:W4:Y:S04]  /*26da0*/  @!P0 LDG.E.U16 R21, [R2.64] ;  /* 0x0000000a02158981 */ /* 0x000f28000c1e1500 */
[----:B----4-:R0:W-:Y:S04]  /*26db0*/  STL [R1+0xb8], R21 ;  /* 0x0000b81501007387 */ /* 0x0101e80000100800 */
[----:B0-----:R-:W4:Y:S04]  /*26dc0*/  LDL.LU R21, [R1+0x2990] ;  /* 0x0029900001157983 */ /* 0x001f280000300800 */
[----:B------:R-:W3:Y:S04]  /*26dd0*/  LDL R2, [R1+0xadc] ;  /* 0x000adc0001027983 */ /* 0x000ee80000100800 */
[----:B------:R-:W3:Y:S01]  /*26de0*/  LDL R3, [R1+0xae0] ;  /* 0x000ae00001037983 */ /* 0x000ee20000100800 */
[----:B------:R-:W-:-:S03]  /*26df0*/  PRMT R6, RZ, 0x7610, R6 ;  /* 0x00007610ff067816 */ /* 0x000fc60000000006 */
[----:B--2---:R-:W-:Y:S01]  /*26e00*/  STS.U16 [R20+0x11b00], R28 ;  /* 0x011b001c14007388 */ /* 0x004fe20000000400 */
[----:B---3--:R-:W-:-:S04]  /*26e10*/  @!P0 LOP3.LUT R3, R3, R2, RZ, 0x3c, !PT ;  /* 0x0000000203038212 */ /* 0x008fc800078e3cff */
[----:B------:R-:W-:-:S04]  /*26e20*/  @!P0 LOP3.LUT R2, R3, R2, RZ, 0x3c, !PT ;  /* 0x0000000203028212 */ /* 0x000fc800078e3cff */
[----:B------:R-:W-:Y:S01]  /*26e30*/  @!P0 LOP3.LUT R3, R3, R2, RZ, 0x3c, !PT ;  /* 0x0000000203038212 */ /* 0x000fe200078e3cff */
[----:B----4-:R0:W-:Y:S04]  /*26e40*/  STS.U16 [R20+0x11f00], R21 ;  /* 0x011f001514007388 */ /* 0x0101e80000000400 */
[----:B------:R1:W2:Y:S04]  /*26e50*/  @!P0 LDG.E.U16 R6, [R2.64] ;  /* 0x0000000a02068981 */ /* 0x0002a8000c1e1500 */
[----:B0-----:R-:W3:Y:S04]  /*26e60*/  LDL.LU R20, [R1+0x298c] ;  /* 0x00298c0001147983 */ /* 0x001ee80000300800 */
[----:B-1----:R-:W4:Y:S04]  /*26e70*/  LDL R2, [R1+0xabc] ;  /* 0x000abc0001027983 */ /* 0x002f280000100800 */
[----:B------:R-:W4:Y:S01]  /*26e80*/  LDL R3, [R1+0xac0] ;  /* 0x000ac00001037983 */ /* 0x000f220000100800 */
[----:B------:R-:W-:-:S03]  /*26e90*/  PRMT R5, RZ, 0x7610, R5 ;  /* 0x00007610ff057816 */ /* 0x000fc60000000005 */
[----:B--2---:R0:W-:Y:S04]  /*26ea0*/  STL [R1+0xb4], R6 ;  /* 0x0000b40601007387 */ /* 0x0041e80000100800 */
[----:B0-----:R-:W2:Y:S01]  /*26eb0*/  LDL.LU R6, [R1] ;  /* 0x0000000001067983 */ /* 0x001ea20000300800 */
[----:B----4-:R-:W-:-:S04]  /*26ec0*/  @!P0 LOP3.LUT R3, R3, R2, RZ, 0x3c, !PT ;  /* 0x0000000203038212 */ /* 0x010fc800078e3cff */
[----:B------:R-:W-:-:S04]  /*26ed0*/  @!P0 LOP3.LUT R2, R3, R2, RZ, 0x3c, !PT ;  /* 0x0000000203028212 */ /* 0x000fc800078e3cff */
[----:B------:R-:W-:-:S05]  /*26ee0*/  @!P0 LOP3.LUT R3, R3, R2, RZ, 0x3c, !PT ;  /* 0x0000000203038212 */ /* 0x000fca00078e3cff */
[----:B------:R0:W4:Y:S04]  /*26ef0*/  @!P0 LDG.E.U16 R5, [R2.64] ;  /* 0x0000000a02058981 */ /* 0x000128000c1e1500 */
[----:B0-----:R-:W2:Y:S04]  /*26f00*/  LDL R2, [R1+0xa9c] ;  /* 0x000a9c0001027983 */ /* 0x001ea80000100800 */
[----:B------:R-:W2:Y:S01]  /*26f10*/  LDL R3, [R1+0xaa0] ;  /* 0x000aa00001037983 */ /* 0x000ea20000100800 */
[----:B------:R-:W-:-:S03]  /*26f20*/  PRMT R13, RZ, 0x7610, R13 ;  /* 0x00007610ff0d7816 */ /* 0x000fc6000000000d */
[----:B----4-:R0:W-:Y:S04]  /*26f30*/  STL [R1+0xb0], R5 ;  /* 0x0000b00501007387 */ /* 0x0101e80000100800 */
[----:B0-----:R-:W4:Y:S01]  /*26f40*/  LDL.LU R5, [R1+0x4] ;  /* 0x0000040001057983 */ /* 0x001f220000300800 */
[----:B--2---:R-:W-:-:S04]  /*26f50*/  @!P0 LOP3.LUT R3, R3, R2, RZ, 0x3c, !PT ;  /* 0x0000000203038212 */ /* 0x004fc800078e3cff */
[----:B------:R-:W-:-:S04]  /*26f60*/  @!P0 LOP3.LUT R2, R3, R2, RZ, 0x3c, !PT ;  /* 0x0000000203028212 */ /* 0x000fc800078e3cff */
[----:B------:R-:W-:-:S05]  /*26f70*/  @!P0 LOP3.LUT R3, R3, R2, RZ, 0x3c, !PT ;  /* 0x0000000203038212 */ /* 0x000fca00078e3cff */
[----:B------:R0:W2:Y:S04]  /*26f80*/  @!P0 LDG.E.U16 R13, [R2.64] ;  /* 0x0000000a020d8981 */ /* 0x0000a8000c1e1500 */
[----:B0-----:R-:W3:Y:S04]  /*26f90*/  LDL R2, [R1+0xa7c] ;  /* 0x000a7c0001027983 */ /* 0x001ee80000100800 */
[----:B------:R-:W3:Y:S01]  /*26fa0*/  LDL R3, [R1+0xa80] ;  /* 0x000a800001037983 */ /* 0x000ee20000100800 */
[----:B------:R-:W-:-:S03]  /*26fb0*/  PRMT R22, RZ, 0x7610, R22 ;  /* 0x00007610ff167816 */ /* 0x000fc60000000016 */
[----:B--2---:R0:W-:Y:S04]  /*26fc0*/  STL [R1+0xac], R13 ;  /* 0x0000ac0d01007387 */ /* 0x0041e80000100800 */
[----:B0-----:R-:W2:Y:S01]  /*26fd0*/  LDL.LU R13, [R1+0xc] ;  /* 0x00000c00010d7983 */ /* 0x001ea20000300800 */
[----:B---3--:R-:W-:-:S04]  /*26fe0*/  @!P0 LOP3.LUT R3, R3, R2, RZ, 0x3c, !PT ;  /* 0x0000000203038212 */ /* 0x008fc800078e3cff */
[----:B------:R-:W-:-:S04]  /*26ff0*/  @!P0 LOP3.LUT R2, R3, R2, RZ, 0x3c, !PT ;  /* 0x0000000203028212 */ /* 0x000fc800078e3cff */
[----:B------:R-:W-:-:S05]  /*27000*/  @!P0 LOP3.LUT R3, R3, R2, RZ, 0x3c, !PT ;  /* 0x0000000203038212 */ /* 0x000fca00078e3cff */
[----:B------:R0:W3:Y:S04]  /*27010*/  @!P0 LDG.E.U16 R22, [R2.64] ;  /* 0x0000000a02168981 */ /* 0x0000e8000c1e1500 */
        /* <DEDUP_REMOVED lines=20> */
[----:B------:R-:W-:Y:S02]  /*27160*/  PRMT R9, RZ, 0x7610, R9 ;  /* 0x00007610ff097816 */ /* 0x000fe40000000009 */
[----:B--2---:R-:W-:-:S04]  /*27170*/  @!P0 LOP3.LUT R3, R3, R2, RZ, 0x3c, !PT ;  /* 0x0000000203038212 */ /* 0x004fc800078e3cff */
[----:B------:R-:W-:-:S04]  /*27180*/  @!P0 LOP3.LUT R2, R3, R2, RZ, 0x3c, !PT ;  /* 0x0000000203028212 */ /* 0x000fc800078e3cff */
[----:B------:R-:W-:-:S05]  /*27190*/  @!P0 LOP3.LUT R3, R3, R2, RZ, 0x3c, !PT ;  /* 0x0000000203038212 */ /* 0x000fca00078e3cff */
[----:B------:R-:W2:Y:S04]  /*271a0*/  @!P0 LDG.E.U16 R9, [R2.64] ;  /* 0x0000000a02098981 */ /* 0x000ea8000c1e1500 */
[----:B---3--:R0:W-:Y:S04]  /*271b0*/  STL [R1+0xa0], R11 ;  /* 0x0000a00b01007387 */ /* 0x0081e80000100800 */
[----:B0-----:R-:W3:Y:S04]  /*271c0*/  LDL.LU R11, [R1+0x20] ;  /* 0x00002000010b7983 */ /* 0x001ee80000300800 */
        /* <DEDUP_REMOVED lines=9> */
[----:B------:R0:W-:Y:S04]  /*27260*/  STS.U16 [R0+0x1800], R6 ;  /* 0x0018000600007388 */ /* 0x0001e80000000400 */
        /* <DEDUP_REMOVED lines=10> */
[----:B----4-:R0:W-:Y:S04]  /*27310*/  STS.U16 [R0+0x1c00], R5 ;  /* 0x001c000500007388 */ /* 0x0101e80000000400 */
[----:B0-----:R-:W3:Y:S04]  /*27320*/  LDL.LU R5, [R1+0x30] ;  /* 0x0000300001057983 */ /* 0x001ee80000300800 */
[----:B--2---:R0:W-:Y:S04]  /*27330*/  STL [R1+0x94], R9 ;  /* 0x0000940901007387 */ /* 0x0041e80000100800 */
[----:B0-----:R-:W2:Y:S04]  /*27340*/  LDL.LU R9, [R1+0x2980] ;  /* 0x0029800001097983 */ /* 0x001ea80000300800 */
[----:B------:R-:W4:Y:S04]  /*27350*/  LDL R2, [R1+0x9bc] ;  /* 0x0009bc0001027983 */ /* 0x000f280000100800 */
[----:B------:R-:W4:Y:S01]  /*27360*/  LDL R3, [R1+0x9c0] ;  /* 0x0009c00001037983 */ /* 0x000f220000100800 */
[----:B--2---:R-:W-:-:S02]  /*27370*/  PRMT R9, RZ, 0x7610, R9 ;  /* 0x00007610ff097816 */ /* 0x004fc40000000009 */
[----:B----4-:R-:W-:-:S04]  /*27380*/  @!P0 LOP3.LUT R3, R3, R2, RZ, 0x3c, !PT ;  /* 0x0000000203038212 */ /* 0x010fc800078e3cff */
[----:B------:R-:W-:-:S04]  /*27390*/  @!P0 LOP3.LUT R2, R3, R2, RZ, 0x3c, !PT ;  /* 0x0000000203028212 */ /* 0x000fc800078e3cff */
[----:B------:R-:W-:-:S05]  /*273a0*/  @!P0 LOP3.LUT R3, R3, R2, RZ, 0x3c, !PT ;  /* 0x0000000203038212 */ /* 0x000fca00078e3cff */
[----:B------:R-:W2:Y:S04]  /*273b0*/  @!P0 LDG.E.U16 R9, [R2.64] ;  /* 0x0000000a02098981 */ /* 0x000ea8000c1e1500 */
[----:B------:R0:W-:Y:S04]  /*273c0*/  STS.U16 [R0+0x2000], R13 ;  /* 0x0020000d00007388 */ /* 0x0001e80000000400 */
[----:B0-----:R-:W4:Y:S04]  /*273d0*/  LDL.LU R13, [R1+0x34] ;  /* 0x00003400010d7983 */ /* 0x001f280000300800 */
        /* <DEDUP_REMOVED lines=8> */
[----:B------:R0:W2:Y:S04]  /*27460*/  @!P0 LDG.E.U16 R9, [R2.64] ;  /* 0x0000000a02098981 */ /* 0x0000a8000c1e1500 */
[----:B------:R1:W-:Y:S04]  /*27470*/  STS.U16 [R0+0x2400], R22 ;  /* 0x0024001600007388 */ /* 0x0003e80000000400 */
[----:B-1----:R-:W3:Y:S04]  /*27480*/  LDL.LU R22, [R1+0x38] ;  /* 0x0000380001167983 */ /* 0x002ee80000300800 */
[----:B0-----:R-:W3:Y:S04]  /*27490*/  LDL R2, [R1+0x97c] ;  /* 0x00097c0001027983 */ /* 0x001ee80000100800 */
[----:B------:R-:W3:Y:S04]  /*274a0*/  LDL R3, [R1+0x980] ;  /* 0x0009800001037983 */ /* 0x000ee80000100800 */
[----:B------:R-:W-:Y:S04]  /*274b0*/  STS.U16 [R0+0x2800], R16 ;  /* 0x0028001000007388 */ /* 0x000fe80000000400 */
[----:B--2---:R0:W-:Y:S04]  /*274c0*/  STL [R1+0x8c], R9 ;  /* 0x00008c0901007387 */ /* 0x0041e80000100800 */
[----:B0-----:R-:W2:Y:S04]  /*274d0*/  LDL.LU R9, [R1+0x40] ;  /* 0x0000400001097983 */ /* 0x001ea80000300800 */
[----:B------:R-:W2:Y:S01]  /*274e0*/  LDL.LU R16, [R1+0x2978] ;  /* 0x0029780001107983 */ /* 0x000ea20000300800 */
[----:B---3--:R-:W-:-:S04]  /*274f0*/  @!P0 LOP3.LUT R3, R3, R2, RZ, 0x3c, !PT ;  /* 0x0000000203038212 */ /* 0x008fc800078e3cff */
[----:B------:R-:W-:-:S04]  /*27500*/  @!P0 LOP3.LUT R2, R3, R2, RZ, 0x3c, !PT ;  /* 0x0000000203028212 */ /* 0x000fc800078e3cff */
[----:B------:R-:W-:Y:S02]  /*27510*/  @!P0 LOP3.LUT R3, R3, R2, RZ, 0x3c, !PT ;  /* 0x0000000203038212 */ /* 0x000fe400078e3cff */
[----:B--2---:R-:W-:-:S06]  /*27520*/  PRMT R16, RZ, 0x7610, R16 ;  /* 0x00007610ff107816 */ /* 0x004fcc0000000010 */
        /* <DEDUP_REMOVED lines=44> */
[----:B------:R0:W3:Y:S04]  /*277f0*/  @!P0 LDG.E.U16 R13, [R2.64] ;  /* 0x0000000a020d8981 */ /* 0x0000e8000c1e1500 */
[----:B------:R-:W-:Y:S04]  /*27800*/  STS.U16 [R0+0x3c00], R22 ;  /* 0x003c001600007388 */ /* 0x000fe80000000400 */
[----:B0-----:R-:W4:Y:S04]  /*27810*/  LDL R2, [R1+0x8dc] ;  /* 0x0008dc0001027983 */ /* 0x001f280000100800 */
[----:B------:R-:W4:Y:S04]  /*27820*/  LDL R3, [R1+0x8e0] ;  /* 0x0008e00001037983 */ /* 0x000f280000100800 */
[----:B---3--:R0:W-:Y:S04]  /*27830*/  STL [R1+0x78], R13 ;  /* 0x0000780d01007387 */ /* 0x0081e80000100800 */
[----:B0-----:R-:W3:Y:S04]  /*27840*/  LDL.LU R13, [R1+0x4ec] ;  /* 0x0004ec00010d7983 */ /* 0x001ee80000300800 */
[----:B------:R-:W2:Y:S01]  /*27850*/  LDL.LU R22, [R1+0x2960] ;  /* 0x0029600001167983 */ /* 0x000ea20000300800 */
[----:B----4-:R-:W-:-:S04]  /*27860*/  @!P0 LOP3.LUT R3, R3, R2, RZ, 0x3c, !PT ;  /* 0x0000000203038212 */ /* 0x010fc800078e3cff */
[----:B------:R-:W-:-:S04]  /*27870*/  @!P0 LOP3.LUT R2, R3, R2, RZ, 0x3c, !PT ;  /* 0x0000000203028212 */ /* 0x000fc800078e3cff */
[----:B------:R-:W-:Y:S02]  /*27880*/  @!P0 LOP3.LUT R3, R3, R2, RZ, 0x3c, !PT ;  /* 0x0000000203038212 */ /* 0x000fe400078e3cff */
[----:B--2---:R-:W-:-:S06]  /*27890*/  PRMT R22, RZ, 0x7610, R22 ;  /* 0x00007610ff167816 */ /* 0x004fcc0000000016 */
[----:B------:R-:W2:Y:S04]  /*278a0*/  @!P0 LDG.E.U16 R22, [R2.64] ;  /* 0x0000000a02168981 */ /* 0x000ea8000c1e1500 */
[----:B--2---:R0:W-:Y:S04]  /*278b0*/  STL [R1+0x74], R22 ;  /* 0x0000741601007387 */ /* 0x0041e80000100800 */
[----:B0-----:R-:W2:Y:S04]  /*278c0*/  LDL.LU R22, [R1+0x295c] ;  /* 0x00295c0001167983 */ /* 0x001ea80000300800 */
[----:B------:R-:W4:Y:S04]  /*278d0*/  LDL R2, [R1+0x8bc] ;  /* 0x0008bc0001027983 */ /* 0x000f280000100800 */
[----:B------:R-:W4:Y:S04]  /*278e0*/  LDL R3, [R1+0x8c0] ;  /* 0x0008c00001037983 */ /* 0x000f280000100800 */
[----:B------:R0:W-:Y:S04]  /*278f0*/  STS.U16 [R0+0x4000], R9 ;  /* 0x0040000900007388 */ /* 0x0001e80000000400 */
[----:B0-----:R-:W3:Y:S01]  /*27900*/  LDL.LU R9, [R1+0x4f0] ;  /* 0x0004f00001097983 */ /* 0x001ee20000300800 */
[----:B--2---:R-:W-:-:S02]  /*27910*/  PRMT R22, RZ, 0x7610, R22 ;  /* 0x00007610ff167816 */ /* 0x004fc40000000016 */
[----:B----4-:R-:W-:-:S04]  /*27920*/  @!P0 LOP3.LUT R3, R3, R2, RZ, 0x3c, !PT ;  /* 0x0000000203038212 */ /* 0x010fc800078e3cff */
[----:B------:R-:W-:-:S04]  /*27930*/  @!P0 LOP3.LUT R2, R3, R2, RZ, 0x3c, !PT ;  /* 0x0000000203028212 */ /* 0x000fc800078e3cff */
[----:B------:R-:W-:-:S05]  /*27940*/  @!P0 LOP3.LUT R3, R3, R2, RZ, 0x3c, !PT ;  /* 0x0000000203038212 */ /* 0x000fca00078e3cff */
[----:B------:R0:W2:Y:S04]  /*27950*/  @!P0 LDG.E.U16 R22, [R2.64] ;  /* 0x0000000a02168981 */ /* 0x0000a8000c1e1500 */
[----:B0-----:R-:W4:Y:S04]  /*27960*/  LDL R2, [R1+0x89c] ;  /* 0x00089c0001027983 */ /* 0x001f280000100800 */
[----:B------:R-:W4:Y:S01]  /*27970*/  LDL R3, [R1+0x8a0] ;  /* 0x0008a00001037983 */ /* 0x000f220000100800 */
[----:B------:R-:W-:Y:S02]  /*27980*/  PRMT R5, RZ, 0x7610, R5 ;  /* 0x00007610ff057816 */ /* 0x000fe40000000005 */
[----:B----4-:R-:W-:-:S04]  /*27990*/  @!P0 LOP3.LUT R3, R3, R2, RZ, 0x3c, !PT ;  /* 0x0000000203038212 */ /* 0x010fc800078e3cff */
[----:B------:R-:W-:-:S04]  /*279a0*/  @!P0 LOP3.LUT R2, R3, R2, RZ, 0x3c, !PT ;  /* 0x0000000203028212 */ /* 0x000fc800078e3cff */
[----:B------:R-:W-:-:S05]  /*279b0*/  @!P0 LOP3.LUT R3, R3, R2, RZ, 0x3c, !PT ;  /* 0x0000000203038212 */ /* 0x000fca00078e3cff */
[----:B------:R-:W4:Y:S04]  /*279c0*/  @!P0 LDG.E.U16 R5, [R2.64] ;  /* 0x0000000a02058981 */ /* 0x000f28000c1e1500 */
[----:B--2---:R0:W-:Y:S04]  /*279d0*/  STL [R1+0x70], R22 ;  /* 0x0000701601007387 */ /* 0x0041e80000100800 */
[----:B------:R1:W-:Y:S04]  /*279e0*/  STS.U16 [R0+0x4400], R11 ;  /* 0x0044000b00007388 */ /* 0x0003e80000000400 */
[----:B0-----:R-:W2:Y:S04]  /*279f0*/  LDL R22, [R1+0x840] ;  /* 0x0008400001167983 */ /* 0x001ea80000100800 */
[----:B-1----:R-:W2:Y:S04]  /*27a00*/  LDL.LU R11, [R1+0x4f4] ;  /* 0x0004f400010b7983 */ /* 0x002ea80000300800 */
[----:B------:R-:W-:Y:S04]  /*27a10*/  STS.U16 [R0+0x4800], R6 ;  /* 0x0048000600007388 */ /* 0x000fe80000000400 */
[----:B----4-:R0:W-:Y:S04]  /*27a20*/  STL [R1+0x6c], R5 ;  /* 0x00006c0501007387 */ /* 0x0101e80000100800 */
[----:B0-----:R-:W4:Y:S04]  /*27a30*/  LDL.LU R5, [R1+0x2958] ;  /* 0x0029580001057983 */ /* 0x001f280000300800 */
        /* <DEDUP_REMOVED lines=21> */
[----:B------:R-:W2:Y:S04]  /*27b90*/  LDL.LU R2, [R1+0x58] ;  /* 0x0000580001027983 */ /* 0x000ea80000300800 */
[----:B------:R-:W3:Y:S01]  /*27ba0*/  LDL R3, [R1+0x83c] ;  /* 0x00083c0001037983 */ /* 0x000ee20000100800 */
[----:B------:R-:W-:-:S03]  /*27bb0*/  PRMT R12, RZ, 0x7610, R12 ;  /* 0x00007610ff0c7816 */ /* 0x000fc6000000000c */
[----:B--2---:R0:W-:Y:S02]  /*27bc0*/  STS.U16 [R0+0x5000], R2 ;  /* 0x0050000200007388 */ /* 0x0041e40000000400 */
[----:B0-----:R-:W-:-:S05]  /*27bd0*/  @!P0 IMAD.MOV.U32 R2, RZ, RZ, R22 ;  /* 0x000000ffff028224 */ /* 0x001fca00078e0016 */
[----:B---3--:R0:W2:Y:S04]  /*27be0*/  @!P0 LDG.E.U16 R12, [R2.64] ;  /* 0x0000000a020c8981 */ /* 0x0080a8000c1e1500 */
[----:B0-----:R-:W3:Y:S04]  /*27bf0*/  LDL R2, [R1+0x81c] ;  /* 0x00081c0001027983 */ /* 0x001ee80000100800 */
[----:B------:R-:W3:Y:S01]  /*27c00*/  LDL R3, [R1+0x820] ;  /* 0x0008200001037983 */ /* 0x000ee20000100800 */
[----:B------:R-:W-:-:S03]  /*27c10*/  PRMT R14, RZ, 0x7610, R14 ;  /* 0x00007610ff0e7816 */ /* 0x000fc6000000000e */
[----:B------:R-:W4:Y:S04]  /*27c20*/  LDL.LU R22, [R1+0x504] ;  /* 0x0005040001167983 */ /* 0x000f280000300800 */
[----:B------:R0:W-:Y:S04]  /*27c30*/  STS.U16 [R0+0x5400], R13 ;  /* 0x0054000d00007388 */ /* 0x0001e80000000400 */
[----:B0-----:R-:W4:Y:S04]  /*27c40*/  LDL R13, [R1+0x7bc] ;  /* 0x0007bc00010d7983 */ /* 0x001f280000100800 */
[----:B--2---:R0:W-:Y:S01]  /*27c50*/  STL [R1+0x60], R12 ;  /* 0x0000600c01007387 */ /* 0x0041e20000100800 */
[----:B------:R-:W-:-:S03]  /*27c60*/  PRMT R15, RZ, 0x7610, R15 ;  /* 0x00007610ff0f7816 */ /* 0x000fc6000000000f */
[----:B------:R-:W-:Y:S04]  /*27c70*/  STS.U16 [R0+0x5800], R9 ;  /* 0x0058000900007388 */ /* 0x000fe80000000400 */
[----:B0-----:R-:W2:Y:S01]  /*27c80*/  LDL R12, [R1+0x7c0] ;  /* 0x0007c000010c7983 */ /* 0x001ea20000100800 */
[----:B---3--:R-:W-:-:S04]  /*27c90*/  @!P0 LOP3.LUT R3, R3, R2, RZ, 0x3c, !PT ;  /* 0x0000000203038212 */ /* 0x008fc800078e3cff */
[----:B------:R-:W-:-:S04]  /*27ca0*/  @!P0 LOP3.LUT R2, R3, R2, RZ, 0x3c, !PT ;  /* 0x0000000203028212 */ /* 0x000fc800078e3cff */
[----:B------:R-:W-:-:S05]  /*27cb0*/  @!P0 LOP3.LUT R3, R3, R2, RZ, 0x3c, !PT ;  /* 0x0000000203038212 */ /* 0x000fca00078e3cff */
[----:B------:R0:W3:Y:S04]  /*27cc0*/  @!P0 LDG.E.U16 R14, [R2.64] ;  /* 0x0000000a020e8981 */ /* 0x0000e8000c1e1500 */
[----:B0-----:R-:W2:Y:S04]  /*27cd0*/  LDL R2, [R1+0x7fc] ;  /* 0x0007fc0001027983 */ /* 0x001ea80000100800 */
[----:B------:R-:W2:Y:S04]  /*27ce0*/  LDL R3, [R1+0x800] ;  /* 0x0008000001037983 */ /* 0x000ea80000100800 */
[----:B---3--:R0:W-:Y:S04]  /*27cf0*/  STL [R1+0x5c], R14 ;  /* 0x00005c0e01007387 */ /* 0x0081e80000100800 */
[----:B0-----:R-:W3:Y:S01]  /*27d00*/  LDL.LU R14, [R1+0x508] ;  /* 0x00050800010e7983 */ /* 0x001ee20000300800 */
[----:B--2---:R-:W-:-:S03]  /*27d10*/  @!P0 LOP3.LUT R3, R3, R2, RZ, 0x3c, !PT ;  /* 0x0000000203038212 */ /* 0x004fc600078e3cff */
[----:B------:R-:W2:Y:S01]  /*27d20*/  LDL.LU R9, [R1+0x2948] ;  /* 0x0029480001097983 */ /* 0x000ea20000300800 */
[----:B------:R-:W-:-:S04]  /*27d30*/  @!P0 LOP3.LUT R2, R3, R2, RZ, 0x3c, !PT ;  /* 0x0000000203028212 */ /* 0x000fc800078e3cff */
[----:B------:R-:W-:-:S05]  /*27d40*/  @!P0 LOP3.LUT R3, R3, R2, RZ, 0x3c, !PT ;  /* 0x0000000203038212 */ /* 0x000fca00078e3cff */
[----:B------:R0:W2:Y:S04]  /*27d50*/  @!P0 LDG.E.U16 R15, [R2.64] ;  /* 0x0000000a020f8981 */ /* 0x0000a8000c1e1500 */
[----:B0-----:R-:W3:Y:S04]  /*27d60*/  LDL R2, [R1+0x7dc] ;  /* 0x0007dc0001027983 */ /* 0x001ee80000100800 */
[----:B------:R-:W3:Y:S01]  /*27d70*/  LDL R3, [R1+0x7e0] ;  /* 0x0007e00001037983 */ /* 0x000ee20000100800 */
[----:B------:R-:W-:-:S03]  /*27d80*/  PRMT R10, RZ, 0x7610, R10 ;  /* 0x00007610ff0a7816 */ /* 0x000fc6000000000a */
[----:B------:R-:W-:Y:S04]  /*27d90*/  STS.U16 [R0+0x5c00], R11 ;  /* 0x005c000b00007388 */ /* 0x000fe80000000400 */
[----:B--2---:R0:W-:Y:S04]  /*27da0*/  STL [R1+0x58], R15 ;  /* 0x0000580f01007387 */ /* 0x0041e80000100800 */
[----:B0-----:R-:W2:Y:S01]  /*27db0*/  LDL R15, [R1+0x7a0] ;  /* 0x0007a000010f7983 */ /* 0x001ea20000100800 */
[----:B---3--:R-:W-:-:S03]  /*27dc0*/  @!P0 LOP3.LUT R3, R3, R2, RZ, 0x3c, !PT ;  /* 0x0000000203038212 */ /* 0x008fc600078e3cff */
[----:B------:R-:W3:Y:S01]  /*27dd0*/  LDL.LU R11, [R1+0x2944] ;  /* 0x00294400010b7983 */ /* 0x000ee20000300800 */
[----:B------:R-:W-:-:S04]  /*27de0*/  @!P0 LOP3.LUT R2, R3, R2, RZ, 0x3c, !PT ;  /* 0x0000000203028212 */ /* 0x000fc800078e3cff */
[----:B------:R-:W-:-:S05]  /*27df0*/  @!P0 LOP3.LUT R3, R3, R2, RZ, 0x3c, !PT ;  /* 0x0000000203038212 */ /* 0x000fca00078e3cff */
[----:B------:R0:W2:Y:S04]  /*27e00*/  @!P0 LDG.E.U16 R10, [R2.64] ;  /* 0x0000000a020a8981 */ /* 0x0000a8000c1e1500 */
[----:B0-----:R-:W3:Y:S01]  /*27e10*/  LDL.LU R3, [R1+0x4f8] ;  /* 0x0004f80001037983 */ /* 0x001ee20000300800 */
[----:B------:R-:W-:Y:S01]  /*27e20*/  PRMT R9, RZ, 0x7610, R9 ;  /* 0x00007610ff097816 */ /* 0x000fe20000000009 */
[----:B------:R-:W-:Y:S02]  /*27e30*/  @!P0 IMAD.MOV.U32 R2, RZ, RZ, R12 ;  /* 0x000000ffff028224 */ /* 0x000fe400078e000c */
[----:B--2---:R-:W-:Y:S04]  /*27e40*/  STL [R1+0x28d4], R10 ;  /* 0x0028d40a01007387 */ /* 0x004fe80000100800 */
[----:B---3--:R4:W-:Y:S02]  /*27e50*/  STS.U16 [R0+0x6000], R3 ;  /* 0x0060000300007388 */ /* 0x0089e40000000400 */
[----:B----4-:R-:W-:-:S05]  /*27e60*/  @!P0 IMAD.MOV.U32 R3, RZ, RZ, R13 ;  /* 0x000000ffff038224 */ /* 0x010fca00078e000d */
[----:B------:R0:W2:Y:S04]  /*27e70*/  @!P0 LDG.E.U16 R9, [R2.64] ;  /* 0x0000000a02098981 */ /* 0x0000a8000c1e1500 */
[----:B0-----:R-:W3:Y:S01]  /*27e80*/  LDL R3, [R1+0x79c] ;  /* 0x00079c0001037983 */ /* 0x001ee20000100800 */
[----:B------:R-:W-:Y:S01]  /*27e90*/  PRMT R8, RZ, 0x7610, R8 ;  /* 0x00007610ff087816 */ /* 0x000fe20000000008 */
[----:B------:R-:W-:Y:S02]  /*27ea0*/  @!P0 IMAD.MOV.U32 R2, RZ, RZ, R15 ;  /* 0x000000ffff028224 */ /* 0x000fe400078e000f */
[----:B------:R-:W-:Y:S04]  /*27eb0*/  STS.U16 [R0+0x6400], R16 ;  /* 0x0064001000007388 */ /* 0x000fe80000000400 */
[----:B--2---:R0:W-:Y:S04]  /*27ec0*/  STL [R1+0x28d8], R9 ;  /* 0x0028d80901007387 */ /* 0x0041e80000100800 */
[----:B0-----:R-:W2:Y:S04]  /*27ed0*/  LDL.LU R9, [R1+0x510] ;  /* 0x0005100001097983 */ /* 0x001ea80000300800 */
[----:B------:R-:W4:Y:S04]  /*27ee0*/  LDL R13, [R1+0x75c] ;  /* 0x00075c00010d7983 */ /* 0x000f280000100800 */
[----:B------:R-:W2:Y:S04]  /*27ef0*/  LDL R12, [R1+0x760] ;  /* 0x00076000010c7983 */ /* 0x000ea80000100800 */
[----:B------:R-:W2:Y:S04]  /*27f00*/  LDL.LU R16, [R1+0x518] ;  /* 0x0005180001107983 */ /* 0x000ea80000300800 */
[----:B---3--:R0:W3:Y:S04]  /*27f10*/  @!P0 LDG.E.U16 R8, [R2.64] ;  /* 0x0000000a02088981 */ /* 0x0080e8000c1e1500 */
[----:B0-----:R-:W2:Y:S04]  /*27f20*/  LDL R2, [R1+0x77c] ;  /* 0x00077c0001027983 */ /* 0x001ea80000100800 */
[----:B------:R-:W2:Y:S01]  /*27f30*/  LDL R3, [R1+0x780] ;  /* 0x0007800001037983 */ /* 0x000ea20000100800 */
[----:B------:R-:W-:-:S02]  /*27f40*/  PRMT R7, RZ, 0x7610, R7 ;  /* 0x00007610ff077816 */ /* 0x000fc40000000007 */
[----:B--2---:R-:W-:-:S04]  /*27f50*/  @!P0 LOP3.LUT R3, R3, R2, RZ, 0x3c, !PT ;  /* 0x0000000203038212 */ /* 0x004fc800078e3cff */
[----:B------:R-:W-:-:S04]  /*27f60*/  @!P0 LOP3.LUT R2, R3, R2, RZ, 0x3c, !PT ;  /* 0x0000000203028212 */ /* 0x000fc800078e3cff */
[----:B------:R-:W-:-:S05]  /*27f70*/  @!P0 LOP3.LUT R3, R3, R2, RZ, 0x3c, !PT ;  /* 0x0000000203038212 */ /* 0x000fca00078e3cff */
[----:B------:R0:W2:Y:S01]  /*27f80*/  @!P0 LDG.E.U16 R7, [R2.64] ;  /* 0x0000000a02078981 */ /* 0x0000a2000c1e1500 */
[----:B------:R-:W-:-:S03]  /*27f90*/  PRMT R6, RZ, 0x7610, R6 ;  /* 0x00007610ff067816 */ /* 0x000fc60000000006 */
[----:B---3--:R-:W-:Y:S04]  /*27fa0*/  STL [R1+0x28dc], R8 ;  /* 0x0028dc0801007387 */ /* 0x008fe80000100800 */
[----:B------:R1:W-:Y:S01]  /*27fb0*/  STS.U16 [R0+0x6800], R22 ;  /* 0x0068001600007388 */ /* 0x0003e20000000400 */
[----:B0-----:R-:W-:Y:S02]  /*27fc0*/  @!P0 IMAD.MOV.U32 R2, RZ, RZ, R12 ;  /* 0x000000ffff028224 */ /* 0x001fe400078e000c */
[----:B----4-:R-:W-:Y:S01]  /*27fd0*/  @!P0 IMAD.MOV.U32 R3, RZ, RZ, R13 ;  /* 0x000000ffff038224 */ /* 0x010fe200078e000d */
[----:B------:R0:W-:Y:S04]  /*27fe0*/  STS.U16 [R0+0x6c00], R14 ;  /* 0x006c000e00007388 */ /* 0x0001e80000000400 */
[----:B------:R3:W4:Y:S04]  /*27ff0*/  @!P0 LDG.E.U16 R6, [R2.64] ;  /* 0x0000000a02068981 */ /* 0x000728000c1e1500 */
[----:B-1----:R-:W4:Y:S04]  /*28000*/  LDL R22, [R1+0x740] ;  /* 0x0007400001167983 */ /* 0x002f280000100800 */
[----:B------:R-:W4:Y:S04]  /*28010*/  LDL.LU R15, [R1+0x520] ;  /* 0x00052000010f7983 */ /* 0x000f280000300800 */
[----:B--2---:R-:W-:Y:S04]  /*28020*/  STL [R1+0x28e0], R7 ;  /* 0x0028e00701007387 */ /* 0x004fe80000100800 */
[----:B------:R-:W2:Y:S04]  /*28030*/  LDL R8, [R1+0xec8] ;  /* 0x000ec80001087983 */ /* 0x000ea80000100800 */
[----:B0-----:R-:W2:Y:S04]  /*28040*/  LDL.LU R14, [R1+0x524] ;  /* 0x00052400010e7983 */ /* 0x001ea80000300800 */
[----:B---3--:R-:W3:Y:S01]  /*28050*/  LDL R3, [R1+0x73c] ;  /* 0x00073c0001037983 */ /* 0x008ee20000100800 */
[----:B------:R-:W-:-:S03]  /*28060*/  PRMT R5, RZ, 0x7610, R5 ;  /* 0x00007610ff057816 */ /* 0x000fc60000000005 */
[----:B------:R-:W2:Y:S04]  /*28070*/  LDL R13, [R1+0xeac] ;  /* 0x000eac00010d7983 */ /* 0x000ea80000100800 */
[----:B------:R-:W2:Y:S01]  /*28080*/  LDL R12, [R1+0xefc] ;  /* 0x000efc00010c7983 */ /* 0x000ea20000100800 */
[----:B----4-:R-:W-:-:S03]  /*28090*/  @!P0 IMAD.MOV.U32 R2, RZ, RZ, R22 ;  /* 0x000000ffff028224 */ /* 0x010fc600078e0016 */
[----:B------:R-:W-:Y:S04]  /*280a0*/  STL [R1+0x28e4], R6 ;  /* 0x0028e40601007387 */ /* 0x000fe80000100800 */
[----:B------:R0:W-:Y:S04]  /*280b0*/  STS.U16 [R0+0x7000], R9 ;  /* 0x0070000900007388 */ /* 0x0001e80000000400 */
[----:B0-----:R-:W4:Y:S04]  /*280c0*/  LDL.LU R9, [R1+0x528] ;  /* 0x0005280001097983 */ /* 0x001f280000300800 */
[----:B------:R-:W2:Y:S04]  /*280d0*/  LDL.LU R22, [R1+0x530] ;  /* 0x0005300001167983 */ /* 0x000ea80000300800 */
[----:B---3--:R0:W3:Y:S04]  /*280e0*/  @!P0 LDG.E.U16 R5, [R2.64] ;  /* 0x0000000a02058981 */ /* 0x0080e8000c1e1500 */
[----:B0-----:R-:W2:Y:S04]  /*280f0*/  LDL.LU R2, [R1+0x514] ;  /* 0x0005140001027983 */ /* 0x001ea80000300800 */
[----:B------:R-:W3:Y:S01]  /*28100*/  LDL R3, [R1+0x72c] ;  /* 0x00072c0001037983 */ /* 0x000ee20000100800 */
[----:B------:R-:W-:-:S03]  /*28110*/  PRMT R4, RZ, 0x7610, R4 ;  /* 0x00007610ff047816 */ /* 0x000fc60000000004 */
[----:B--2---:R0:W-:Y:S02]  /*28120*/  STS.U16 [R0+0x7400], R2 ;  /* 0x0074000200007388 */ /* 0x0041e40000000400 */
[----:B0-----:R-:W-:-:S05]  /*28130*/  @!P0 IMAD.MOV.U32 R2, RZ, RZ, R8 ;  /* 0x000000ffff028224 */ /* 0x001fca00078e0008 */
[----:B---3--:R0:W2:Y:S04]  /*28140*/  @!P0 LDG.E.U16 R4, [R2.64] ;  /* 0x0000000a02048981 */ /* 0x0080a8000c1e1500 */
[----:B------:R-:W-:Y:S04]  /*28150*/  STL [R1+0x28e8], R5 ;  /* 0x0028e80501007387 */ /* 0x000fe80000100800 */
[----:B------:R-:W3:Y:S01]  /*28160*/  LDL.LU R8, [R1+0x534] ;  /* 0x0005340001087983 */ /* 0x000ee20000300800 */
[----:B0-----:R-:W-:-:S03]  /*28170*/  PRMT R3, RZ, 0x7610, R3 ;  /* 0x00007610ff037816 */ /* 0x001fc60000000003 */
[----:B------:R0:W-:Y:S04]  /*28180*/  STS.U16 [R0+0x7800], R16 ;  /* 0x0078001000007388 */ /* 0x0001e80000000400 */
[----:B------:R1:W3:Y:S04]  /*28190*/  @!P0 LDG.E.U16 R3, [R12.64] ;  /* 0x0000000a0c038981 */ /* 0x0002e8000c1e1500 */
[----:B--2---:R-:W-:Y:S04]  /*281a0*/  STL [R1+0x28d0], R4 ;  /* 0x0028d00401007387 */ /* 0x004fe80000100800 */
[----:B0-----:R-:W2:Y:S04]  /*281b0*/  LDL.LU R16, [R1+0x538] ;  /* 0x0005380001107983 */ /* 0x001ea80000300800 */
[----:B-1----:R-:W2:Y:S04]  /*281c0*/  LDL R12, [R1+0xecc] ;  /* 0x000ecc00010c7983 */ /* 0x002ea80000100800 */
[----:B------:R-:W2:Y:S01]  /*281d0*/  LDL R13, [R1+0xeec] ;  /* 0x000eec00010d7983 */ /* 0x000ea20000100800 */
[----:B------:R-:W-:-:S03]  /*281e0*/  PRMT R2, RZ, 0x7610, R2 ;  /* 0x00007610ff027816 */ /* 0x000fc60000000002 */
[----:B---3--:R-:W-:Y:S04]  /*281f0*/  STL [R1+0x28ec], R3 ;  /* 0x0028ec0301007387 */ /* 0x008fe80000100800 */
[----:B------:R0:W-:Y:S04]  /*28200*/  STS.U16 [R0+0x7c00], R15 ;  /* 0x007c000f00007388 */ /* 0x0001e80000000400 */
        /* <DEDUP_REMOVED lines=12> */
[----:B------:R-:W-:Y:S04]  /*282d0*/  STL [R1+0x28f0], R2 ;  /* 0x0028f00201007387 */ /* 0x000fe80000100800 */
        /* <DEDUP_REMOVED lines=78> */
[----:B0-----:R-:W3:Y:S04]  /*287c0*/  LDL R12, [R1+0xdb4] ;  /* 0x000db400010c7983 */ /* 0x001ee80000100800 */
[----:B------:R-:W3:Y:S04]  /*287d0*/  LDL R13, [R1+0xdb8] ;  /* 0x000db800010d7983 */ /* 0x000ee80000100800 */
[----:B-1----:R-:W3:Y:S04]  /*287e0*/  LDL R9, [R1+0xd78] ;  /* 0x000d780001097983 */ /* 0x002ee80000100800 */
[----:B----4-:R-:W-:Y:S04]  /*287f0*/  STS.U16 [R0+0xa000], R22 ;  /* 0x00a0001600007388 */ /* 0x010fe80000000400 */
[----:B--2---:R0:W-:Y:S04]  /*28800*/  STL [R1+0x38], R10 ;  /* 0x0000380a01007387 */ /* 0x0041e80000100800 */
[----:B0-----:R-:W2:Y:S04]  /*28810*/  LDL.LU R10, [R1+0x570] ;  /* 0x00057000010a7983 */ /* 0x001ea80000300800 */
[----:B------:R-:W4:Y:S01]  /*28820*/  LDL.LU R22, [R1+0x2924] ;  /* 0x0029240001167983 */ /* 0x000f220000300800 */
[----:B---3--:R-:W-:-:S04]  /*28830*/  @!P0 LOP3.LUT R13, R13, R12, RZ, 0x3c, !PT ;  /* 0x0000000c0d0d8212 */ /* 0x008fc800078e3cff */
[----:B------:R-:W-:-:S04]  /*28840*/  @!P0 LOP3.LUT R12, R13, R12, RZ, 0x3c, !PT ;  /* 0x0000000c0d0c8212 */ /* 0x000fc800078e3cff */
[----:B------:R-:W-:Y:S02]  /*28850*/  @!P0 LOP3.LUT R13, R13, R12, RZ, 0x3c, !PT ;  /* 0x0000000c0d0d8212 */ /* 0x000fe400078e3cff */
[----:B----4-:R-:W-:-:S06]  /*28860*/  PRMT R22, RZ, 0x7610, R22 ;  /* 0x00007610ff167816 */ /* 0x010fcc0000000016 */
        /* <DEDUP_REMOVED lines=11> */
[----:B0-----:R-:W4:Y:S04]  /*28920*/  LDL.LU R8, [R1+0x574] ;  /* 0x0005740001087983 */ /* 0x001f280000300800 */
[----:B---3--:R0:W-:Y:S04]  /*28930*/  STL [R1+0x30], R22 ;  /* 0x0000301601007387 */ /* 0x0081e80000100800 */
[----:B0-----:R-:W3:Y:S04]  /*28940*/  LDL.LU R22, [R1+0x291c] ;  /* 0x00291c0001167983 */ /* 0x001ee80000300800 */
[----:B------:R-:W2:Y:S01]  /*28950*/  LDL R13, [R1+0xd74] ;  /* 0x000d7400010d7983 */ /* 0x000ea20000100800 */
[----:B------:R-:W-:Y:S01]  /*28960*/  @!P0 IMAD.MOV.U32 R12, RZ, RZ, R9 ;  /* 0x000000ffff0c8224 */ /* 0x000fe200078e0009 */
[----:B---3--:R-:W-:-:S06]  /*28970*/  PRMT R22, RZ, 0x7610, R22 ;  /* 0x00007610ff167816 */ /* 0x008fcc0000000016 */
[----:B--2---:R-:W2:Y:S04]  /*28980*/  @!P0 LDG.E.U16 R22, [R12.64] ;  /* 0x0000000a0c168981 */ /* 0x004ea8000c1e1500 */
[----:B------:R0:W-:Y:S04]  /*28990*/  STS.U16 [R0+0xa800], R5 ;  /* 0x00a8000500007388 */ /* 0x0001e80000000400 */
[----:B0-----:R-:W3:Y:S04]  /*289a0*/  LDL R5, [R1+0xd18] ;  /* 0x000d180001057983 */ /* 0x001ee80000100800 */
[----:B------:R-:W3:Y:S04]  /*289b0*/  LDL.LU R9, [R1+0x578] ;  /* 0x0005780001097983 */ /* 0x000ee80000300800 */
        /* <DEDUP_REMOVED lines=30> */
[----:B0-----:R-:W3:Y:S01]  /*28ba0*/  LDL R13, [R1+0xcf4] ;  /* 0x000cf400010d7983 */ /* 0x001ee20000100800 */
[----:B------:R-:W-:Y:S01]  /*28bb0*/  PRMT R7, RZ, 0x7610, R7 ;  /* 0x00007610ff077816 */ /* 0x000fe20000000007 */
[----:B------:R-:W-:Y:S02]  /*28bc0*/  @!P0 IMAD.MOV.U32 R12, RZ, RZ, R15 ;  /* 0x000000ffff0c8224 */ /* 0x000fe400078e000f */
[----:B------:R-:W3:Y:S04]  /*28bd0*/  LDL.LU R5, [R1+0x588] ;  /* 0x0005880001057983 */ /* 0x000ee80000300800 */
[----:B------:R0:W-:Y:S04]  /*28be0*/  STS.U16 [R0+0xb800], R10 ;  /* 0x00b8000a00007388 */ /* 0x0001e80000000400 */
[----:B0-----:R-:W4:Y:S04]  /*28bf0*/  LDL R10, [R1+0xc94] ;  /* 0x000c9400010a7983 */ /* 0x001f280000100800 */
[----:B--2---:R0:W-:Y:S04]  /*28c00*/  STL [R1+0x20], R3 ;  /* 0x0000200301007387 */ /* 0x0041e80000100800 */
[----:B0-----:R-:W2:Y:S04]  /*28c10*/  LDL R3, [R1+0xc98] ;  /* 0x000c980001037983 */ /* 0x001ea80000100800 */
        /* <DEDUP_REMOVED lines=8> */
[----:B------:R-:W2:Y:S04]  /*28ca0*/  @!P0 LDG.E.U16 R22, [R12.64] ;  /* 0x0000000a0c168981 */ /* 0x000ea8000c1e1500 */
[----:B----4-:R0:W-:Y:S04]  /*28cb0*/  STS.U16 [R0+0xbc00], R8 ;  /* 0x00bc000800007388 */ /* 0x0101e80000000400 */
[----:B0-----:R-:W4:Y:S04]  /*28cc0*/  LDL R8, [R1+0xc74] ;  /* 0x000c740001087983 */ /* 0x001f280000100800 */
[----:B---3--:R0:W-:Y:S04]  /*28cd0*/  STL [R1+0x1c], R7 ;  /* 0x00001c0701007387 */ /* 0x0081e80000100800 */
        /* <DEDUP_REMOVED lines=14> */
[----:B------:R-:W2:Y:S01]  /*28dc0*/  LDL.LU R13, [R1+0x580] ;  /* 0x00058000010d7983 */ /* 0x000ea20000300800 */
[----:B------:R-:W-:Y:S01]  /*28dd0*/  PRMT R2, RZ, 0x7610, R2 ;  /* 0x00007610ff027816 */ /* 0x000fe20000000002 */
[----:B------:R-:W-:-:S02]  /*28de0*/  @!P0 IMAD.MOV.U32 R12, RZ, RZ, R3 ;  /* 0x000000ffff0c8224 */ /* 0x000fc400078e0003 */
[----:B--2---:R0:W-:Y:S02]  /*28df0*/  STS.U16 [R0+0xc400], R13 ;  /* 0x00c4000d00007388 */ /* 0x0041e40000000400 */
[----:B0-----:R-:W-:Y:S01]  /*28e00*/  @!P0 IMAD.MOV.U32 R13, RZ, RZ, R10 ;  /* 0x000000ffff0d8224 */ /* 0x001fe200078e000a */
[----:B------:R-:W-:Y:S01]  /*28e10*/  PRMT R4, RZ, 0x7610, R4 ;  /* 0x00007610ff047816 */ /* 0x000fe20000000004 */
[----:B------:R-:W2:Y:S04]  /*28e20*/  LDL.LU R10, [R1+0x5a0] ;  /* 0x0005a000010a7983 */ /* 0x000ea80000300800 */
[----:B------:R0:W2:Y:S04]  /*28e30*/  @!P0 LDG.E.U16 R2, [R12.64] ;  /* 0x0000000a0c028981 */ /* 0x0000a8000c1e1500 */
[----:B------:R-:W3:Y:S01]  /*28e40*/  LDL R3, [R1+0xc34] ;  /* 0x000c340001037983 */ /* 0x000ee20000100800 */
[----:B0-----:R-:W-:-:S02]  /*28e50*/  @!P0 IMAD.MOV.U32 R12, RZ, RZ, R7 ;  /* 0x000000ffff0c8224 */ /* 0x001fc400078e0007 */
[----:B----4-:R-:W-:-:S05]  /*28e60*/  @!P0 IMAD.MOV.U32 R13, RZ, RZ, R8 ;  /* 0x000000ffff0d8224 */ /* 0x010fca00078e0008 */
[----:B------:R0:W4:Y:S04]  /*28e70*/  @!P0 LDG.E.U16 R4, [R12.64] ;  /* 0x0000000a0c048981 */ /* 0x000128000c1e1500 */
[----:B--2---:R1:W-:Y:S04]  /*28e80*/  STL [R1+0x10], R2 ;  /* 0x0000100201007387 */ /* 0x0043e80000100800 */
[----:B0-----:R-:W2:Y:S04]  /*28e90*/  LDL R12, [R1+0xc54] ;  /* 0x000c5400010c7983 */ /* 0x001ea80000100800 */
[----:B------:R-:W2:Y:S01]  /*28ea0*/  LDL R13, [R1+0xc58] ;  /* 0x000c5800010d7983 */ /* 0x000ea20000100800 */
[----:B------:R-:W-:-:S03]  /*28eb0*/  PRMT R22, RZ, 0x7610, R22 ;  /* 0x00007610ff167816 */ /* 0x000fc60000000016 */
[----:B-1----:R-:W3:Y:S04]  /*28ec0*/  LDL R2, [R1+0xc38] ;  /* 0x000c380001027983 */ /* 0x002ee80000100800 */
[----:B------:R0:W-:Y:S04]  /*28ed0*/  STS.U16 [R0+0xc800], R14 ;  /* 0x00c8000e00007388 */ /* 0x0001e80000000400 */
[----:B------:R-:W3:Y:S04]  /*28ee0*/  LDL R8, [R1+0xc14] ;  /* 0x000c140001087983 */ /* 0x000ee80000100800 */
[----:B------:R-:W3:Y:S04]  /*28ef0*/  LDL R7, [R1+0xc18] ;  /* 0x000c180001077983 */ /* 0x000ee80000100800 */
[----:B0-----:R-:W3:Y:S01]  /*28f00*/  LDL.LU R14, [R1+0x5a4] ;  /* 0x0005a400010e7983 */ /* 0x001ee20000300800 */
[----:B--2---:R-:W-:-:S04]  /*28f10*/  @!P0 LOP3.LUT R13, R13, R12, RZ, 0x3c, !PT ;  /* 0x0000000c0d0d8212 */ /* 0x004fc800078e3cff */
[----:B------:R-:W-:-:S04]  /*28f20*/  @!P0 LOP3.LUT R12, R13, R12, RZ, 0x3c, !PT ;  /* 0x0000000c0d0c8212 */ /* 0x000fc800078e3cff */
[----:B------:R-:W-:-:S05]  /*28f30*/  @!P0 LOP3.LUT R13, R13, R12, RZ, 0x3c, !PT ;  /* 0x0000000c0d0d8212 */ /* 0x000fca00078e3cff */
[----:B------:R-:W2:Y:S04]  /*28f40*/  @!P0 LDG.E.U16 R22, [R12.64] ;  /* 0x0000000a0c168981 */ /* 0x000ea8000c1e1500 */
[----:B------:R0:W-:Y:S04]  /*28f50*/  STS.U16 [R0+0xcc00], R5 ;  /* 0x00cc000500007388 */ /* 0x0001e80000000400 */
[----:B0-----:R-:W3:Y:S04]  /*28f60*/  LDL R5, [R1+0xbf4] ;  /* 0x000bf40001057983 */ /* 0x001ee80000100800 */
[----:B----4-:R0:W-:Y:S04]  /*28f70*/  STL [R1+0xc], R4 ;  /* 0x00000c0401007387 */ /* 0x0101e80000100800 */
[----:B0-----:R-:W4:Y:S04]  /*28f80*/  LDL R4, [R1+0xbf8] ;  /* 0x000bf80001047983 */ /* 0x001f280000100800 */
[----:B--2---:R0:W-:Y:S04]  /*28f90*/  STL [R1+0x8], R22 ;  /* 0x0000081601007387 */ /* 0x0041e80000100800 */
[----:B0-----:R-:W2:Y:S01]  /*28fa0*/  LDL.LU R22, [R1+0x2904] ;  /* 0x0029040001167983 */ /* 0x001ea20000300800 */
[----:B---3--:R-:W-:-:S02]  /*28fb0*/  @!P0 IMAD.MOV.U32 R12, RZ, RZ, R2 ;  /* 0x000000ffff0c8224 */ /* 0x008fc400078e0002 */
[----:B------:R-:W-:Y:S01]  /*28fc0*/  @!P0 IMAD.MOV.U32 R13, RZ, RZ, R3 ;  /* 0x000000ffff0d8224 */ /* 0x000fe200078e0003 */
[----:B--2---:R-:W-:-:S06]  /*28fd0*/  PRMT R22, RZ, 0x7610, R22 ;  /* 0x00007610ff167816 */ /* 0x004fcc0000000016 */
[----:B------:R-:W2:Y:S04]  /*28fe0*/  @!P0 LDG.E.U16 R22, [R12.64] ;  /* 0x0000000a0c168981 */ /* 0x000ea8000c1e1500 */
[----:B------:R0:W-:Y:S04]  /*28ff0*/  STS.U16 [R0+0xd000], R15 ;  /* 0x00d0000f00007388 */ /* 0x0001e80000000400 */
[----:B0-----:R-:W3:Y:S04]  /*29000*/  LDL.LU R15, [R1+0x5a8] ;  /* 0x0005a800010f7983 */ /* 0x001ee80000300800 */
[----:B------:R-:W3:Y:S04]  /*29010*/  LDL R3, [R1+0xbd4] ;  /* 0x000bd40001037983 */ /* 0x000ee80000100800 */
[----:B------:R-:W3:Y:S04]  /*29020*/  LDL R2, [R1+0xbd8] ;  /* 0x000bd80001027983 */ /* 0x000ee80000100800 */
[----:B--2---:R0:W-:Y:S04]  /*29030*/  STL [R1+0x4], R22 ;  /* 0x0000041601007387 */ /* 0x0041e80000100800 */
[----:B0-----:R-:W2:Y:S04]  /*29040*/  LDL.LU R22, [R1+0x2900] ;  /* 0x0029000001167983 */ /* 0x001ea80000300800 */
[----:B------:R-:W2:Y:S01]  /*29050*/  LDL.LU R13, [R1+0x594] ;  /* 0x00059400010d7983 */ /* 0x000ea20000300800 */
[----:B------:R-:W-:Y:S01]  /*29060*/  PRMT R6, RZ, 0x7610, R6 ;  /* 0x00007610ff067816 */ /* 0x000fe20000000006 */
[----:B------:R-:W-:Y:S01]  /*29070*/  @!P0 IMAD.MOV.U32 R12, RZ, RZ, R7 ;  /* 0x000000ffff0c8224 */ /* 0x000fe200078e0007 */
[----:B------:R-:W-:Y:S01]  /*29080*/  PRMT R28, RZ, 0x7610, R28 ;  /* 0x00007610ff1c7816 */ /* 0x000fe2000000001c */
[----:B--2---:R0:W-:Y:S02]  /*29090*/  STS.U16 [R0+0xd400], R13 ;  /* 0x00d4000d00007388 */ /* 0x0041e40000000400 */
[----:B0-----:R-:W-:Y:S01]  /*290a0*/  @!P0 IMAD.MOV.U32 R13, RZ, RZ, R8 ;  /* 0x000000ffff0d8224 */ /* 0x001fe200078e0008 */
[----:B------:R-:W-:Y:S01]  /*290b0*/  PRMT R26, RZ, 0x7610, R26 ;  /* 0x00007610ff1a7816 */ /* 0x000fe2000000001a */
[----:B------:R-:W2:Y:S04]  /*290c0*/  LDL.LU R8, [R1+0x5b0] ;  /* 0x0005b00001087983 */ /* 0x000ea80000300800 */
[----:B------:R4:W2:Y:S02]  /*290d0*/  @!P0 LDG.E.U16 R6, [R12.64] ;  /* 0x0000000a0c068981 */ /* 0x0008a4000c1e1500 */
[----:B----4-:R-:W-:-:S02]  /*290e0*/  @!P0 IMAD.MOV.U32 R12, RZ, RZ, R4 ;  /* 0x000000ffff0c8224 */ /* 0x010fc400078e0004 */
[----:B------:R-:W-:Y:S01]  /*290f0*/  @!P0 IMAD.MOV.U32 R13, RZ, RZ, R5 ;  /* 0x000000ffff0d8224 */ /* 0x000fe200078e0005 */
[----:B------:R-:W4:Y:S04]  /*29100*/  LDL R4, [R1+0xbb8] ;  /* 0x000bb80001047983 */ /* 0x000f280000100800 */
[----:B------:R3:W2:Y:S04]  /*29110*/  @!P0 LDG.E.U16 R28, [R12.64] ;  /* 0x0000000a0c1c8981 */ /* 0x0006a8000c1e1500 */
[----:B------:R-:W4:Y:S04]  /*29120*/  LDL R5, [R1+0xbb4] ;  /* 0x000bb40001057983 */ /* 0x000f280000100800 */
[----:B------:R0:W-:Y:S01]  /*29130*/  STS.U16 [R0+0xd800], R9 ;  /* 0x00d8000900007388 */ /* 0x0001e20000000400 */
[----:B---3--:R-:W-:-:S02]  /*29140*/  @!P0 IMAD.MOV.U32 R12, RZ, RZ, R2 ;  /* 0x000000ffff0c8224 */ /* 0x008fc400078e0002 */
[----:B------:R-:W-:-:S05]  /*29150*/  @!P0 IMAD.MOV.U32 R13, RZ, RZ, R3 ;  /* 0x000000ffff0d8224 */ /* 0x000fca00078e0003 */
[----:B------:R4:W3:Y:S04]  /*29160*/  @!P0 LDG.E.U16 R26, [R12.64] ;  /* 0x0000000a0c1a8981 */ /* 0x0008e8000c1e1500 */
[----:B0-----:R-:W3:Y:S04]  /*29170*/  LDL.LU R9, [R1+0x5b4] ;  /* 0x0005b40001097983 */ /* 0x001ee80000300800 */
[----:B--2---:R-:W-:Y:S04]  /*29180*/  STL [R1+0x2880], R28 ;  /* 0x0028801c01007387 */ /* 0x004fe80000100800 */
[----:B------:R-:W2:Y:S04]  /*29190*/  LDL R7, [R1+0xb94] ;  /* 0x000b940001077983 */ /* 0x000ea80000100800 */
[----:B------:R0:W-:Y:S04]  /*291a0*/  STL [R1], R6 ;  /* 0x0000000601007387 */ /* 0x0001e80000100800 */
[----:B0-----:R-:W2:Y:S01]  /*291b0*/  LDL R6, [R1+0xb98] ;  /* 0x000b980001067983 */ /* 0x001ea20000100800 */
[----:B----4-:R-:W-:-:S03]  /*291c0*/  @!P0 IMAD.MOV.U32 R12, RZ, RZ, R4 ;  /* 0x000000ffff0c8224 */ /* 0x010fc600078e0004 */
[----:B------:R0:W-:Y:S01]  /*291d0*/  STS.U16 [R0+0xc00], R24 ;  /* 0x000c001800007388 */ /* 0x0001e20000000400 */
[----:B------:R-:W-:Y:S01]  /*291e0*/  @!P0 IMAD.MOV.U32 R13, RZ, RZ, R5 ;  /* 0x000000ffff0d8224 */ /* 0x000fe200078e0005 */
[----:B------:R-:W-:Y:S02]  /*291f0*/  PRMT R22, RZ, 0x7610, R22 ;  /* 0x00007610ff167816 */ /* 0x000fe40000000016 */
[----:B------:R1:W-:Y:S01]  /*29200*/  STS.U16 [R0+0xdc00], R10 ;  /* 0x00dc000a00007388 */ /* 0x0003e20000000400 */
[----:B0-----:R-:W-:-:S03]  /*29210*/  PRMT R24, RZ, 0x7610, R24 ;  /* 0x00007610ff187816 */ /* 0x001fc60000000018 */
[----:B-1----:R-:W4:Y:S04]  /*29220*/  LDL.LU R10, [R1+0x5b8] ;  /* 0x0005b800010a7983 */ /* 0x002f280000300800 */
[----:B---3--:R-:W-:Y:S04]  /*29230*/  STL [R1+0x2884], R26 ;  /* 0x0028841a01007387 */ /* 0x008fe80000100800 */
[----:B------:R2:W3:Y:S04]  /*29240*/  @!P0 LDG.E.U16 R24, [R12.64] ;  /* 0x0000000a0c188981 */ /* 0x0004e8000c1e1500 */
[----:B------:R-:W4:Y:S04]  /*29250*/  LDL R3, [R1+0xb74] ;  /* 0x000b740001037983 */ /* 0x000f280000100800 */
[----:B------:R-:W4:Y:S01]  /*29260*/  LDL R2, [R1+0xb78] ;  /* 0x000b780001027983 */ /* 0x000f220000100800 */
[----:B--2---:R-:W-:-:S02]  /*29270*/  @!P0 IMAD.MOV.U32 R13, RZ, RZ, R7 ;  /* 0x000000ffff0d8224 */ /* 0x004fc400078e0007 */
[----:B------:R-:W-:-:S05]  /*29280*/  @!P0 IMAD.MOV.U32 R12, RZ, RZ, R6 ;  /* 0x000000ffff0c8224 */ /* 0x000fca00078e0006 */
[----:B------:R4:W2:Y:S04]  /*29290*/  @!P0 LDG.E.U16 R22, [R12.64] ;  /* 0x0000000a0c168981 */ /* 0x0008a8000c1e1500 */
[----:B------:R0:W-:Y:S04]  /*292a0*/  STS.U16 [R0+0xe000], R14 ;  /* 0x00e0000e00007388 */ /* 0x0001e80000000400 */
[----:B------:R1:W-:Y:S04]  /*292b0*/  STS.U16 [R0], R20 ;  /* 0x0000001400007388 */ /* 0x0003e80000000400 */
[----:B0-----:R-:W2:Y:S01]  /*292c0*/  LDL.LU R14, [R1+0x5c0] ;  /* 0x0005c000010e7983 */ /* 0x001ea20000300800 */
[----:B-1----:R-:W-:-:S03]  /*292d0*/  PRMT R20, RZ, 0x7610, R20 ;  /* 0x00007610ff147816 */ /* 0x002fc60000000014 */
[----:B---3--:R-:W-:Y:S04]  /*292e0*/  STL [R1+0x2888], R24 ;  /* 0x0028881801007387 */ /* 0x008fe80000100800 */
[----:B------:R-:W3:Y:S01]  /*292f0*/  LDL R5, [R1+0xb54] ;  /* 0x000b540001057983 */ /* 0x000ee20000100800 */
[----:B----4-:R-:W-:-:S03]  /*29300*/  @!P0 IMAD.MOV.U32 R13, RZ, RZ, R3 ;  /* 0x000000ffff0d8224 */ /* 0x010fc600078e0003 */
[----:B------:R-:W4:Y:S01]  /*29310*/  LDL R4, [R1+0xb58] ;  /* 0x000b580001047983 */ /* 0x000f220000100800 */
[----:B------:R-:W-:-:S03]  /*29320*/  @!P0 IMAD.MOV.U32 R12, RZ, RZ, R2 ;  /* 0x000000ffff0c8224 */ /* 0x000fc600078e0002 */
[----:B------:R0:W-:Y:S04]  /*29330*/  STS.U16 [R0+0xe400], R15 ;  /* 0x00e4000f00007388 */ /* 0x0001e80000000400 */
[----:B------:R3:W4:Y:S04]  /*29340*/  @!P0 LDG.E.U16 R20, [R12.64] ;  /* 0x0000000a0c148981 */ /* 0x000728000c1e1500 */
[----:B0-----:R-:W4:Y:S04]  /*29350*/  LDL.LU R15, [R1+0x5c4] ;  /* 0x0005c400010f7983 */ /* 0x001f280000300800 */
[----:B------:R-:W4:Y:S04]  /*29360*/  LDL R6, [R1+0xb38] ;  /* 0x000b380001067983 */ /* 0x000f280000100800 */
[----:B--2---:R-:W-:Y:S04]  /*29370*/  STL [R1+0x288c], R22 ;  /* 0x00288c1601007387 */ /* 0x004fe80000100800 */
[----:B------:R-:W2:Y:S01]  /*29380*/  LDL R7, [R1+0xb34] ;  /* 0x000b340001077983 */ /* 0x000ea20000100800 */
[----:B------:R-:W-:-:S03]  /*29390*/  PRMT R18, RZ, 0x7610, R18 ;  /* 0x00007610ff127816 */ /* 0x000fc60000000012 */
[----:B------:R-:W2:Y:S04]  /*293a0*/  LDL R3, [R1+0xb14] ;  /* 0x000b140001037983 */ /* 0x000ea80000100800 */
[----:B------:R-:W2:Y:S01]  /*293b0*/  LDL R2, [R1+0xb18] ;  /* 0x000b180001027983 */ /* 0x000ea20000100800 */
[----:B------:R-:W-:-:S03]  /*293c0*/  PRMT R16, RZ, 0x7610, R16 ;  /* 0x00007610ff107816 */ /* 0x000fc60000000010 */
[----:B------:R0:W-:Y:S01]  /*293d0*/  STS.U16 [R0+0xe800], R8 ;  /* 0x00e8000800007388 */ /* 0x0001e20000000400 */
[----:B---3--:R-:W-:-:S03]  /*293e0*/  @!P0 IMAD.MOV.U32 R13, RZ, RZ, R5 ;  /* 0x000000ffff0d8224 */ /* 0x008fc600078e0005 */
[----:B0-----:R-:W3:Y:S01]  /*293f0*/  LDL.LU R8, [R1+0x5c8] ;  /* 0x0005c80001087983 */ /* 0x001ee20000300800 */
[----:B----4-:R-:W-:-:S05]  /*29400*/  @!P0 IMAD.MOV.U32 R12, RZ, RZ, R4 ;  /* 0x000000ffff0c8224 */ /* 0x010fca00078e0004 */
[----:B------:R0:W4:Y:S04]  /*29410*/  @!P0 LDG.E.U16 R18, [R12.64] ;  /* 0x0000000a0c128981 */ /* 0x000128000c1e1500 */
[----:B------:R-:W-:Y:S04]  /*29420*/  STL [R1+0x2890], R20 ;  /* 0x0028901401007387 */ /* 0x000fe80000100800 */
[----:B------:R-:W3:Y:S04]  /*29430*/  LDL R5, [R1+0xaf4] ;  /* 0x000af40001057983 */ /* 0x000ee80000100800 */
[----:B------:R-:W3:Y:S01]  /*29440*/  LDL R4, [R1+0xaf8] ;  /* 0x000af80001047983 */ /* 0x000ee20000100800 */
[----:B0-----:R-:W-:-:S02]  /*29450*/  @!P0 IMAD.MOV.U32 R12, RZ, RZ, R6 ;  /* 0x000000ffff0c8224 */ /* 0x001fc400078e0006 */
[----:B--2---:R-:W-:-:S05]  /*29460*/  @!P0 IMAD.MOV.U32 R13, RZ, RZ, R7 ;  /* 0x000000ffff0d8224 */ /* 0x004fca00078e0007 */
[----:B------:R0:W2:Y:S01]  /*29470*/  @!P0 LDG.E.U16 R16, [R12.64] ;  /* 0x0000000a0c108981 */ /* 0x0000a2000c1e1500 */
[----:B------:R-:W-:-:S03]  /*29480*/  PRMT R11, RZ, 0x7610, R11 ;  /* 0x00007610ff0b7816 */ /* 0x000fc6000000000b */
[----:B------:R-:W-:Y:S01]  /*29490*/  STS.U16 [R0+0xf400], R14 ;  /* 0x00f4000e00007388 */ /* 0x000fe20000000400 */
[----:B0-----:R-:W-:Y:S02]  /*294a0*/  @!P0 IMAD.MOV.U32 R12, RZ, RZ, R2 ;  /* 0x000000ffff0c8224 */ /* 0x001fe400078e0002 */
[----:B------:R-:W-:Y:S01]  /*294b0*/  @!P0 IMAD.MOV.U32 R13, RZ, RZ, R3 ;  /* 0x000000ffff0d8224 */ /* 0x000fe200078e0003 */
[----:B------:R3:W-:Y:S04]  /*294c0*/  STS.U16 [R0+0xf800], R15 ;  /* 0x00f8000f00007388 */ /* 0x0007e80000000400 */
[----:B------:R0:W2:Y:S04]  /*294d0*/  @!P0 LDG.E.U16 R11, [R12.64] ;  /* 0x0000000a0c0b8981 */ /* 0x0000a8000c1e1500 */
[----:B------:R1:W-:Y:S01]  /*294e0*/  STS.U16 [R0+0xf000], R10 ;  /* 0x00f0000a00007388 */ /* 0x0003e20000000400 */
[----:B0-----:R-:W-:-:S03]  /*294f0*/  PRMT R12, RZ, 0x7610, R12 ;  /* 0x00007610ff0c7816 */ /* 0x001fc6000000000c */
[----:B----4-:R-:W-:Y:S01]  /*29500*/  STL [R1+0x2894], R18 ;  /* 0x0028941201007387 */ /* 0x010fe20000100800 */
[----:B---3--:R-:W-:Y:S02]  /*29510*/  @!P0 IMAD.MOV.U32 R15, RZ, RZ, R5 ;  /* 0x000000ffff0f8224 */ /* 0x008fe400078e0005 */
[----:B------:R-:W-:-:S05]  /*29520*/  @!P0 IMAD.MOV.U32 R14, RZ, RZ, R4 ;  /* 0x000000ffff0e8224 */ /* 0x000fca00078e0004 */
[----:B------:R-:W3:Y:S04]  /*29530*/  @!P0 LDG.E.U16 R12, [R14.64] ;  /* 0x0000000a0e0c8981 */ /* 0x000ee8000c1e1500 */
[----:B--2---:R-:W-:Y:S04]  /*29540*/  STL [R1+0x2898], R16 ;  /* 0x0028981001007387 */ /* 0x004fe80000100800 */
[----:B-1----:R-:W2:Y:S04]  /*29550*/  LDL.LU R10, [R1+0x5e8] ;  /* 0x0005e800010a7983 */ /* 0x002ea80000300800 */
[----:B------:R-:W4:Y:S04]  /*29560*/  LDL R3, [R1+0xad4] ;  /* 0x000ad40001037983 */ /* 0x000f280000100800 */
[----:B------:R-:W2:Y:S04]  /*29570*/  LDL R2, [R1+0xad8] ;  /* 0x000ad80001027983 */ /* 0x000ea80000100800 */
[----:B------:R0:W-:Y:S04]  /*29580*/  STL [R1+0x289c], R11 ;  /* 0x00289c0b01007387 */ /* 0x0001e80000100800 */
[----:B------:R-:W2:Y:S04]  /*29590*/  LDL.LU R6, [R1+0x5e4] ;  /* 0x0005e40001067983 */ /* 0x000ea80000300800 */
[----:B------:R-:W2:Y:S04]  /*295a0*/  LDL R7, [R1+0xab8] ;  /* 0x000ab80001077983 */ /* 0x000ea80000100800 */
[----:B0-----:R-:W2:Y:S04]  /*295b0*/  LDL R11, [R1+0xab4] ;  /* 0x000ab400010b7983 */ /* 0x001ea80000100800 */
[----:B------:R-:W2:Y:S04]  /*295c0*/  LDL.LU R4, [R1+0x5e0] ;  /* 0x0005e00001047983 */ /* 0x000ea80000300800 */
[----:B---3--:R-:W-:Y:S04]  /*295d0*/  STL [R1+0x28a0], R12 ;  /* 0x0028a00c01007387 */ /* 0x008fe80000100800 */
[----:B------:R-:W-:Y:S04]  /*295e0*/  STL [R1+0x1394], R0 ;  /* 0x0013940001007387 */ /* 0x000fe80000100800 */
[----:B------:R-:W3:Y:S04]  /*295f0*/  LDL.LU R26, [R1+0x5dc] ;  /* 0x0005dc00011a7983 */ /* 0x000ee80000300800 */
[----:B------:R-:W3:Y:S01]  /*29600*/  LDL R5, [R1+0xa94] ;  /* 0x000a940001057983 */ /* 0x000ee20000100800 */
[----:B----4-:R-:W-:-:S03]  /*29610*/  @!P0 IMAD.MOV.U32 R15, RZ, RZ, R3 ;  /* 0x000000ffff0f8224 */ /* 0x010fc600078e0003 */
[----:B------:R-:W4:Y:S01]  /*29620*/  LDL R3, [R1+0xa98] ;  /* 0x000a980001037983 */ /* 0x000f220000100800 */
[----:B------:R-:W-:Y:S01]  /*29630*/  PRMT R13, RZ, 0x7610, R13 ;  /* 0x00007610ff0d7816 */ /* 0x000fe2000000000d */
[----:B--2---:R-:W-:Y:S01]  /*29640*/  @!P0 IMAD.MOV.U32 R14, RZ, RZ, R2 ;  /* 0x000000ffff0e8224 */ /* 0x004fe200078e0002 */
[----:B------:R-:W-:Y:S01]  /*29650*/  PRMT R17, RZ, 0x7610, R17 ;  /* 0x00007610ff117816 */ /* 0x000fe20000000011 */
[----:B------:R0:W-:Y:S04]  /*29660*/  STS.U16 [R0+0x400], R19 ;  /* 0x0004001300007388 */ /* 0x0001e80000000400 */
[----:B------:R1:W2:Y:S04]  /*29670*/  @!P0 LDG.E.U16 R13, [R14.64] ;  /* 0x0000000a0e0d8981 */ /* 0x0002a8000c1e1500 */
[----:B------:R3:W-:Y:S04]  /*29680*/  STS.U16 [R0+0xec00], R9 ;  /* 0x00ec000900007388 */ /* 0x0007e80000000400 */
[----:B------:R3:W-:Y:S01]  /*29690*/  STS.U16 [R0+0xfc00], R8 ;  /* 0x00fc000800007388 */ /* 0x0007e20000000400 */
[----:B-1----:R-:W-:-:S02]  /*296a0*/  @!P0 IMAD.MOV.U32 R14, RZ, RZ, R7 ;  /* 0x000000ffff0e8224 */ /* 0x002fc400078e0007 */
[----:B------:R-:W-:Y:S01]  /*296b0*/  @!P0 IMAD.MOV.U32 R15, RZ, RZ, R11 ;  /* 0x000000ffff0f8224 */ /* 0x000fe200078e000b */
[----:B0-----:R-:W-:Y:S01]  /*296c0*/  PRMT R19, RZ, 0x7610, R19 ;  /* 0x00007610ff137816 */ /* 0x001fe20000000013 */
[----:B------:R-:W-:Y:S04]  /*296d0*/  STS.U16 [R0+0x800], R23 ;  /* 0x0008001700007388 */ /* 0x000fe80000000400 */
[----:B------:R3:W2:Y:S04]  /*296e0*/  @!P0 LDG.E.U16 R17, [R14.64] ;  /* 0x0000000a0e118981 */ /* 0x0006a8000c1e1500 */
[----:B------:R-:W-:Y:S04]  /*296f0*/  STS.U16 [R0+0x1000], R25 ;  /* 0x0010001900007388 */ /* 0x000fe80000000400 */
[----:B------:R0:W-:Y:S04]  /*29700*/  STS.U16 [R0+0x1400], R27 ;  /* 0x0014001b00007388 */ /* 0x0001e80000000400 */
[----:B------:R-:W2:Y:S01]  /*29710*/  LDL R2, [R1+0xa74] ;  /* 0x000a740001027983 */ /* 0x000ea20000100800 */
[----:B---3--:R-:W-:-:S03]  /*29720*/  @!P0 IMAD.MOV.U32 R15, RZ, RZ, R5 ;  /* 0x000000ffff0f8224 */ /* 0x008fc600078e0005 */
[----:B------:R-:W1:Y:S04]  /*29730*/  S2R R9, SR_TID.X ;  /* 0x0000000000097919 */ /* 0x000e680000002100 */
[----:B------:R-:W3:Y:S04]  /*29740*/  S2R R8, SR_TID.X ;  /* 0x0000000000087919 */ /* 0x000ee80000002100 */
[----:B0-----:R-:W2:Y:S01]  /*29750*/  LDL R0, [R1+0xa78] ;  /* 0x000a780001007983 */ /* 0x001ea20000100800 */
[----:B----4-:R-:W-:-:S05]  /*29760*/  @!P0 IMAD.MOV.U32 R14, RZ, RZ, R3 ;  /* 0x000000ffff0e8224 */ /* 0x010fca00078e0003 */
[----:B------:R-:W4:Y:S01]  /*29770*/  @!P0 LDG.E.U16 R19, [R14.64] ;  /* 0x0000000a0e138981 */ /* 0x000f22000c1e1500 */
[----:B-1----:R-:W-:Y:S02]  /*29780*/  LOP3.LUT R9, R9, 0x3f, RZ, 0xc0, !PT ;  /* 0x0000003f09097812 */ /* 0x002fe400078ec0ff */
[----:B---3--:R-:W-:Y:S02]  /*29790*/  LOP3.LUT P1, RZ, R8, 0x40, RZ, 0xc0, !PT ;  /* 0x0000004008ff7812 */ /* 0x008fe4000782c0ff */
[----:B------:R-:W3:Y:S01]  /*297a0*/  LDL.LU R8, [R1+0x5d8] ;  /* 0x0005d80001087983 */ /* 0x000ee20000300800 */
[----:B------:R-:W-:Y:S01]  /*297b0*/  IMAD.SHL.U32 R9, R9, 0x2, RZ ;  /* 0x0000000209097824 */ /* 0x000fe200078e00ff */
[----:B------:R-:W-:-:S04]  /*297c0*/  SEL R28, RZ, 0x90, !P1 ;  /* 0x00000090ff1c7807 */ /* 0x000fc80004800000 */
[----:B------:R-:W-:Y:S02]  /*297d0*/  LOP3.LUT R28, R28, R9, RZ, 0x3c, !PT ;  /* 0x000000091c1c7212 */ /* 0x000fe400078e3cff */
[----:B------:R-:W3:Y:S02]  /*297e0*/  LDL.LU R9, [R1+0x5d4] ;  /* 0x0005d40001097983 */ /* 0x000ee40000300800 */
[----:B------:R-:W-:Y:S02]  /*297f0*/  LOP3.LUT R28, R28, 0x20, RZ, 0x3c, !PT ;  /* 0x000000201c1c7812 */ /* 0x000fe400078e3cff */
[----:B--2---:R-:W-:Y:S04]  /*29800*/  STL [R1+0x28a4], R13 ;  /* 0x0028a40d01007387 */ /* 0x004fe80000100800 */
[----:B------:R0:W-:Y:S04]  /*29810*/  STS.U16 [R28+0x100], R10 ;  /* 0x0001000a1c007388 */ /* 0x0001e80000000400 */
[----:B------:R1:W-:Y:S04]  /*29820*/  STS.U16 [R28+0x500], R6 ;  /* 0x000500061c007388 */ /* 0x0003e80000000400 */
[----:B0-----:R-:W2:Y:S04]  /*29830*/  LDL.LU R10, [R1+0x5d0] ;  /* 0x0005d000010a7983 */ /* 0x001ea80000300800 */
[----:B------:R-:W2:Y:S04]  /*29840*/  LDL R11, [R1+0xa54] ;  /* 0x000a5400010b7983 */ /* 0x000ea80000100800 */
[----:B------:R-:W3:Y:S04]  /*29850*/  LDL R7, [R1+0xa58] ;  /* 0x000a580001077983 */ /* 0x000ee80000100800 */
[----:B------:R-:W-:Y:S04]  /*29860*/  STL [R1+0x28a8], R17 ;  /* 0x0028a81101007387 */ /* 0x000fe80000100800 */
[----:B-1----:R-:W3:Y:S04]  /*29870*/  LDL R6, [R1+0xa34] ;  /* 0x000a340001067983 */ /* 0x002ee80000100800 */
[----:B------:R-:W3:Y:S04]  /*29880*/  LDL R5, [R1+0xa38] ;  /* 0x000a380001057983 */ /* 0x000ee80000100800 */
[----:B------:R0:W-:Y:S04]  /*29890*/  STS.U16 [R28+0x900], R4 ;  /* 0x000900041c007388 */ /* 0x0001e80000000400 */
[----:B----4-:R-:W-:Y:S04]  /*298a0*/  STL [R1+0x28ac], R19 ;  /* 0x0028ac1301007387 */ /* 0x010fe80000100800 */
[----:B0-----:R-:W4:Y:S04]  /*298b0*/  LDL R4, [R1+0xa14] ;  /* 0x000a140001047983 */ /* 0x001f280000100800 */
[----:B------:R-:W4:Y:S01]  /*298c0*/  LDL R3, [R1+0xa18] ;  /* 0x000a180001037983 */ /* 0x000f220000100800 */
[----:B------:R-:W-:-:S02]  /*298d0*/  @!P0 IMAD.MOV.U32 R14, RZ, RZ, R0 ;  /* 0x000000ffff0e8224 */ /* 0x000fc400078e0000 */
[----:B------:R-:W-:Y:S01]  /*298e0*/  @!P0 IMAD.MOV.U32 R15, RZ, RZ, R2 ;  /* 0x000000ffff0f8224 */ /* 0x000fe200078e0002 */
[----:B------:R-:W4:Y:S04]  /*298f0*/  LDL R0, [R1+0x9f8] ;  /* 0x0009f80001007983 */ /* 0x000f280000100800 */
[----:B------:R-:W4:Y:S01]  /*29900*/  LDL R2, [R1+0x9f4] ;  /* 0x0009f40001027983 */ /* 0x000f220000100800 */
[----:B------:R-:W-:Y:S02]  /*29910*/  PRMT R21, RZ, 0x7610, R21 ;  /* 0x00007610ff157816 */ /* 0x000fe40000000015 */
[----:B------:R-:W-:-:S04]  /*29920*/  PRMT R23, RZ, 0x7610, R23 ;  /* 0x00007610ff177816 */ /* 0x000fc80000000017 */
[----:B------:R2:W4:Y:S01]  /*29930*/  @!P0 LDG.E.U16 R21, [R14.64] ;  /* 0x0000000a0e158981 */ /* 0x000522000c1e1500 */
[----:B------:R-:W-:Y:S01]  /*29940*/  PRMT R25, RZ, 0x7610, R25 ;  /* 0x00007610ff197816 */ /* 0x000fe20000000019 */
[----:B--2---:R-:W-:Y:S02]  /*29950*/  @!P0 IMAD.MOV.U32 R15, RZ, RZ, R11 ;  /* 0x000000ffff0f8224 */ /* 0x004fe400078e000b */
[----:B---3--:R-:W-:-:S05]  /*29960*/  @!P0 IMAD.MOV.U32 R14, RZ, RZ, R7 ;  /* 0x000000ffff0e8224 */ /* 0x008fca00078e0007 */
[----:B------:R0:W2:Y:S01]  /*29970*/  @!P0 LDG.E.U16 R23, [R14.64] ;  /* 0x0000000a0e178981 */ /* 0x0000a2000c1e1500 */
[----:B------:R-:W-:Y:S01]  /*29980*/  PRMT R27, RZ, 0x7610, R27 ;  /* 0x00007610ff1b7816 */ /* 0x000fe2000000001b */
[----:B0-----:R-:W-:Y:S02]  /*29990*/  @!P0 IMAD.MOV.U32 R14, RZ, RZ, R5 ;  /* 0x000000ffff0e8224 */ /* 0x001fe400078e0005 */
[----:B------:R-:W-:-:S05]  /*299a0*/  @!P0 IMAD.MOV.U32 R15, RZ, RZ, R6 ;  /* 0x000000ffff0f8224 */ /* 0x000fca00078e0006 */
[----:B------:R4:W3:Y:S02]  /*299b0*/  @!P0 LDG.E.U16 R25, [R14.64] ;  /* 0x0000000a0e198981 */ /* 0x0008e4000c1e1500 */
[----:B----4-:R-:W-:Y:S02]  /*299c0*/  @!P0 IMAD.MOV.U32 R15, RZ, RZ, R4 ;  /* 0x000000ffff0f8224 */ /* 0x010fe400078e0004 */
[----:B------:R-:W-:-:S05]  /*299d0*/  @!P0 IMAD.MOV.U32 R14, RZ, RZ, R3 ;  /* 0x000000ffff0e8224 */ /* 0x000fca00078e0003 */
[----:B------:R0:W4:Y:S01]  /*299e0*/  @!P0 LDG.E.U16 R27, [R14.64] ;  /* 0x0000000a0e1b8981 */ /* 0x000122000c1e1500 */
[----:B------:R-:W-:Y:S01]  /*299f0*/  PRMT R29, RZ, 0x7610, R29 ;  /* 0x00007610ff1d7816 */ /* 0x000fe2000000001d */
[----:B0-----:R-:W-:Y:S02]  /*29a00*/  @!P0 IMAD.MOV.U32 R14, RZ, RZ, R0 ;  /* 0x000000ffff0e8224 */ /* 0x001fe400078e0000 */
[----:B------:R-:W-:-:S05]  /*29a10*/  @!P0 IMAD.MOV.U32 R15, RZ, RZ, R2 ;  /* 0x000000ffff0f8224 */ /* 0x000fca00078e0002 */
[----:B------:R-:W4:Y:S04]  /*29a20*/  @!P0 LDG.E.U16 R29, [R14.64] ;  /* 0x0000000a0e1d8981 */ /* 0x000f28000c1e1500 */
[----:B------:R-:W-:Y:S04]  /*29a30*/  STL [R1+0x28b0], R21 ;  /* 0x0028b01501007387 */ /* 0x000fe80000100800 */
[----:B--2---:R-:W-:Y:S04]  /*29a40*/  STL [R1+0x28b4], R23 ;  /* 0x0028b41701007387 */ /* 0x004fe80000100800 */
[----:B------:R0:W-:Y:S04]  /*29a50*/  STS.U16 [R28+0xd00], R26 ;  /* 0x000d001a1c007388 */ /* 0x0001e80000000400 */
[----:B---3--:R-:W-:Y:S04]  /*29a60*/  STL [R1+0x28b8], R25 ;  /* 0x0028b81901007387 */ /* 0x008fe80000100800 */
[----:B----4-:R-:W-:Y:S04]  /*29a70*/  STL [R1+0x28bc], R27 ;  /* 0x0028bc1b01007387 */ /* 0x010fe80000100800 */
[----:B------:R-:W2:Y:S04]  /*29a80*/  LDL.LU R12, [R1+0x5cc] ;  /* 0x0005cc00010c7983 */ /* 0x000ea80000300800 */
[----:B------:R-:W3:Y:S04]  /*29a90*/  LDL.LU R11, [R1+0x5bc] ;  /* 0x0005bc00010b7983 */ /* 0x000ee80000300800 */
[----:B------:R-:W4:Y:S04]  /*29aa0*/  LDL.LU R16, [R1+0x5ac] ;  /* 0x0005ac0001107983 */ /* 0x000f280000300800 */
[----:B------:R-:W4:Y:S04]  /*29ab0*/  LDL.LU R18, [R1+0x59c] ;  /* 0x00059c0001127983 */ /* 0x000f280000300800 */
[----:B------:R-:W4:Y:S04]  /*29ac0*/  LDL.LU R20, [R1+0x58c] ;  /* 0x00058c0001147983 */ /* 0x000f280000300800 */
[----:B------:R-:W4:Y:S04]  /*29ad0*/  LDL.LU R22, [R1+0x57c] ;  /* 0x00057c0001167983 */ /* 0x000f280000300800 */
[----:B------:R-:W4:Y:S04]  /*29ae0*/  LDL.LU R24, [R1+0x56c] ;  /* 0x00056c0001187983 */ /* 0x000f280000300800 */
[----:B0-----:R-:W4:Y:S04]  /*29af0*/  LDL.LU R26, [R1+0x55c] ;  /* 0x00055c00011a7983 */ /* 0x001f280000300800 */
[----:B------:R-:W4:Y:S04]  /*29b00*/  LDL.LU R2, [R1+0x54c] ;  /* 0x00054c0001027983 */ /* 0x000f280000300800 */
[----:B------:R-:W4:Y:S04]  /*29b10*/  LDL.LU R3, [R1+0x53c] ;  /* 0x00053c0001037983 */ /* 0x000f280000300800 */
[----:B------:R-:W4:Y:S04]  /*29b20*/  LDL.LU R4, [R1+0x52c] ;  /* 0x00052c0001047983 */ /* 0x000f280000300800 */
[----:B------:R-:W4:Y:S04]  /*29b30*/  LDL.LU R5, [R1+0x51c] ;  /* 0x00051c0001057983 */ /* 0x000f280000300800 */
[----:B------:R-:W4:Y:S04]  /*29b40*/  LDL.LU R6, [R1+0x50c] ;  /* 0x00050c0001067983 */ /* 0x000f280000300800 */
[----:B------:R0:W-:Y:S04]  /*29b50*/  STS.U16 [R28+0x1100], R8 ;  /* 0x001100081c007388 */ /* 0x0001e80000000400 */
[----:B------:R-:W4:Y:S04]  /*29b60*/  LDL.LU R7, [R1+0x4fc] ;  /* 0x0004fc0001077983 */ /* 0x000f280000300800 */
[----:B------:R1:W-:Y:S04]  /*29b70*/  STS.U16 [R28+0x1500], R9 ;  /* 0x001500091c007388 */ /* 0x0003e80000000400 */
[----:B0-----:R-:W4:Y:S04]  /*29b80*/  LDL.LU R8, [R1+0x4e8] ;  /* 0x0004e80001087983 */ /* 0x001f280000300800 */
[----:B------:R0:W-:Y:S04]  /*29b90*/  STS.U16 [R28+0x1900], R10 ;  /* 0x0019000a1c007388 */ /* 0x0001e80000000400 */
[----:B-1----:R-:W4:Y:S04]  /*29ba0*/  LDL.LU R9, [R1+0x4e4] ;  /* 0x0004e40001097983 */ /* 0x002f280000300800 */
[----:B0-----:R-:W4:Y:S04]  /*29bb0*/  LDL.LU R10, [R1+0x4e0] ;  /* 0x0004e000010a7983 */ /* 0x001f280000300800 */
        /* <DEDUP_REMOVED lines=53> */
[----:B--2---:R-:W-:Y:S04]  /*29f10*/  STS.U16 [R28+0x1d00], R12 ;  /* 0x001d000c1c007388 */ /* 0x004fe80000000400 */
[----:B---3--:R-:W-:Y:S04]  /*29f20*/  STS.U16 [R28+0x2100], R11 ;  /* 0x0021000b1c007388 */ /* 0x008fe80000000400 */
[----:B----4-:R-:W-:Y:S04]  /*29f30*/  STS.U16 [R28+0x2500], R16 ;  /* 0x002500101c007388 */ /* 0x010fe80000000400 */
[----:B------:R-:W-:Y:S04]  /*29f40*/  STS.U16 [R28+0x2900], R18 ;  /* 0x002900121c007388 */ /* 0x000fe80000000400 */
[----:B------:R-:W-:Y:S04]  /*29f50*/  STS.U16 [R28+0x2d00], R20 ;  /* 0x002d00141c007388 */ /* 0x000fe80000000400 */
[----:B------:R-:W-:Y:S04]  /*29f60*/  STS.U16 [R28+0x3100], R22 ;  /* 0x003100161c007388 */ /* 0x000fe80000000400 */
[----:B------:R-:W-:Y:S04]  /*29f70*/  STS.U16 [R28+0x3500], R24 ;  /* 0x003500181c007388 */ /* 0x000fe80000000400 */
[----:B------:R-:W-:Y:S04]  /*29f80*/  STS.U16 [R28+0x3900], R26 ;  /* 0x0039001a1c007388 */ /* 0x000fe80000000400 */
[----:B------:R0:W-:Y:S04]  /*29f90*/  STS.U16 [R28+0x3d00], R2 ;  /* 0x003d00021c007388 */ /* 0x0001e80000000400 */
[----:B0-----:R-:W2:Y:S04]  /*29fa0*/  LDL.LU R2, [R1+0x4d0] ;  /* 0x0004d00001027983 */ /* 0x001ea80000300800 */
[----:B--2---:R0:W-:Y:S04]  /*29fb0*/  STL [R1+0x28f4], R2 ;  /* 0x0028f40201007387 */ /* 0x0041e80000100800 */
[----:B0-----:R-:W2:Y:S04]  /*29fc0*/  LDL.LU R2, [R1+0x4d4] ;  /* 0x0004d40001027983 */ /* 0x001ea80000300800 */
[----:B--2---:R0:W-:Y:S04]  /*29fd0*/  STL [R1+0x28f8], R2 ;  /* 0x0028f80201007387 */ /* 0x0041e80000100800 */
[----:B0-----:R-:W2:Y:S04]  /*29fe0*/  LDL.LU R2, [R1+0x4d8] ;  /* 0x0004d80001027983 */ /* 0x001ea80000300800 */
[----:B------:R-:W-:Y:S04]  /*29ff0*/  STS.U16 [R28+0x4100], R3 ;  /* 0x004100031c007388 */ /* 0x000fe80000000400 */
[----:B------:R-:W-:Y:S04]  /*2a000*/  STS.U16 [R28+0x4500], R4 ;  /* 0x004500041c007388 */ /* 0x000fe80000000400 */
[----:B------:R-:W-:Y:S04]  /*2a010*/  STS.U16 [R28+0x4900], R5 ;  /* 0x004900051c007388 */ /* 0x000fe80000000400 */
[----:B------:R-:W-:Y:S04]  /*2a020*/  STS.U16 [R28+0x4d00], R6 ;  /* 0x004d00061c007388 */ /* 0x000fe80000000400 */
[----:B------:R-:W-:Y:S04]  /*2a030*/  STS.U16 [R28+0x5100], R7 ;  /* 0x005100071c007388 */ /* 0x000fe80000000400 */
[----:B--2---:R0:W-:Y:S04]  /*2a040*/  STL [R1+0x28fc], R2 ;  /* 0x0028fc0201007387 */ /* 0x0041e80000100800 */
[----:B0-----:R-:W2:Y:S04]  /*2a050*/  LDL.LU R2, [R1+0x4dc] ;  /* 0x0004dc0001027983 */ /* 0x001ea80000300800 */
[----:B------:R-:W3:Y:S04]  /*2a060*/  LDL.LU R3, [R1+0x4cc] ;  /* 0x0004cc0001037983 */ /* 0x000ee80000300800 */
[----:B------:R-:W4:Y:S04]  /*2a070*/  LDL.LU R5, [R1+0xbc] ;  /* 0x0000bc0001057983 */ /* 0x000f280000300800 */
[----:B------:R-:W3:Y:S04]  /*2a080*/  LDL.LU R6, [R1+0xb8] ;  /* 0x0000b80001067983 */ /* 0x000ee80000300800 */
[----:B------:R0:W-:Y:S04]  /*2a090*/  STS.U16 [R28+0x5500], R8 ;  /* 0x005500081c007388 */ /* 0x0001e80000000400 */
[----:B------:R-:W3:Y:S04]  /*2a0a0*/  LDL.LU R7, [R1+0xb4] ;  /* 0x0000b40001077983 */ /* 0x000ee80000300800 */
[----:B------:R1:W-:Y:S04]  /*2a0b0*/  STS.U16 [R28+0x5900], R9 ;  /* 0x005900091c007388 */ /* 0x0003e80000000400 */
[----:B0-----:R-:W3:Y:S04]  /*2a0c0*/  LDL.LU R8, [R1+0xb0] ;  /* 0x0000b00001087983 */ /* 0x001ee80000300800 */
[----:B------:R0:W-:Y:S04]  /*2a0d0*/  STS.U16 [R28+0x5d00], R10 ;  /* 0x005d000a1c007388 */ /* 0x0001e80000000400 */
[----:B-1----:R-:W3:Y:S04]  /*2a0e0*/  LDL.LU R9, [R1+0xac] ;  /* 0x0000ac0001097983 */ /* 0x002ee80000300800 */
[----:B0-----:R-:W3:Y:S04]  /*2a0f0*/  LDL.LU R10, [R1+0xa8] ;  /* 0x0000a800010a7983 */ /* 0x001ee80000300800 */
        /* <DEDUP_REMOVED lines=20> */
[----:B--2---:R0:W-:Y:S04]  /*2a240*/  STS.U16 [R28+0x6100], R2 ;  /* 0x006100021c007388 */ /* 0x0041e80000000400 */
[----:B0-----:R-:W2:Y:S04]  /*2a250*/  LDL.LU R2, [R1+0x28fc] ;  /* 0x0028fc0001027983 */ /* 0x001ea80000300800 */
[----:B--2---:R0:W-:Y:S04]  /*2a260*/  STS.U16 [R28+0x6500], R2 ;  /* 0x006500021c007388 */ /* 0x0041e80000000400 */
[----:B0-----:R-:W2:Y:S04]  /*2a270*/  LDL.LU R2, [R1+0x28f8] ;  /* 0x0028f80001027983 */ /* 0x001ea80000300800 */
[----:B--2---:R0:W-:Y:S04]  /*2a280*/  STS.U16 [R28+0x6900], R2 ;  /* 0x006900021c007388 */ /* 0x0041e80000000400 */
[----:B0-----:R-:W2:Y:S04]  /*2a290*/  LDL.LU R2, [R1+0x28f4] ;  /* 0x0028f40001027983 */ /* 0x001ea80000300800 */
[----:B--2---:R0:W-:Y:S01]  /*2a2a0*/  STS.U16 [R28+0x6d00], R2 ;  /* 0x006d00021c007388 */ /* 0x0041e20000000400 */
[----:B---3--:R1:W-:Y:S02]  /*2a2b0*/  STS.U16 [R28+0x7100], R3 ;  /* 0x007100031c007388 */ /* 0x0083e40000000400 */
[----:B----4-:R2:W-:Y:S02]  /*2a2c0*/  STS.U16 [R28+0x7500], R5 ;  /* 0x007500051c007388 */ /* 0x0105e40000000400 */
[----:B------:R3:W-:Y:S01]  /*2a2d0*/  STS.U16 [R28+0x7900], R6 ;  /* 0x007900061c007388 */ /* 0x0007e20000000400 */
[----:B------:R3:W-:Y:S01]  /*2a2e0*/  STS.U16 [R28+0x7d00], R7 ;  /* 0x007d00071c007388 */ /* 0x0007e20000000400 */
[----:B------:R3:W-:Y:S03]  /*2a2f0*/  STS.U16 [R28+0x8100], R8 ;  /* 0x008100081c007388 */ /* 0x0007e60000000400 */
[----:B0-----:R-:W4:Y:S01]  /*2a300*/  LDL.LU R2, [R1+0x28f0] ;  /* 0x0028f00001027983 */ /* 0x001f220000300800 */
[----:B-1----:R-:W4:Y:S02]  /*2a310*/  LDL.LU R3, [R1+0x28ec] ;  /* 0x0028ec0001037983 */ /* 0x002f240000300800 */
[----:B--2---:R-:W2:Y:S02]  /*2a320*/  LDL.LU R5, [R1+0x28e8] ;  /* 0x0028e80001057983 */ /* 0x004ea40000300800 */
[----:B---3--:R-:W3:Y:S01]  /*2a330*/  LDL.LU R6, [R1+0x28e4] ;  /* 0x0028e40001067983 */ /* 0x008ee20000300800 */
[----:B------:R-:W2:Y:S01]  /*2a340*/  LDL.LU R7, [R1+0x28e0] ;  /* 0x0028e00001077983 */ /* 0x000ea20000300800 */
[----:B------:R-:W2:Y:S03]  /*2a350*/  LDL.LU R8, [R1+0x28dc] ;  /* 0x0028dc0001087983 */ /* 0x000ea60000300800 */
[----:B------:R0:W-:Y:S01]  /*2a360*/  STS.U16 [R28+0x8500], R9 ;  /* 0x008500091c007388 */ /* 0x0001e20000000400 */
[----:B------:R1:W-:Y:S02]  /*2a370*/  STS.U16 [R28+0x8900], R10 ;  /* 0x0089000a1c007388 */ /* 0x0003e40000000400 */
[----:B------:R1:W-:Y:S01]  /*2a380*/  STS.U16 [R28+0x8d00], R15 ;  /* 0x008d000f1c007388 */ /* 0x0003e20000000400 */
[----:B0-----:R-:W2:Y:S01]  /*2a390*/  LDL.LU R9, [R1+0x28d8] ;  /* 0x0028d80001097983 */ /* 0x001ea20000300800 */
[----:B-1----:R-:W2:Y:S02]  /*2a3a0*/  LDL.LU R10, [R1+0x28d4] ;  /* 0x0028d400010a7983 */ /* 0x002ea40000300800 */
[----:B------:R-:W2:Y:S02]  /*2a3b0*/  LDL.LU R15, [R1+0x50] ;  /* 0x00005000010f7983 */ /* 0x000ea40000300800 */
[----:B------:R-:W-:Y:S01]  /*2a3c0*/  STS.U16 [R28+0x9100], R14 ;  /* 0x0091000e1c007388 */ /* 0x000fe20000000400 */
[----:B------:R-:W-:Y:S01]  /*2a3d0*/  STS.U16 [R28+0x9500], R29 ;  /* 0x0095001d1c007388 */ /* 0x000fe20000000400 */
[----:B------:R-:W-:Y:S02]  /*2a3e0*/  STS.U16 [R28+0x9900], R27 ;  /* 0x0099001b1c007388 */ /* 0x000fe40000000400 */
[----:B------:R-:W-:Y:S02]  /*2a3f0*/  STS.U16 [R28+0x9d00], R25 ;  /* 0x009d00191c007388 */ /* 0x000fe40000000400 */
        /* <DEDUP_REMOVED lines=13> */
[----:B--2---:R0:W-:Y:S04]  /*2a4d0*/  STL [R1+0x28c8], R15 ;  /* 0x0028c80f01007387 */ /* 0x0041e80000100800 */
[----:B0-----:R-:W2:Y:S04]  /*2a4e0*/  LDL.LU R15, [R1+0x54] ;  /* 0x00005400010f7983 */ /* 0x001ea80000300800 */
[----:B------:R-:W-:Y:S01]  /*2a4f0*/  STS.U16 [R28+0xd500], R26 ;  /* 0x00d5001a1c007388 */ /* 0x000fe20000000400 */
[----:B------:R0:W-:Y:S03]  /*2a500*/  STS.U16 [R28+0xd900], R4 ;  /* 0x00d900041c007388 */ /* 0x0001e60000000400 */
[----:B------:R-:W1:Y:S04]  /*2a510*/  S2R R14, SR_TID.X ;  /* 0x00000000000e7919 */ /* 0x000e680000002100 */
[----:B0-----:R-:W0:Y:S01]  /*2a520*/  S2R R4, SR_TID.X ;  /* 0x0000000000047919 */ /* 0x001e220000002100 */
[----:B-1----:R-:W-:-:S02]  /*2a530*/  LOP3.LUT P2, RZ, R14, 0x40, RZ, 0xc0, !PT ;  /* 0x000000400eff7812 */ /* 0x002fc4000784c0ff */
[----:B------:R-:W-:Y:S02]  /*2a540*/  LOP3.LUT P1, RZ, R14, 0x40, RZ, 0xc0, !PT ;  /* 0x000000400eff7812 */ /* 0x000fe4000782c0ff */
[----:B0-----:R-:W-:Y:S02]  /*2a550*/  LOP3.LUT R4, R4, 0x3f, RZ, 0xc0, !PT ;  /* 0x0000003f04047812 */ /* 0x001fe400078ec0ff */
[----:B------:R-:W-:-:S03]  /*2a560*/  SEL R14, RZ, 0x90, !P1 ;  /* 0x00000090ff0e7807 */ /* 0x000fc60004800000 */
[----:B------:R-:W-:-:S05]  /*2a570*/  IMAD.SHL.U32 R4, R4, 0x2, RZ ;  /* 0x0000000204047824 */ /* 0x000fca00078e00ff */
[-C--:B------:R-:W-:Y:S01]  /*2a580*/  LOP3.LUT R14, R14, R4.reuse, RZ, 0x3c, !PT ;  /* 0x000000040e0e7212 */ /* 0x080fe200078e3cff */
[----:B--2---:R0:W-:Y:S01]  /*2a590*/  STL [R1+0x28cc], R15 ;  /* 0x0028cc0f01007387 */ /* 0x0041e20000100800 */
[----:B------:R-:W2:Y:S02]  /*2a5a0*/  LDL.LU R29, [R1+0x4c] ;  /* 0x00004c00011d7983 */ /* 0x000ea40000300800 */
[----:B------:R-:W2:Y:S02]  /*2a5b0*/  LDL.LU R27, [R1+0x48] ;  /* 0x00004800011b7983 */ /* 0x000ea40000300800 */
[----:B------:R-:W2:Y:S01]  /*2a5c0*/  LDL.LU R25, [R1+0x44] ;  /* 0x0000440001197983 */ /* 0x000ea20000300800 */
[----:B------:R-:W2:Y:S01]  /*2a5d0*/  LDL.LU R23, [R1+0x40] ;  /* 0x0000400001177983 */ /* 0x000ea20000300800 */
        /* <DEDUP_REMOVED lines=11> */
[----:B0-----:R-:W-:Y:S01]  /*2a690*/  SEL R15, RZ, 0x90, !P2 ;  /* 0x00000090ff0f7807 */ /* 0x001fe20005000000 */
[----:B------:R-:W2:Y:S01]  /*2a6a0*/  LDL.LU R26, [R1+0x10] ;  /* 0x00001000011a7983 */ /* 0x000ea20000300800 */
[----:B------:R-:W2:Y:S02]  /*2a6b0*/  LDL.LU R28, [R1+0xc] ;  /* 0x00000c00011c7983 */ /* 0x000ea40000300800 */
[----:B------:R-:W2:Y:S01]  /*2a6c0*/  LDL.LU R0, [R1] ;  /* 0x0000000001007983 */ /* 0x000ea20000300800 */
[----:B------:R-:W-:Y:S01]  /*2a6d0*/  LOP3.LUT R15, R15, R4, RZ, 0x3c, !PT ;  /* 0x000000040f0f7212 */ /* 0x000fe200078e3cff */
[----:B------:R-:W-:Y:S01]  /*2a6e0*/  STL [R1+0x2878], R10 ;  /* 0x0028780a01007387 */ /* 0x000fe20000100800 */
[----:B------:R-:W2:Y:S02]  /*2a6f0*/  LDL.LU R4, [R1+0x28d0] ;  /* 0x0028d00001047983 */ /* 0x000ea40000300800 */
[----:B------:R-:W-:-:S05]  /*2a700*/  LOP3.LUT R15, R15, 0x20, RZ, 0x3c, !PT ;  /* 0x000000200f0f7812 */ /* 0x000fca00078e3cff */
[----:B------:R-:W-:Y:S01]  /*2a710*/  STS.U16 [R15+0xdd00], R10 ;  /* 0x00dd000a0f007388 */ /* 0x000fe20000000400 */
[----:B------:R-:W-:Y:S02]  /*2a720*/  STS.U16 [R15+0xe100], R9 ;  /* 0x00e100090f007388 */ /* 0x000fe40000000400 */
[----:B------:R-:W-:Y:S02]  /*2a730*/  STS.U16 [R15+0xe500], R8 ;  /* 0x00e500080f007388 */ /* 0x000fe40000000400 */
[----:B------:R-:W-:Y:S01]  /*2a740*/  STS.U16 [R15+0xe900], R7 ;  /* 0x00e900070f007388 */ /* 0x000fe20000000400 */
[----:B---3--:R-:W-:Y:S01]  /*2a750*/  STS.U16 [R15+0xed00], R6 ;  /* 0x00ed00060f007388 */ /* 0x008fe20000000400 */
[----:B------:R-:W-:Y:S03]  /*2a760*/  STS.U16 [R15+0xf100], R5 ;  /* 0x00f100050f007388 */ /* 0x000fe60000000400 */
[----:B--2---:R-:W-:Y:S01]  /*2a770*/  STS.U16 [R15+0xf500], R4 ;  /* 0x00f500040f007388 */ /* 0x004fe20000000400 */
[----:B----4-:R0:W-:Y:S02]  /*2a780*/  STS.U16 [R15+0xf900], R3 ;  /* 0x00f900030f007388 */ /* 0x0101e40000000400 */
[----:B------:R1:W-:Y:S01]  /*2a790*/  STS.U16 [R15+0xfd00], R2 ;  /* 0x00fd00020f007388 */ /* 0x0003e20000000400 */
[----:B0-----:R-:W2:Y:S01]  /*2a7a0*/  LDL.LU R3, [R1+0x4] ;  /* 0x0000040001037983 */ /* 0x001ea20000300800 */
[----:B-1----:R-:W3:Y:S01]  /*2a7b0*/  LDL.LU R15, [R1+0x28cc] ;  /* 0x0028cc00010f7983 */ /* 0x002ee20000300800 */
[----:B------:R-:W-:Y:S01]  /*2a7c0*/  LOP3.LUT R14, R14, 0x40, RZ, 0x3c, !PT ;  /* 0x000000400e0e7812 */ /* 0x000fe200078e3cff */
[----:B------:R-:W2:Y:S04]  /*2a7d0*/  LDL.LU R2, [R1+0x8] ;  /* 0x0000080001027983 */ /* 0x000ea80000300800 */
[----:B---3--:R0:W-:Y:S04]  /*2a7e0*/  STS.U16 [R14+0x200], R15 ;  /* 0x0002000f0e007388 */ /* 0x0081e80000000400 */
[----:B0-----:R-:W3:Y:S04]  /*2a7f0*/  LDL.LU R15, [R1+0x28c8] ;  /* 0x0028c800010f7983 */ /* 0x001ee80000300800 */
[----:B---3--:R0:W-:Y:S01]  /*2a800*/  STS.U16 [R14+0x600], R15 ;  /* 0x0006000f0e007388 */ /* 0x0081e20000000400 */
[----:B------:R1:W-:Y:S02]  /*2a810*/  STS.U16 [R14+0xa00], R29 ;  /* 0x000a001d0e007388 */ /* 0x0003e40000000400 */
[----:B------:R3:W-:Y:S02]  /*2a820*/  STS.U16 [R14+0xe00], R27 ;  /* 0x000e001b0e007388 */ /* 0x0007e40000000400 */
[----:B------:R2:W-:Y:S01]  /*2a830*/  STS.U16 [R14+0x1200], R25 ;  /* 0x001200190e007388 */ /* 0x0005e20000000400 */
[----:B------:R2:W-:Y:S01]  /*2a840*/  STS.U16 [R14+0x1600], R23 ;  /* 0x001600170e007388 */ /* 0x0005e20000000400 */
[----:B------:R2:W-:Y:S02]  /*2a850*/  STS.U16 [R14+0x1a00], R21 ;  /* 0x001a00150e007388 */ /* 0x0005e40000000400 */
[----:B------:R2:W-:Y:S01]  /*2a860*/  STS.U16 [R14+0x1e00], R19 ;  /* 0x001e00130e007388 */ /* 0x0005e20000000400 */
[----:B0-----:R-:W4:Y:S01]  /*2a870*/  LDL.LU R15, [R1+0x28c4] ;  /* 0x0028c400010f7983 */ /* 0x001f220000300800 */
[----:B-1----:R-:W4:Y:S02]  /*2a880*/  LDL.LU R29, [R1+0x28c0] ;  /* 0x0028c000011d7983 */ /* 0x002f240000300800 */
[----:B---3--:R-:W3:Y:S02]  /*2a890*/  LDL.LU R27, [R1+0x28bc] ;  /* 0x0028bc00011b7983 */ /* 0x008ee40000300800 */
[----:B--2---:R-:W2:Y:S01]  /*2a8a0*/  LDL.LU R25, [R1+0x28b8] ;  /* 0x0028b80001197983 */ /* 0x004ea20000300800 */
[----:B------:R-:W2:Y:S01]  /*2a8b0*/  LDL.LU R23, [R1+0x28b4] ;  /* 0x0028b40001177983 */ /* 0x000ea20000300800 */
[----:B------:R-:W2:Y:S03]  /*2a8c0*/  LDL.LU R21, [R1+0x28b0] ;  /* 0x0028b00001157983 */ /* 0x000ea60000300800 */
[----:B------:R0:W-:Y:S01]  /*2a8d0*/  STS.U16 [R14+0x2200], R17 ;  /* 0x002200110e007388 */ /* 0x0001e20000000400 */
[----:B------:R-:W2:Y:S02]  /*2a8e0*/  LDL.LU R19, [R1+0x28ac] ;  /* 0x0028ac0001137983 */ /* 0x000ea40000300800 */
[----:B------:R1:W-:Y:S02]  /*2a8f0*/  STS.U16 [R14+0x2600], R13 ;  /* 0x0026000d0e007388 */ /* 0x0003e40000000400 */
[----:B------:R1:W-:Y:S01]  /*2a900*/  STS.U16 [R14+0x2a00], R12 ;  /* 0x002a000c0e007388 */ /* 0x0003e20000000400 */
[----:B------:R1:W-:Y:S01]  /*2a910*/  STS.U16 [R14+0x2e00], R11 ;  /* 0x002e000b0e007388 */ /* 0x0003e20000000400 */
[----:B------:R1:W-:Y:S02]  /*2a920*/  STS.U16 [R14+0x3200], R16 ;  /* 0x003200100e007388 */ /* 0x0003e40000000400 */
[----:B------:R1:W-:Y:S01]  /*2a930*/  STS.U16 [R14+0x3600], R18 ;  /* 0x003600120e007388 */ /* 0x0003e20000000400 */
[----:B0-----:R-:W2:Y:S01]  /*2a940*/  LDL.LU R17, [R1+0x28a8] ;  /* 0x0028a80001117983 */ /* 0x001ea20000300800 */
[----:B-1----:R-:W2:Y:S03]  /*2a950*/  LDL.LU R13, [R1+0x28a4] ;  /* 0x0028a400010d7983 */ /* 0x002ea60000300800 */
[----:B------:R-:W2:Y:S01]  /*2a960*/  LDL.LU R12, [R1+0x28a0] ;  /* 0x0028a000010c7983 */ /* 0x000ea20000300800 */
[----:B------:R0:W-:Y:S03]  /*2a970*/  STS.U16 [R14+0x3a00], R20 ;  /* 0x003a00140e007388 */ /* 0x0001e60000000400 */
[----:B------:R-:W2:Y:S01]  /*2a980*/  LDL.LU R11, [R1+0x289c] ;  /* 0x00289c00010b7983 */ /* 0x000ea20000300800 */
[----:B------:R-:W2:Y:S02]  /*2a990*/  LDL.LU R16, [R1+0x2898] ;  /* 0x0028980001107983 */ /* 0x000ea40000300800 */
[----:B------:R-:W2:Y:S01]  /*2a9a0*/  LDL.LU R18, [R1+0x2894] ;  /* 0x0028940001127983 */ /* 0x000ea20000300800 */
[----:B------:R1:W-:Y:S01]  /*2a9b0*/  STS.U16 [R14+0x3e00], R22 ;  /* 0x003e00160e007388 */ /* 0x0003e20000000400 */
[----:B------:R1:W-:Y:S02]  /*2a9c0*/  STS.U16 [R14+0x4200], R24 ;  /* 0x004200180e007388 */ /* 0x0003e40000000400 */
[----:B------:R1:W-:Y:S02]  /*2a9d0*/  STS.U16 [R14+0x4600], R26 ;  /* 0x0046001a0e007388 */ /* 0x0003e40000000400 */
[----:B------:R1:W-:Y:S01]  /*2a9e0*/  STS.U16 [R14+0x4a00], R28 ;  /* 0x004a001c0e007388 */ /* 0x0003e20000000400 */
[----:B0-----:R-:W2:Y:S04]  /*2a9f0*/  LDL.LU R20, [R1+0x2890] ;  /* 0x0028900001147983 */ /* 0x001ea80000300800 */
[----:B------:R0:W-:Y:S04]  /*2aa00*/  STS.U16 [R14+0x4e00], R2 ;  /* 0x004e00020e007388 */ /* 0x0001e80000000400 */
[----:B-1----:R-:W2:Y:S01]  /*2aa10*/  LDL.LU R22, [R1+0x288c] ;  /* 0x00288c0001167983 */ /* 0x002ea20000300800 */
[----:B------:R-:W2:Y:S02]  /*2aa20*/  LDL.LU R24, [R1+0x2888] ;  /* 0x0028880001187983 */ /* 0x000ea40000300800 */
[----:B------:R1:W-:Y:S01]  /*2aa30*/  STS.U16 [R14+0x5200], R3 ;  /* 0x005200030e007388 */ /* 0x0003e20000000400 */
[----:B------:R-:W2:Y:S01]  /*2aa40*/  LDL.LU R26, [R1+0x2884] ;  /* 0x00288400011a7983 */ /* 0x000ea20000300800 */
[----:B------:R-:W2:Y:S03]  /*2aa50*/  LDL.LU R28, [R1+0x2880] ;  /* 0x00288000011c7983 */ /* 0x000ea60000300800 */
[----:B0-----:R-:W2:Y:S04]  /*2aa60*/  LDL R2, [R1+0xea0] ;  /* 0x000ea00001027983 */ /* 0x001ea80000100800 */
[----:B-1----:R-:W2:Y:S01]  /*2aa70*/  LDL R3, [R1+0x710] ;  /* 0x0007100001037983 */ /* 0x002ea20000100800 */
[----:B------:R-:W-:Y:S01]  /*2aa80*/  PRMT R10, RZ, 0x7610, R10 ;  /* 0x00007610ff0a7816 */ /* 0x000fe2000000000a */
[----:B------:R0:W-:Y:S02]  /*2aa90*/  STS.U16 [R14+0x5600], R0 ;  /* 0x005600000e007388 */ /* 0x0001e40000000400 */
[----:B0-----:R-:W3:Y:S04]  /*2aaa0*/  LDL.LU R0, [R1+0xedc] ;  /* 0x000edc0001007983 */ /* 0x001ee80000300800 */
[----:B--2---:R-:W2:Y:S04]  /*2aab0*/  @!P0 LDG.E.U16 R10, [R2.64] ;  /* 0x0000000a020a8981 */ /* 0x004ea8000c1e1500 */
        /* <DEDUP_REMOVED lines=15> */
[----:B---3--:R-:W-:Y:S01]  /*2abb0*/  STS.U16 [R14+0x9600], R27 ;  /* 0x0096001b0e007388 */ /* 0x008fe20000000400 */
[----:B----4-:R0:W-:Y:S04]  /*2abc0*/  STS.U16 [R14+0x9a00], R29 ;  /* 0x009a001d0e007388 */ /* 0x0101e80000000400 */
[----:B0-----:R-:W3:Y:S04]  /*2abd0*/  LDL.LU R14, [R1+0x287c] ;  /* 0x00287c00010e7983 */ /* 0x001ee80000300800 */
[----:B--2---:R0:W-:Y:S04]  /*2abe0*/  STL [R1+0x504], R10 ;  /* 0x0005040a01007387 */ /* 0x0041e80000100800 */
[----:B0-----:R-:W2:Y:S01]  /*2abf0*/  LDL.LU R10, [R1+0x2878] ;  /* 0x00287800010a7983 */ /* 0x001ea20000300800 */
[----:B------:R-:W4:Y:S02]  /*2ac00*/  LDL R2, [R1+0xe8c] ;  /* 0x000e8c0001027983 */ /* 0x000f240000100800 */
[----:B------:R-:W4:Y:S01]  /*2ac10*/  LDL R3, [R1+0xe90] ;  /* 0x000e900001037983 */ /* 0x000f220000100800 */
[----:B---3--:R-:W-:-:S02]  /*2ac20*/  PRMT R14, RZ, 0x7610, R14 ;  /* 0x00007610ff0e7816 */ /* 0x008fc4000000000e */
[----:B----4-:R-:W-:-:S04]  /*2ac30*/  @!P0 LOP3.LUT R3, R3, R2, RZ, 0x3c, !PT ;  /* 0x0000000203038212 */ /* 0x010fc800078e3cff */
[----:B------:R-:W-:-:S04]  /*2ac40*/  @!P0 LOP3.LUT R2, R3, R2, RZ, 0x3c, !PT ;  /* 0x0000000203028212 */ /* 0x000fc800078e3cff */
[----:B------:R-:W-:-:S05]  /*2ac50*/  @!P0 LOP3.LUT R3, R3, R2, RZ, 0x3c, !PT ;  /* 0x0000000203038212 */ /* 0x000fca00078e3cff */
[----:B------:R-:W3:Y:S04]  /*2ac60*/  @!P0 LDG.E.U16 R14, [R2.64] ;  /* 0x0000000a020e8981 */ /* 0x000ee8000c1e1500 */
[----:B---3--:R0:W-:Y:S04]  /*2ac70*/  STL [R1+0x500], R14 ;  /* 0x0005000e01007387 */ /* 0x0081e80000100800 */
[----:B0-----:R-:W3:Y:S01]  /*2ac80*/  LDL.LU R14, [R1+0x2874] ;  /* 0x00287400010e7983 */ /* 0x001ee20000300800 */
[----:B------:R-:W4:Y:S02]  /*2ac90*/  LDL R2, [R1+0xe6c] ;  /* 0x000e6c0001027983 */ /* 0x000f240000100800 */
[----:B------:R-:W4:Y:S01]  /*2aca0*/  LDL R3, [R1+0xe70] ;  /* 0x000e700001037983 */ /* 0x000f220000100800 */
[----:B------:R-:W-:-:S02]  /*2acb0*/  PRMT R15, RZ, 0x7610, R15 ;  /* 0x00007610ff0f7816 */ /* 0x000fc4000000000f */
[----:B----4-:R-:W-:-:S04]  /*2acc0*/  @!P0 LOP3.LUT R3, R3, R2, RZ, 0x3c, !PT ;  /* 0x0000000203038212 */ /* 0x010fc800078e3cff */
[----:B------:R-:W-:-:S04]  /*2acd0*/  @!P0 LOP3.LUT R2, R3, R2, RZ, 0x3c, !PT ;  /* 0x0000000203028212 */ /* 0x000fc800078e3cff */
[----:B------:R-:W-:-:S05]  /*2ace0*/  @!P0 LOP3.LUT R3, R3, R2, RZ, 0x3c, !PT ;  /* 0x0000000203038212 */ /* 0x000fca00078e3cff */
[----:B------:R-:W4:Y:S04]  /*2acf0*/  @!P0 LDG.E.U16 R15, [R2.64] ;  /* 0x0000000a020f8981 */ /* 0x000f28000c1e1500 */
[----:B----4-:R0:W-:Y:S04]  /*2ad00*/  STL [R1+0x4fc], R15 ;  /* 0x0004fc0f01007387 */ /* 0x0101e80000100800 */
[----:B0-----:R-:W4:Y:S01]  /*2ad10*/  LDL.LU R15, [R1+0x2870] ;  /* 0x00287000010f7983 */ /* 0x001f220000300800 */
[----:B------:R-:W2:Y:S02]  /*2ad20*/  LDL R2, [R1+0xe4c] ;  /* 0x000e4c0001027983 */ /* 0x000ea40000100800 */
[----:B------:R-:W2:Y:S01]  /*2ad30*/  LDL R3, [R1+0xe50] ;  /* 0x000e500001037983 */ /* 0x000ea20000100800 */
[----:B---3--:R-:W-:-:S02]  /*2ad40*/  PRMT R14, RZ, 0x7610, R14 ;  /* 0x00007610ff0e7816 */ /* 0x008fc4000000000e */
[----:B--2---:R-:W-:-:S04]  /*2ad50*/  @!P0 LOP3.LUT R3, R3, R2, RZ, 0x3c, !PT ;  /* 0x0000000203038212 */ /* 0x004fc800078e3cff */
[----:B------:R-:W-:-:S04]  /*2ad60*/  @!P0 LOP3.LUT R2, R3, R2, RZ, 0x3c, !PT ;  /* 0x0000000203028212 */ /* 0x000fc800078e3cff */
[----:B------:R-:W-:-:S05]  /*2ad70*/  @!P0 LOP3.LUT R3, R3, R2, RZ, 0x3c, !PT ;  /* 0x0000000203038212 */ /* 0x000fca00078e3cff */
[----:B------:R-:W2:Y:S04]  /*2ad80*/  @!P0 LDG.E.U16 R14, [R2.64] ;  /* 0x0000000a020e8981 */ /* 0x000ea8000c1e1500 */
[----:B--2---:R0:W-:Y:S04]  /*2ad90*/  STL [R1+0x4f8], R14 ;  /* 0x0004f80e01007387 */ /* 0x0041e80000100800 */
[----:B0-----:R-:W2:Y:S01]  /*2ada0*/  LDL.LU R14, [R1+0x286c] ;  /* 0x00286c00010e7983 */ /* 0x001ea20000300800 */
[----:B------:R-:W3:Y:S02]  /*2adb0*/  LDL R2, [R1+0xe2c] ;  /* 0x000e2c0001027983 */ /* 0x000ee40000100800 */
[----:B------:R-:W3:Y:S01]  /*2adc0*/  LDL R3, [R1+0xe30] ;  /* 0x000e300001037983 */ /* 0x000ee20000100800 */
[----:B----4-:R-:W-:-:S02]  /*2add0*/  PRMT R15, RZ, 0x7610, R15 ;  /* 0x00007610ff0f7816 */ /* 0x010fc4000000000f */
[----:B---3--:R-:W-:-:S04]  /*2ade0*/  @!P0 LOP3.LUT R3, R3, R2, RZ, 0x3c, !PT ;  /* 0x0000000203038212 */ /* 0x008fc800078e3cff */
[----:B------:R-:W-:-:S04]  /*2adf0*/  @!P0 LOP3.LUT R2, R3, R2, RZ, 0x3c, !PT ;  /* 0x0000000203028212 */ /* 0x000fc800078e3cff */
[----:B------:R-:W-:-:S05]  /*2ae00*/  @!P0 LOP3.LUT R3, R3, R2, RZ, 0x3c, !PT ;  /* 0x0000000203038212 */ /* 0x000fca00078e3cff */
[----:B------:R-:W3:Y:S04]  /*2ae10*/  @!P0 LDG.E.U16 R15, [R2.64] ;  /* 0x0000000a020f8981 */ /* 0x000ee8000c1e1500 */
[----:B---3--:R0:W-:Y:S04]  /*2ae20*/  STL [R1+0x4f4], R15 ;  /* 0x0004f40f01007387 */ /* 0x0081e80000100800 */
[----:B0-----:R-:W3:Y:S01]  /*2ae30*/  LDL.LU R15, [R1+0x2868] ;  /* 0x00286800010f7983 */ /* 0x001ee20000300800 */
[----:B------:R-:W4:Y:S02]  /*2ae40*/  LDL R2, [R1+0xe0c] ;  /* 0x000e0c0001027983 */ /* 0x000f240000100800 */
[----:B------:R-:W4:Y:S01]  /*2ae50*/  LDL R3, [R1+0xe10] ;  /* 0x000e100001037983 */ /* 0x000f220000100800 */
[----:B--2---:R-:W-:-:S02]  /*2ae60*/  PRMT R14, RZ, 0x7610, R14 ;  /* 0x00007610ff0e7816 */ /* 0x004fc4000000000e */
[----:B----4-:R-:W-:-:S04]  /*2ae70*/  @!P0 LOP3.LUT R3, R3, R2, RZ, 0x3c, !PT ;  /* 0x0000000203038212 */ /* 0x010fc800078e3cff */
[----:B------:R-:W-:-:S04]  /*2ae80*/  @!P0 LOP3.LUT R2, R3, R2, RZ, 0x3c, !PT ;  /* 0x0000000203028212 */ /* 0x000fc800078e3cff */
[----:B------:R-:W-:-:S05]  /*2ae90*/  @!P0 LOP3.LUT R3, R3, R2, RZ, 0x3c, !PT ;  /* 0x0000000203038212 */ /* 0x000fca00078e3cff */
[----:B------:R-:W2:Y:S04]  /*2aea0*/  @!P0 LDG.E.U16 R14, [R2.64] ;  /* 0x0000000a020e8981 */ /* 0x000ea8000c1e1500 */
        /* <DEDUP_REMOVED lines=129> */
[----:B------:R-:W4:Y:S02]  /*2b6c0*/  LDL R3, [R1+0xc30] ;  /* 0x000c300001037983 */ /* 0x000f240000100800 */
[----:B----4-:R-:W-:-:S02]  /*2b6d0*/  @!P0 LOP3.LUT R3, R3, R2, RZ, 0x3c, !PT ;  /* 0x0000000203038212 */ /* 0x010fc400078e3cff */
[----:B--2---:R-:W-:Y:S02]  /*2b6e0*/  PRMT R14, RZ, 0x7610, R14 ;  /* 0x00007610ff0e7816 */ /* 0x004fe4000000000e */
        /* <DEDUP_REMOVED lines=186> */
[----:B------:R-:W4:Y:S01]  /*2c290*/  LDL R3, [R1+0x9b8] ;  /* 0x0009b80001037983 */ /* 0x000f220000100800 */
[----:B------:R-:W-:-:S02]  /*2c2a0*/  PRMT R12, RZ, 0x7610, R12 ;  /* 0x00007610ff0c7816 */ /* 0x000fc4000000000c */
[----:B----4-:R-:W-:-:S04]  /*2c2b0*/  @!P0 LOP3.LUT R3, R3, R2, RZ, 0x3c, !PT ;  /* 0x0000000203038212 */ /* 0x010fc800078e3cff */
[----:B------:R-:W-:-:S04]  /*2c2c0*/  @!P0 LOP3.LUT R2, R3, R2, RZ, 0x3c, !PT ;  /* 0x0000000203028212 */ /* 0x000fc800078e3cff */
[----:B------:R-:W-:-:S05]  /*2c2d0*/  @!P0 LOP3.LUT R3, R3, R2, RZ, 0x3c, !PT ;  /* 0x0000000203038212 */ /* 0x000fca00078e3cff */
[----:B------:R0:W4:Y:S04]  /*2c2e0*/  @!P0 LDG.E.U16 R12, [R2.64] ;  /* 0x0000000a020c8981 */ /* 0x000128000c1e1500 */
[----:B0-----:R-:W3:Y:S04]  /*2c2f0*/  LDL R2, [R1+0x9ac] ;  /* 0x0009ac0001027983 */ /* 0x001ee80000100800 */
[----:B------:R-:W3:Y:S01]  /*2c300*/  LDL R3, [R1+0x9b0] ;  /* 0x0009b00001037983 */ /* 0x000ee20000100800 */
[----:B--2---:R-:W-:Y:S02]  /*2c310*/  PRMT R14, RZ, 0x7610, R14 ;  /* 0x00007610ff0e7816 */ /* 0x004fe4000000000e */
[----:B---3--:R-:W-:-:S04]  /*2c320*/  @!P0 LOP3.LUT R3, R3, R2, RZ, 0x3c, !PT ;  /* 0x0000000203038212 */ /* 0x008fc800078e3cff */
[----:B------:R-:W-:-:S04]  /*2c330*/  @!P0 LOP3.LUT R2, R3, R2, RZ, 0x3c, !PT ;  /* 0x0000000203028212 */ /* 0x000fc800078e3cff */
[----:B------:R-:W-:-:S05]  /*2c340*/  @!P0 LOP3.LUT R3, R3, R2, RZ, 0x3c, !PT ;  /* 0x0000000203038212 */ /* 0x000fca00078e3cff */
[----:B------:R-:W2:Y:S04]  /*2c350*/  @!P0 LDG.E.U16 R14, [R2.64] ;  /* 0x0000000a020e8981 */ /* 0x000ea8000c1e1500 */
[----:B----4-:R0:W-:Y:S04]  /*2c360*/  STL [R1+0x54], R12 ;  /* 0x0000540c01007387 */ /* 0x0101e80000100800 */
[----:B0-----:R-:W3:Y:S04]  /*2c370*/  LDL R12, [R1+0x958] ;  /* 0x00095800010c7983 */ /* 0x001ee80000100800 */
        /* <DEDUP_REMOVED lines=39> */
[----:B------:R-:W-:-:S02]  /*2c5f0*/  @!P0 IMAD.MOV.U32 R2, RZ, RZ, R12 ;  /* 0x000000ffff028224 */ /* 0x000fc400078e000c */
[----:B------:R-:W3:Y:S01]  /*2c600*/  LDL R12, [R1+0x910] ;  /* 0x00091000010c7983 */ /* 0x000ee20000100800 */
[----:B--2---:R-:W-:-:S06]  /*2c610*/  PRMT R14, RZ, 0x7610, R14 ;  /* 0x00007610ff0e7816 */ /* 0x004fcc000000000e */
[----:B----4-:R-:W2:Y:S04]  /*2c620*/  @!P0 LDG.E.U16 R14, [R2.64] ;  /* 0x0000000a020e8981 */ /* 0x010ea8000c1e1500 */
        /* <DEDUP_REMOVED lines=26> */
[----:B------:R-:W2:Y:S01]  /*2c7d0*/  @!P0 LDG.E.U16 R14, [R2.64] ;  /* 0x0000000a020e8981 */ /* 0x000ea2000c1e1500 */
[----:B------:R-:W-:-:S03]  /*2c7e0*/  PRMT R9, RZ, 0x7610, R9 ;  /* 0x00007610ff097816 */ /* 0x000fc60000000009 */
[----:B--2---:R0:W-:Y:S04]  /*2c7f0*/  STL [R1+0x30], R14 ;  /* 0x0000300e01007387 */ /* 0x0041e80000100800 */
[----:B0-----:R-:W2:Y:S01]  /*2c800*/  LDL.LU R14, [R1+0x27b8] ;  /* 0x0027b800010e7983 */ /* 0x001ea20000300800 */
[----:B------:R-:W4:Y:S02]  /*2c810*/  LDL R3, [R1+0x914] ;  /* 0x0009140001037983 */ /* 0x000f240000100800 */
[----:B---3--:R-:W-:Y:S01]  /*2c820*/  @!P0 IMAD.MOV.U32 R2, RZ, RZ, R13 ;  /* 0x000000ffff028224 */ /* 0x008fe200078e000d */
[----:B------:R-:W-:Y:S01]  /*2c830*/  PRMT R5, RZ, 0x7610, R5 ;  /* 0x00007610ff057816 */ /* 0x000fe20000000005 */
[----:B------:R-:W3:Y:S04]  /*2c840*/  LDL R13, [R1+0x8cc] ;  /* 0x0008cc00010d7983 */ /* 0x000ee80000100800 */
[----:B----4-:R0:W4:Y:S04]  /*2c850*/  @!P0 LDG.E.U16 R9, [R2.64] ;  /* 0x0000000a02098981 */ /* 0x010128000c1e1500 */
[----:B0-----:R-:W3:Y:S01]  /*2c860*/  LDL R3, [R1+0x90c] ;  /* 0x00090c0001037983 */ /* 0x001ee20000100800 */
[----:B------:R-:W-:-:S03]  /*2c870*/  @!P0 IMAD.MOV.U32 R2, RZ, RZ, R12 ;  /* 0x000000ffff028224 */ /* 0x000fc600078e000c */
[----:B----4-:R0:W-:Y:S01]  /*2c880*/  STL [R1+0x2c], R9 ;  /* 0x00002c0901007387 */ /* 0x0101e20000100800 */
[----:B--2---:R-:W-:Y:S01]  /*2c890*/  PRMT R14, RZ, 0x7610, R14 ;  /* 0x00007610ff0e7816 */ /* 0x004fe2000000000e */
[----:B------:R-:W2:Y:S02]  /*2c8a0*/  LDL R12, [R1+0x8b4] ;  /* 0x0008b400010c7983 */ /* 0x000ea40000100800 */
[----:B---3--:R1:W3:Y:S04]  /*2c8b0*/  @!P0 LDG.E.U16 R5, [R2.64] ;  /* 0x0000000a02058981 */ /* 0x0082e8000c1e1500 */
[----:B0-----:R-:W4:Y:S04]  /*2c8c0*/  LDL R9, [R1+0x8d0] ;  /* 0x0008d00001097983 */ /* 0x001f280000100800 */
[----:B-1----:R-:W2:Y:S04]  /*2c8d0*/  LDL R2, [R1+0x8f4] ;  /* 0x0008f40001027983 */ /* 0x002ea80000100800 */
[----:B------:R-:W2:Y:S02]  /*2c8e0*/  LDL R3, [R1+0x8f8] ;  /* 0x0008f80001037983 */ /* 0x000ea40000100800 */
[----:B--2---:R-:W-:-:S04]  /*2c8f0*/  @!P0 LOP3.LUT R3, R3, R2, RZ, 0x3c, !PT ;  /* 0x0000000203038212 */ /* 0x004fc800078e3cff */
[----:B------:R-:W-:-:S04]  /*2c900*/  @!P0 LOP3.LUT R2, R3, R2, RZ, 0x3c, !PT ;  /* 0x0000000203028212 */ /* 0x000fc800078e3cff */
[----:B------:R-:W-:-:S05]  /*2c910*/  @!P0 LOP3.LUT R3, R3, R2, RZ, 0x3c, !PT ;  /* 0x0000000203038212 */ /* 0x000fca00078e3cff */
[----:B------:R-:W2:Y:S04]  /*2c920*/  @!P0 LDG.E.U16 R14, [R2.64] ;  /* 0x0000000a020e8981 */ /* 0x000ea8000c1e1500 */
[----:B---3--:R0:W-:Y:S04]  /*2c930*/  STL [R1+0x28], R5 ;  /* 0x0000280501007387 */ /* 0x0081e80000100800 */
[----:B0-----:R-:W3:Y:S04]  /*2c940*/  LDL R5, [R1+0x8b8] ;  /* 0x0008b80001057983 */ /* 0x001ee80000100800 */
[----:B--2---:R0:W-:Y:S04]  /*2c950*/  STL [R1+0x24], R14 ;  /* 0x0000240e01007387 */ /* 0x0041e80000100800 */
[----:B0-----:R-:W2:Y:S01]  /*2c960*/  LDL.LU R14, [R1+0x27b4] ;  /* 0x0027b400010e7983 */ /* 0x001ea20000300800 */
[----:B------:R-:W2:Y:S02]  /*2c970*/  LDL R2, [R1+0x8ec] ;  /* 0x0008ec0001027983 */ /* 0x000ea40000100800 */
        /* <DEDUP_REMOVED lines=8> */
[----:B------:R-:W-:Y:S02]  /*2ca00*/  PRMT R15, RZ, 0x7610, R15 ;  /* 0x00007610ff0f7816 */ /* 0x000fe4000000000f */
[----:B------:R-:W-:-:S02]  /*2ca10*/  PRMT R8, RZ, 0x7610, R8 ;  /* 0x00007610ff087816 */ /* 0x000fc40000000008 */
[----:B--2---:R-:W-:-:S04]  /*2ca20*/  @!P0 LOP3.LUT R3, R3, R2, RZ, 0x3c, !PT ;  /* 0x0000000203038212 */ /* 0x004fc800078e3cff */
[----:B------:R-:W-:-:S04]  /*2ca30*/  @!P0 LOP3.LUT R2, R3, R2, RZ, 0x3c, !PT ;  /* 0x0000000203028212 */ /* 0x000fc800078e3cff */
[----:B------:R-:W-:-:S05]  /*2ca40*/  @!P0 LOP3.LUT R3, R3, R2, RZ, 0x3c, !PT ;  /* 0x0000000203038212 */ /* 0x000fca00078e3cff */
[----:B------:R4:W2:Y:S02]  /*2ca50*/  @!P0 LDG.E.U16 R15, [R2.64] ;  /* 0x0000000a020f8981 */ /* 0x0008a4000c1e1500 */
[----:B----4-:R-:W-:Y:S02]  /*2ca60*/  @!P0 IMAD.MOV.U32 R2, RZ, RZ, R9 ;  /* 0x000000ffff028224 */ /* 0x010fe400078e0009 */
[----:B------:R-:W-:-:S05]  /*2ca70*/  @!P0 IMAD.MOV.U32 R3, RZ, RZ, R13 ;  /* 0x000000ffff038224 */ /* 0x000fca00078e000d */
[----:B------:R3:W4:Y:S01]  /*2ca80*/  @!P0 LDG.E.U16 R8, [R2.64] ;  /* 0x0000000a02088981 */ /* 0x000722000c1e1500 */
[----:B------:R-:W-:-:S03]  /*2ca90*/  PRMT R4, RZ, 0x7610, R4 ;  /* 0x00007610ff047816 */ /* 0x000fc60000000004 */
[----:B------:R0:W-:Y:S01]  /*2caa0*/  STL [R1+0x20], R7 ;  /* 0x0000200701007387 */ /* 0x0001e20000100800 */
[----:B---3--:R-:W-:Y:S02]  /*2cab0*/  @!P0 IMAD.MOV.U32 R2, RZ, RZ, R5 ;  /* 0x000000ffff028224 */ /* 0x008fe400078e0005 */
[----:B------:R-:W-:Y:S01]  /*2cac0*/  @!P0 IMAD.MOV.U32 R3, RZ, RZ, R12 ;  /* 0x000000ffff038224 */ /* 0x000fe200078e000c */
[----:B0-----:R-:W3:Y:S04]  /*2cad0*/  LDL R7, [R1+0x8b0] ;  /* 0x0008b00001077983 */ /* 0x001ee80000100800 */
[----:B------:R0:W3:Y:S04]  /*2cae0*/  @!P0 LDG.E.U16 R4, [R2.64] ;  /* 0x0000000a02048981 */ /* 0x0000e8000c1e1500 */
[----:B--2---:R1:W-:Y:S04]  /*2caf0*/  STL [R1+0x1c], R15 ;  /* 0x00001c0f01007387 */ /* 0x0043e80000100800 */
[----:B-1----:R-:W2:Y:S01]  /*2cb00*/  LDL.LU R15, [R1+0x27b0] ;  /* 0x0027b000010f7983 */ /* 0x002ea20000300800 */
[----:B------:R-:W2:Y:S03]  /*2cb10*/  LDL R9, [R1+0x88c] ;  /* 0x00088c0001097983 */ /* 0x000ea60000100800 */
[----:B----4-:R1:W-:Y:S01]  /*2cb20*/  STL [R1+0x18], R8 ;  /* 0x0000180801007387 */ /* 0x0103e20000100800 */
[----:B0-----:R-:W4:Y:S01]  /*2cb30*/  LDL R3, [R1+0x8ac] ;  /* 0x0008ac0001037983 */ /* 0x001f220000100800 */
[----:B------:R-:W-:Y:S01]  /*2cb40*/  PRMT R6, RZ, 0x7610, R6 ;  /* 0x00007610ff067816 */ /* 0x000fe20000000006 */
[----:B------:R-:W2:Y:S01]  /*2cb50*/  LDL R13, [R1+0x874] ;  /* 0x00087400010d7983 */ /* 0x000ea20000100800 */
[----:B------:R-:W2:Y:S04]  /*2cb60*/  LDL R12, [R1+0x878] ;  /* 0x00087800010c7983 */ /* 0x000ea80000100800 */
[----:B------:R-:W2:Y:S04]  /*2cb70*/  LDL R5, [R1+0x86c] ;  /* 0x00086c0001057983 */ /* 0x000ea80000100800 */
[----:B-1----:R-:W2:Y:S01]  /*2cb80*/  LDL R8, [R1+0x890] ;  /* 0x0008900001087983 */ /* 0x002ea20000100800 */
[----:B---3--:R-:W-:-:S03]  /*2cb90*/  @!P0 IMAD.MOV.U32 R2, RZ, RZ, R7 ;  /* 0x000000ffff028224 */ /* 0x008fc600078e0007 */
[----:B------:R0:W-:Y:S01]  /*2cba0*/  STL [R1+0x14], R4 ;  /* 0x0000140401007387 */ /* 0x0001e20000100800 */
[----:B------:R-:W3:Y:S03]  /*2cbb0*/  LDL R7, [R1+0x854] ;  /* 0x0008540001077983 */ /* 0x000ee60000100800 */
[----:B0-----:R-:W3:Y:S04]  /*2cbc0*/  LDL R4, [R1+0x870] ;  /* 0x0008700001047983 */ /* 0x001ee80000100800 */
[----:B----4-:R0:W4:Y:S04]  /*2cbd0*/  @!P0 LDG.E.U16 R6, [R2.64] ;  /* 0x0000000a02068981 */ /* 0x010128000c1e1500 */
[----:B0-----:R-:W3:Y:S04]  /*2cbe0*/  LDL R2, [R1+0x894] ;  /* 0x0008940001027983 */ /* 0x001ee80000100800 */
[----:B------:R-:W3:Y:S01]  /*2cbf0*/  LDL R3, [R1+0x898] ;  /* 0x0008980001037983 */ /* 0x000ee20000100800 */
[----:B--2---:R-:W-:-:S02]  /*2cc00*/  PRMT R15, RZ, 0x7610, R15 ;  /* 0x00007610ff0f7816 */ /* 0x004fc4000000000f */
[----:B------:R-:W-:Y:S01]  /*2cc10*/  PRMT R14, RZ, 0x7610, R14 ;  /* 0x00007610ff0e7816 */ /* 0x000fe2000000000e */
[----:B----4-:R0:W-:Y:S04]  /*2cc20*/  STL [R1+0x10], R6 ;  /* 0x0000100601007387 */ /* 0x0101e80000100800 */
[----:B0-----:R-:W2:Y:S01]  /*2cc30*/  LDL R6, [R1+0x858] ;  /* 0x0008580001067983 */ /* 0x001ea20000100800 */
[----:B---3--:R-:W-:-:S04]  /*2cc40*/  @!P0 LOP3.LUT R3, R3, R2, RZ, 0x3c, !PT ;  /* 0x0000000203038212 */ /* 0x008fc800078e3cff */
[----:B------:R-:W-:-:S04]  /*2cc50*/  @!P0 LOP3.LUT R2, R3, R2, RZ, 0x3c, !PT ;  /* 0x0000000203028212 */ /* 0x000fc800078e3cff */
[----:B------:R-:W-:-:S05]  /*2cc60*/  @!P0 LOP3.LUT R3, R3, R2, RZ, 0x3c, !PT ;  /* 0x0000000203038212 */ /* 0x000fca00078e3cff */
[----:B------:R0:W3:Y:S02]  /*2cc70*/  @!P0 LDG.E.U16 R15, [R2.64] ;  /* 0x0000000a020f8981 */ /* 0x0000e4000c1e1500 */
[----:B0-----:R-:W-:Y:S02]  /*2cc80*/  @!P0 IMAD.MOV.U32 R2, RZ, RZ, R8 ;  /* 0x000000ffff028224 */ /* 0x001fe400078e0008 */
[----:B------:R-:W-:Y:S01]  /*2cc90*/  @!P0 IMAD.MOV.U32 R3, RZ, RZ, R9 ;  /* 0x000000ffff038224 */ /* 0x000fe200078e0009 */
[----:B------:R-:W4:Y:S04]  /*2cca0*/  LDL R8, [R1+0x850] ;  /* 0x0008500001087983 */ /* 0x000f280000100800 */
[----:B------:R-:W3:Y:S04]  /*2ccb0*/  LDL R9, [R1+0x84c] ;  /* 0x00084c0001097983 */ /* 0x000ee80000100800 */
[----:B------:R0:W3:Y:S01]  /*2ccc0*/  @!P0 LDG.E.U16 R14, [R2.64] ;  /* 0x0000000a020e8981 */ /* 0x0000e2000c1e1500 */
[----:B------:R-:W-:-:S02]  /*2ccd0*/  PRMT R11, RZ, 0x7610, R11 ;  /* 0x00007610ff0b7816 */ /* 0x000fc4000000000b */
[----:B------:R-:W-:Y:S01]  /*2cce0*/  PRMT R10, RZ, 0x7610, R10 ;  /* 0x00007610ff0a7816 */ /* 0x000fe2000000000a */
[----:B0-----:R-:W-:Y:S02]  /*2ccf0*/  @!P0 IMAD.MOV.U32 R2, RZ, RZ, R12 ;  /* 0x000000ffff028224 */ /* 0x001fe400078e000c */
[----:B------:R-:W-:-:S05]  /*2cd00*/  @!P0 IMAD.MOV.U32 R3, RZ, RZ, R13 ;  /* 0x000000ffff038224 */ /* 0x000fca00078e000d */
[----:B------:R0:W3:Y:S01]  /*2cd10*/  @!P0 LDG.E.U16 R11, [R2.64] ;  /* 0x0000000a020b8981 */ /* 0x0000e2000c1e1500 */
[----:B------:R-:W-:Y:S01]  /*2cd20*/  PRMT R28, RZ, 0x7610, R28 ;  /* 0x00007610ff1c7816 */ /* 0x000fe2000000001c */
[----:B0-----:R-:W-:Y:S02]  /*2cd30*/  @!P0 IMAD.MOV.U32 R2, RZ, RZ, R4 ;  /* 0x000000ffff028224 */ /* 0x001fe400078e0004 */
[----:B------:R-:W-:Y:S01]  /*2cd40*/  @!P0 IMAD.MOV.U32 R3, RZ, RZ, R5 ;  /* 0x000000ffff038224 */ /* 0x000fe200078e0005 */
[----:B------:R-:W3:Y:S04]  /*2cd50*/  LDL R4, [R1+0x838] ;  /* 0x0008380001047983 */ /* 0x000ee80000100800 */
[----:B------:R-:W3:Y:S04]  /*2cd60*/  LDL R5, [R1+0x834] ;  /* 0x0008340001057983 */ /* 0x000ee80000100800 */
[----:B------:R0:W3:Y:S02]  /*2cd70*/  @!P0 LDG.E.U16 R10, [R2.64] ;  /* 0x0000000a020a8981 */ /* 0x0000e4000c1e1500 */
[----:B0-----:R-:W-:-:S02]  /*2cd80*/  @!P0 IMAD.MOV.U32 R3, RZ, RZ, R7 ;  /* 0x000000ffff038224 */ /* 0x001fc400078e0007 */
[----:B------:R-:W3:Y:S01]  /*2cd90*/  LDL R7, [R1+0x82c] ;  /* 0x00082c0001077983 */ /* 0x000ee20000100800 */
[----:B------:R-:W-:Y:S01]  /*2cda0*/  PRMT R26, RZ, 0x7610, R26 ;  /* 0x00007610ff1a7816 */ /* 0x000fe2000000001a */
[----:B--2---:R-:W-:Y:S02]  /*2cdb0*/  @!P0 IMAD.MOV.U32 R2, RZ, RZ, R6 ;  /* 0x000000ffff028224 */ /* 0x004fe400078e0006 */
[----:B------:R-:W2:Y:S04]  /*2cdc0*/  LDL R6, [R1+0x830] ;  /* 0x0008300001067983 */ /* 0x000ea80000100800 */
[----:B------:R4:W2:Y:S02]  /*2cdd0*/  @!P0 LDG.E.U16 R28, [R2.64] ;  /* 0x0000000a021c8981 */ /* 0x0008a4000c1e1500 */
[----:B----4-:R-:W-:-:S02]  /*2cde0*/  @!P0 IMAD.MOV.U32 R2, RZ, RZ, R8 ;  /* 0x000000ffff028224 */ /* 0x010fc400078e0008 */
[----:B---3--:R-:W-:-:S05]  /*2cdf0*/  @!P0 IMAD.MOV.U32 R3, RZ, RZ, R9 ;  /* 0x000000ffff038224 */ /* 0x008fca00078e0009 */
[----:B------:R0:W3:Y:S01]  /*2ce00*/  @!P0 LDG.E.U16 R26, [R2.64] ;  /* 0x0000000a021a8981 */ /* 0x0000e2000c1e1500 */
[----:B------:R-:W-:Y:S02]  /*2ce10*/  PRMT R24, RZ, 0x7610, R24 ;  /* 0x00007610ff187816 */ /* 0x000fe40000000018 */
[----:B------:R-:W-:Y:S01]  /*2ce20*/  PRMT R22, RZ, 0x7610, R22 ;  /* 0x00007610ff167816 */ /* 0x000fe20000000016 */
[----:B0-----:R-:W-:Y:S02]  /*2ce30*/  @!P0 IMAD.MOV.U32 R2, RZ, RZ, R4 ;  /* 0x000000ffff028224 */ /* 0x001fe400078e0004 */
[----:B------:R-:W-:-:S05]  /*2ce40*/  @!P0 IMAD.MOV.U32 R3, RZ, RZ, R5 ;  /* 0x000000ffff038224 */ /* 0x000fca00078e0005 */
[----:B------:R0:W4:Y:S02]  /*2ce50*/  @!P0 LDG.E.U16 R24, [R2.64] ;  /* 0x0000000a02188981 */ /* 0x000124000c1e1500 */
[----:B0-----:R-:W-:Y:S02]  /*2ce60*/  @!P0 IMAD.MOV.U32 R3, RZ, RZ, R7 ;  /* 0x000000ffff038224 */ /* 0x001fe400078e0007 */
[----:B--2---:R-:W-:Y:S01]  /*2ce70*/  STL [R1+0x27ac], R28 ;  /* 0x0027ac1c01007387 */ /* 0x004fe20000100800 */
[----:B------:R-:W2:Y:S02]  /*2ce80*/  LDL R13, [R1+0x814] ;  /* 0x00081400010d7983 */ /* 0x000ea40000100800 */
[----:B------:R-:W4:Y:S02]  /*2ce90*/  LDL R12, [R1+0x818] ;  /* 0x00081800010c7983 */ /* 0x000f240000100800 */
[----:B------:R-:W-:Y:S01]  /*2cea0*/  @!P0 IMAD.MOV.U32 R2, RZ, RZ, R6 ;  /* 0x000000ffff028224 */ /* 0x000fe200078e0006 */
[----:B------:R0:W-:Y:S04]  /*2ceb0*/  STL [R1+0x4], R11 ;  /* 0x0000040b01007387 */ /* 0x0001e80000100800 */
[----:B------:R2:W4:Y:S04]  /*2cec0*/  @!P0 LDG.E.U16 R22, [R2.64] ;  /* 0x0000000a02168981 */ /* 0x000528000c1e1500 */
[----:B0-----:R-:W4:Y:S01]  /*2ced0*/  LDL R11, [R1+0x7f4] ;  /* 0x0007f400010b7983 */ /* 0x001f220000100800 */
[----:B------:R0:W-:Y:S03]  /*2cee0*/  STL [R1], R10 ;  /* 0x0000000a01007387 */ /* 0x0001e60000100800 */
[----:B0-----:R-:W4:Y:S04]  /*2cef0*/  LDL R10, [R1+0x7f8] ;  /* 0x0007f800010a7983 */ /* 0x001f280000100800 */
[----:B---3--:R0:W-:Y:S01]  /*2cf00*/  STL [R1+0x2768], R26 ;  /* 0x0027681a01007387 */ /* 0x0081e20000100800 */
[----:B------:R-:W-:Y:S02]  /*2cf10*/  STL [R1+0xc], R15 ;  /* 0x00000c0f01007387 */ /* 0x000fe40000100800 */
[----:B------:R-:W3:Y:S02]  /*2cf20*/  LDL R5, [R1+0x7d4] ;  /* 0x0007d40001057983 */ /* 0x000ee40000100800 */
[----:B------:R-:W3:Y:S01]  /*2cf30*/  LDL R4, [R1+0x7d8] ;  /* 0x0007d80001047983 */ /* 0x000ee20000100800 */
[----:B------:R-:W-:Y:S01]  /*2cf40*/  STL [R1+0x8], R14 ;  /* 0x0000080e01007387 */ /* 0x000fe20000100800 */
[----:B------:R-:W3:Y:S02]  /*2cf50*/  LDL R9, [R1+0x7b4] ;  /* 0x0007b40001097983 */ /* 0x000ee40000100800 */
[----:B------:R-:W3:Y:S02]  /*2cf60*/  LDL R8, [R1+0x7b8] ;  /* 0x0007b80001087983 */ /* 0x000ee40000100800 */
[----:B------:R-:W3:Y:S01]  /*2cf70*/  LDL R7, [R1+0x794] ;  /* 0x0007940001077983 */ /* 0x000ee20000100800 */
[----:B------:R-:W3:Y:S01]  /*2cf80*/  LDL R6, [R1+0x798] ;  /* 0x0007980001067983 */ /* 0x000ee20000100800 */
[----:B------:R-:W-:-:S02]  /*2cf90*/  PRMT R20, RZ, 0x7610, R20 ;  /* 0x00007610ff147816 */ /* 0x000fc40000000014 */
[----:B------:R-:W-:Y:S01]  /*2cfa0*/  PRMT R16, RZ, 0x7610, R16 ;  /* 0x00007610ff107816 */ /* 0x000fe20000000010 */
[----:B--2---:R-:W-:Y:S02]  /*2cfb0*/  @!P0 IMAD.MOV.U32 R3, RZ, RZ, R13 ;  /* 0x000000ffff038224 */ /* 0x004fe400078e000d */
[----:B----4-:R-:W-:-:S05]  /*2cfc0*/  @!P0 IMAD.MOV.U32 R2, RZ, RZ, R12 ;  /* 0x000000ffff028224 */ /* 0x010fca00078e000c */
[----:B------:R1:W2:Y:S04]  /*2cfd0*/  @!P0 LDG.E.U16 R20, [R2.64] ;  /* 0x0000000a02148981 */ /* 0x0002a8000c1e1500 */
[----:B------:R4:W-:Y:S01]  /*2cfe0*/  STL [R1+0x276c], R22 ;  /* 0x00276c1601007387 */ /* 0x0009e20000100800 */
[----:B------:R-:W2:Y:S02]  /*2cff0*/  LDL R13, [R1+0x774] ;  /* 0x00077400010d7983 */ /* 0x000ea40000100800 */
[----:B------:R-:W2:Y:S02]  /*2d000*/  LDL R12, [R1+0x778] ;  /* 0x00077800010c7983 */ /* 0x000ea40000100800 */
[----:B0-----:R-:W2:Y:S02]  /*2d010*/  LDL R26, [R1+0x738] ;  /* 0x00073800011a7983 */ /* 0x001ea40000100800 */
[----:B-1----:R-:W-:Y:S01]  /*2d020*/  @!P0 IMAD.MOV.U32 R3, RZ, RZ, R11 ;  /* 0x000000ffff038224 */ /* 0x002fe200078e000b */
[----:B----4-:R-:W4:Y:S04]  /*2d030*/  LDL R22, [R1+0xeb0] ;  /* 0x000eb00001167983 */ /* 0x010f280000100800 */
[----:B------:R-:W4:Y:S01]  /*2d040*/  LDL R11, [R1+0x728] ;  /* 0x00072800010b7983 */ /* 0x000f220000100800 */
[----:B------:R-:W-:-:S03]  /*2d050*/  @!P0 IMAD.MOV.U32 R2, RZ, RZ, R10 ;  /* 0x000000ffff028224 */ /* 0x000fc600078e000a */
[----:B------:R-:W4:Y:S04]  /*2d060*/  LDL R10, [R1+0xed0] ;  /* 0x000ed000010a7983 */ /* 0x000f280000100800 */
[----:B------:R0:W4:Y:S02]  /*2d070*/  @!P0 LDG.E.U16 R16, [R2.64] ;  /* 0x0000000a02108981 */ /* 0x000124000c1e1500 */
[----:B0-----:R-:W-:Y:S02]  /*2d080*/  PRMT R2, RZ, 0x7610, R2 ;  /* 0x00007610ff027816 */ /* 0x001fe40000000002 */
[----:B------:R-:W-:-:S04]  /*2d090*/  PRMT R3, RZ, 0x7610, R3 ;  /* 0x00007610ff037816 */ /* 0x000fc80000000003 */
[----:B---3--:R0:W3:Y:S02]  /*2d0a0*/  @!P0 LDG.E.U16 R2, [R4.64] ;  /* 0x0000000a04028981 */ /* 0x0080e4000c1e1500 */
[----:B0-----:R-:W-:Y:S02]  /*2d0b0*/  @!P0 IMAD.MOV.U32 R4, RZ, RZ, R8 ;  /* 0x000000ffff048224 */ /* 0x001fe400078e0008 */
[----:B------:R-:W-:Y:S01]  /*2d0c0*/  @!P0 IMAD.MOV.U32 R5, RZ, RZ, R9 ;  /* 0x000000ffff058224 */ /* 0x000fe200078e0009 */
[----:B------:R-:W3:Y:S04]  /*2d0d0*/  LDL R8, [R1+0x758] ;  /* 0x0007580001087983 */ /* 0x000ee80000100800 */
[----:B------:R-:W3:Y:S04]  /*2d0e0*/  LDL R9, [R1+0x754] ;  /* 0x0007540001097983 */ /* 0x000ee80000100800 */
[----:B------:R0:W3:Y:S02]  /*2d0f0*/  @!P0 LDG.E.U16 R3, [R4.64] ;  /* 0x0000000a04038981 */ /* 0x0000e4000c1e1500 */
[----:B0-----:R-:W-:-:S06]  /*2d100*/  PRMT R4, RZ, 0x7610, R4 ;  /* 0x00007610ff047816 */ /* 0x001fcc0000000004 */
[----:B------:R2:W3:Y:S01]  /*2d110*/  @!P0 LDG.E.U16 R4, [R6.64] ;  /* 0x0000000a06048981 */ /* 0x0004e2000c1e1500 */
[----:B------:R-:W-:Y:S01]  /*2d120*/  PRMT R5, RZ, 0x7610, R5 ;  /* 0x00007610ff057816 */ /* 0x000fe20000000005 */
[----:B--2---:R-:W-:Y:S02]  /*2d130*/  @!P0 IMAD.MOV.U32 R7, RZ, RZ, R13 ;  /* 0x000000ffff078224 */ /* 0x004fe400078e000d */
[----:B------:R-:W-:-:S05]  /*2d140*/  @!P0 IMAD.MOV.U32 R6, RZ, RZ, R12 ;  /* 0x000000ffff068224 */ /* 0x000fca00078e000c */
[----:B------:R0:W2:Y:S04]  /*2d150*/  @!P0 LDG.E.U16 R5, [R6.64] ;  /* 0x0000000a06058981 */ /* 0x0000a8000c1e1500 */
[----:B---3--:R1:W-:Y:S01]  /*2d160*/  STL [R1+0x27a4], R4 ;  /* 0x0027a40401007387 */ /* 0x0083e20000100800 */
[----:B------:R-:W3:Y:S02]  /*2d170*/  LDL R15, [R1+0xeb4] ;  /* 0x000eb400010f7983 */ /* 0x000ee40000100800 */
[----:B------:R-:W3:Y:S01]  /*2d180*/  LDL R14, [R1+0xef8] ;  /* 0x000ef800010e7983 */ /* 0x000ee20000100800 */
[----:B0-----:R-:W-:Y:S02]  /*2d190*/  PRMT R6, RZ, 0x7610, R6 ;  /* 0x00007610ff067816 */ /* 0x001fe40000000006 */
[----:B------:R-:W-:-:S04]  /*2d1a0*/  PRMT R7, RZ, 0x7610, R7 ;  /* 0x00007610ff077816 */ /* 0x000fc80000000007 */
[----:B------:R4:W3:Y:S02]  /*2d1b0*/  @!P0 LDG.E.U16 R6, [R8.64] ;  /* 0x0000000a08068981 */ /* 0x0008e4000c1e1500 */
[----:B----4-:R-:W-:Y:S02]  /*2d1c0*/  @!P0 IMAD.MOV.U32 R8, RZ, RZ, R22 ;  /* 0x000000ffff088224 */ /* 0x010fe400078e0016 */
[----:B------:R-:W-:-:S05]  /*2d1d0*/  @!P0 IMAD.MOV.U32 R9, RZ, RZ, R26 ;  /* 0x000000ffff098224 */ /* 0x000fca00078e001a */
[----:B------:R0:W4:Y:S02]  /*2d1e0*/  @!P0 LDG.E.U16 R7, [R8.64] ;  /* 0x0000000a08078981 */ /* 0x000124000c1e1500 */
[----:B0-----:R-:W-:-:S06]  /*2d1f0*/  PRMT R8, RZ, 0x7610, R8 ;  /* 0x00007610ff087816 */ /* 0x001fcc0000000008 */
[----:B------:R3:W4:Y:S04]  /*2d200*/  @!P0 LDG.E.U16 R8, [R10.64] ;  /* 0x0000000a0a088981 */ /* 0x000728000c1e1500 */
[----:B--2---:R0:W-:Y:S01]  /*2d210*/  STL [R1+0x27a8], R5 ;  /* 0x0027a80501007387 */ /* 0x0041e20000100800 */
[----:B------:R-:W2:Y:S02]  /*2d220*/  LDL R13, [R1+0xed4] ;  /* 0x000ed400010d7983 */ /* 0x000ea40000100800 */
[----:B------:R-:W2:Y:S02]  /*2d230*/  LDL R12, [R1+0xee8] ;  /* 0x000ee800010c7983 */ /* 0x000ea40000100800 */
[----:B-1----:R-:W4:Y:S01]  /*2d240*/  LDL R4, [R1+0x810] ;  /* 0x0008100001047983 */ /* 0x002f220000100800 */
[----:B------:R-:W4:Y:S04]  /*2d250*/  LDL R26, [R1+0x7ec] ;  /* 0x0007ec00011a7983 */ /* 0x000f280000100800 */
[----:B------:R-:W4:Y:S04]  /*2d260*/  LDL R22, [R1+0x7f0] ;  /* 0x0007f00001167983 */ /* 0x000f280000100800 */
[----:B0-----:R-:W4:Y:S01]  /*2d270*/  LDL R5, [R1+0x80c] ;  /* 0x00080c0001057983 */ /* 0x001f220000100800 */
[----:B---3--:R-:W-:-:S02]  /*2d280*/  @!P0 IMAD.MOV.U32 R11, RZ, RZ, R15 ;  /* 0x000000ffff0b8224 */ /* 0x008fc400078e000f */
[----:B------:R-:W-:Y:S01]  /*2d290*/  @!P0 IMAD.MOV.U32 R10, RZ, RZ, R14 ;  /* 0x000000ffff0a8224 */ /* 0x000fe200078e000e */
[----:B------:R-:W3:Y:S04]  /*2d2a0*/  LDL R15, [R1+0x7cc] ;  /* 0x0007cc00010f7983 */ /* 0x000ee80000100800 */
[----:B------:R-:W3:Y:S01]  /*2d2b0*/  LDL R14, [R1+0x7d0] ;  /* 0x0007d000010e7983 */ /* 0x000ee20000100800 */
[----:B------:R-:W-:-:S06]  /*2d2c0*/  PRMT R9, RZ, 0x7610, R9 ;  /* 0x00007610ff097816 */ /* 0x000fcc0000000009 */
[----:B------:R0:W3:Y:S01]  /*2d2d0*/  @!P0 LDG.E.U16 R9, [R10.64] ;  /* 0x0000000a0a098981 */ /* 0x0000e2000c1e1500 */
[----:B------:R-:W-:Y:S02]  /*2d2e0*/  PRMT R18, RZ, 0x7610, R18 ;  /* 0x00007610ff127816 */ /* 0x000fe40000000012 */
[----:B0-----:R-:W-:Y:S02]  /*2d2f0*/  PRMT R10, RZ, 0x7610, R10 ;  /* 0x00007610ff0a7816 */ /* 0x001fe4000000000a */
[----:B------:R-:W-:-:S04]  /*2d300*/  PRMT R11, RZ, 0x7610, R11 ;  /* 0x00007610ff0b7816 */ /* 0x000fc8000000000b */
[----:B--2---:R4:W2:Y:S02]  /*2d310*/  @!P0 LDG.E.U16 R10, [R12.64] ;  /* 0x0000000a0c0a8981 */ /* 0x0048a4000c1e1500 */
[----:B----4-:R-:W-:Y:S02]  /*2d320*/  @!P0 IMAD.MOV.U32 R12, RZ, RZ, R4 ;  /* 0x000000ffff0c8224 */ /* 0x010fe400078e0004 */
[----:B------:R-:W-:Y:S01]  /*2d330*/  @!P0 IMAD.MOV.U32 R13, RZ, RZ, R5 ;  /* 0x000000ffff0d8224 */ /* 0x000fe200078e0005 */
[----:B------:R-:W4:Y:S04]  /*2d340*/  LDL R4, [R1+0x7b0] ;  /* 0x0007b00001047983 */ /* 0x000f280000100800 */
[----:B------:R-:W2:Y:S04]  /*2d350*/  LDL R5, [R1+0x7ac] ;  /* 0x0007ac0001057983 */ /* 0x000ea80000100800 */
[----:B------:R0:W2:Y:S02]  /*2d360*/  @!P0 LDG.E.U16 R18, [R12.64] ;  /* 0x0000000a0c128981 */ /* 0x0000a4000c1e1500 */
[----:B0-----:R-:W-:-:S02]  /*2d370*/  @!P0 IMAD.MOV.U32 R12, RZ, RZ, R22 ;  /* 0x000000ffff0c8224 */ /* 0x001fc400078e0016 */
[----:B------:R-:W-:-:S05]  /*2d380*/  @!P0 IMAD.MOV.U32 R13, RZ, RZ, R26 ;  /* 0x000000ffff0d8224 */ /* 0x000fca00078e001a */
[----:B------:R0:W4:Y:S02]  /*2d390*/  @!P0 LDG.E.U16 R11, [R12.64] ;  /* 0x0000000a0c0b8981 */ /* 0x000124000c1e1500 */
[----:B0-----:R-:W-:-:S06]  /*2d3a0*/  PRMT R12, RZ, 0x7610, R12 ;  /* 0x00007610ff0c7816 */ /* 0x001fcc000000000c */
[----:B---3--:R-:W3:Y:S04]  /*2d3b0*/  @!P0 LDG.E.U16 R12, [R14.64] ;  /* 0x0000000a0e0c8981 */ /* 0x008ee8000c1e1500 */
[----:B--2---:R0:W-:Y:S01]  /*2d3c0*/  STL [R1+0x2770], R18 ;  /* 0x0027701201007387 */ /* 0x0041e20000100800 */
[----:B------:R-:W2:Y:S02]  /*2d3d0*/  LDL R28, [R1+0x790] ;  /* 0x00079000011c7983 */ /* 0x000ea40000100800 */
[----:B------:R-:W2:Y:S02]  /*2d3e0*/  LDL R26, [R1+0x76c] ;  /* 0x00076c00011a7983 */ /* 0x000ea40000100800 */
[----:B------:R-:W2:Y:S01]  /*2d3f0*/  LDL R22, [R1+0x770] ;  /* 0x0007700001167983 */ /* 0x000ea20000100800 */
[----:B----4-:R1:W-:Y:S01]  /*2d400*/  STL [R1+0x2774], R11 ;  /* 0x0027740b01007387 */ /* 0x0103e20000100800 */
[----:B0-----:R-:W4:Y:S03]  /*2d410*/  LDL R18, [R1+0x74c] ;  /* 0x00074c0001127983 */ /* 0x001f260000100800 */
[----:B-1----:R-:W4:Y:S04]  /*2d420*/  LDL R11, [R1+0x750] ;  /* 0x00075000010b7983 */ /* 0x002f280000100800 */
[----:B---3--:R0:W-:Y:S04]  /*2d430*/  STL [R1+0x2778], R12 ;  /* 0x0027780c01007387 */ /* 0x0081e80000100800 */
[----:B0-----:R-:W3:Y:S01]  /*2d440*/  LDL R12, [R1+0x78c] ;  /* 0x00078c00010c7983 */ /* 0x001ee20000100800 */
[----:B------:R-:W-:Y:S01]  /*2d450*/  PRMT R13, RZ, 0x7610, R13 ;  /* 0x00007610ff0d7816 */ /* 0x000fe2000000000d */
[----:B------:R-:W-:-:S02]  /*2d460*/  @!P0 IMAD.MOV.U32 R14, RZ, RZ, R4 ;  /* 0x000000ffff0e8224 */ /* 0x000fc400078e0004 */
[----:B------:R-:W-:Y:S01]  /*2d470*/  @!P0 IMAD.MOV.U32 R15, RZ, RZ, R5 ;  /* 0x000000ffff0f8224 */ /* 0x000fe200078e0005 */
[----:B------:R-:W-:Y:S02]  /*2d480*/  PRMT R17, RZ, 0x7610, R17 ;  /* 0x00007610ff117816 */ /* 0x000fe40000000011 */
[----:B------:R-:W-:Y:S02]  /*2d490*/  PRMT R19, RZ, 0x7610, R19 ;  /* 0x00007610ff137816 */ /* 0x000fe40000000013 */
[----:B------:R-:W-:Y:S01]  /*2d4a0*/  PRMT R21, RZ, 0x7610, R21 ;  /* 0x00007610ff157816 */ /* 0x000fe20000000015 */
[----:B------:R-:W4:Y:S04]  /*2d4b0*/  LDL R5, [R1+0x734] ;  /* 0x0007340001057983 */ /* 0x000f280000100800 */
[----:B------:R2:W4:Y:S04]  /*2d4c0*/  @!P0 LDG.E.U16 R13, [R14.64] ;  /* 0x0000000a0e0d8981 */ /* 0x000528000c1e1500 */
[----:B------:R-:W4:Y:S01]  /*2d4d0*/  LDL R4, [R1+0xeb8] ;  /* 0x000eb80001047983 */ /* 0x000f220000100800 */
[----:B--2---:R-:W-:-:S02]  /*2d4e0*/  @!P0 IMAD.MOV.U32 R14, RZ, RZ, R28 ;  /* 0x000000ffff0e8224 */ /* 0x004fc400078e001c */
[----:B---3--:R-:W-:-:S05]  /*2d4f0*/  @!P0 IMAD.MOV.U32 R15, RZ, RZ, R12 ;  /* 0x000000ffff0f8224 */ /* 0x008fca00078e000c */
[----:B------:R0:W2:Y:S02]  /*2d500*/  @!P0 LDG.E.U16 R17, [R14.64] ;  /* 0x0000000a0e118981 */ /* 0x0000a4000c1e1500 */
[----:B0-----:R-:W-:Y:S02]  /*2d510*/  @!P0 IMAD.MOV.U32 R14, RZ, RZ, R22 ;  /* 0x000000ffff0e8224 */ /* 0x001fe400078e0016 */
[----:B------:R-:W-:-:S05]  /*2d520*/  @!P0 IMAD.MOV.U32 R15, RZ, RZ, R26 ;  /* 0x000000ffff0f8224 */ /* 0x000fca00078e001a */
[----:B------:R4:W3:Y:S02]  /*2d530*/  @!P0 LDG.E.U16 R19, [R14.64] ;  /* 0x0000000a0e138981 */ /* 0x0008e4000c1e1500 */
[----:B----4-:R-:W-:Y:S02]  /*2d540*/  @!P0 IMAD.MOV.U32 R14, RZ, RZ, R11 ;  /* 0x000000ffff0e8224 */ /* 0x010fe400078e000b */
[----:B------:R-:W-:-:S05]  /*2d550*/  @!P0 IMAD.MOV.U32 R15, RZ, RZ, R18 ;  /* 0x000000ffff0f8224 */ /* 0x000fca00078e0012 */
[----:B------:R0:W4:Y:S04]  /*2d560*/  @!P0 LDG.E.U16 R21, [R14.64] ;  /* 0x0000000a0e158981 */ /* 0x000128000c1e1500 */
[----:B------:R-:W-:Y:S01]  /*2d570*/  STL [R1+0x277c], R13 ;  /* 0x00277c0d01007387 */ /* 0x000fe20000100800 */
[----:B------:R-:W-:Y:S01]  /*2d580*/  PRMT R23, RZ, 0x7610, R23 ;  /* 0x00007610ff177816 */ /* 0x000fe20000000017 */
[----:B0-----:R-:W-:Y:S02]  /*2d590*/  @!P0 IMAD.MOV.U32 R14, RZ, RZ, R4 ;  /* 0x000000ffff0e8224 */ /* 0x001fe400078e0004 */
[----:B------:R-:W-:-:S05]  /*2d5a0*/  @!P0 IMAD.MOV.U32 R15, RZ, RZ, R5 ;  /* 0x000000ffff0f8224 */ /* 0x000fca00078e0005 */
[----:B------:R0:W4:Y:S04]  /*2d5b0*/  @!P0 LDG.E.U16 R23, [R14.64] ;  /* 0x0000000a0e178981 */ /* 0x000128000c1e1500 */
[----:B--2---:R-:W-:Y:S04]  /*2d5c0*/  STL [R1+0x2780], R17 ;  /* 0x0027801101007387 */ /* 0x004fe80000100800 */
[----:B---3--:R-:W-:Y:S01]  /*2d5d0*/  STL [R1+0x2784], R19 ;  /* 0x0027841301007387 */ /* 0x008fe20000100800 */
[----:B------:R-:W2:Y:S03]  /*2d5e0*/  LDL R28, [R1+0xed8] ;  /* 0x000ed800011c7983 */ /* 0x000ea60000100800 */
[----:B----4-:R1:W-:Y:S01]  /*2d5f0*/  STL [R1+0x2788], R21 ;  /* 0x0027881501007387 */ /* 0x0103e20000100800 */
[----:B------:R-:W3:Y:S02]  /*2d600*/  LDL R4, [R1+0xef4] ;  /* 0x000ef40001047983 */ /* 0x000ee40000100800 */
[----:B------:R-:W4:Y:S01]  /*2d610*/  LDL R5, [R1+0xee4] ;  /* 0x000ee40001057983 */ /* 0x000f220000100800 */
[----:B-1----:R-:W3:Y:S01]  /*2d620*/  LDL.LU R21, [R1+0x44] ;  /* 0x0000440001157983 */ /* 0x002ee20000300800 */
[----:B------:R-:W3:Y:S02]  /*2d630*/  LDL.LU R19, [R1+0x3c] ;  /* 0x00003c0001137983 */ /* 0x000ee40000300800 */
[----:B------:R-:W3:Y:S02]  /*2d640*/  LDL.LU R17, [R1+0x34] ;  /* 0x0000340001117983 */ /* 0x000ee40000300800 */
[----:B------:R-:W3:Y:S01]  /*2d650*/  LDL.LU R13, [R1+0x2c] ;  /* 0x00002c00010d7983 */ /* 0x000ee20000300800 */
[----:B------:R-:W3:Y:S01]  /*2d660*/  LDL.LU R12, [R1+0x24] ;  /* 0x00002400010c7983 */ /* 0x000ee20000300800 */
[----:B------:R-:W3:Y:S02]  /*2d670*/  LDL.LU R11, [R1+0x1c] ;  /* 0x00001c00010b7983 */ /* 0x000ee40000300800 */
[----:B------:R-:W3:Y:S02]  /*2d680*/  LDL.LU R18, [R1+0x14] ;  /* 0x0000140001127983 */ /* 0x000ee40000300800 */
[----:B------:R-:W3:Y:S01]  /*2d690*/  LDL.LU R22, [R1+0xc] ;  /* 0x00000c0001167983 */ /* 0x000ee20000300800 */
[----:B------:R-:W3:Y:S01]  /*2d6a0*/  LDL.LU R26, [R1+0x4] ;  /* 0x00000400011a7983 */ /* 0x000ee20000300800 */
[----:B0-----:R-:W3:Y:S01]  /*2d6b0*/  LDL R15, [R1+0x724] ;  /* 0x00072400010f7983 */ /* 0x001ee20000100800 */
[----:B------:R-:W-:Y:S01]  /*2d6c0*/  PRMT R25, RZ, 0x7610, R25 ;  /* 0x00007610ff197816 */ /* 0x000fe20000000019 */
[----:B------:R0:W-:Y:S02]  /*2d6d0*/  STL [R1+0x278c], R23 ;  /* 0x00278c1701007387 */ /* 0x0001e40000100800 */
[----:B0-----:R-:W4:Y:S01]  /*2d6e0*/  LDL.LU R23, [R1+0x4c] ;  /* 0x00004c0001177983 */ /* 0x001f220000300800 */
[----:B--2---:R-:W-:-:S05]  /*2d6f0*/  @!P0 IMAD.MOV.U32 R14, RZ, RZ, R28 ;  /* 0x000000ffff0e8224 */ /* 0x004fca00078e001c */
[----:B---3--:R0:W2:Y:S04]  /*2d700*/  @!P0 LDG.E.U16 R25, [R14.64] ;  /* 0x0000000a0e198981 */ /* 0x0080a8000c1e1500 */
[----:B0-----:R-:W3:Y:S01]  /*2d710*/  LDL R15, [R1+0xebc] ;  /* 0x000ebc00010f7983 */ /* 0x001ee20000100800 */
[----:B------:R-:W-:Y:S01]  /*2d720*/  PRMT R27, RZ, 0x7610, R27 ;  /* 0x00007610ff1b7816 */ /* 0x000fe2000000001b */
[----:B------:R-:W-:Y:S02]  /*2d730*/  @!P0 IMAD.MOV.U32 R14, RZ, RZ, R4 ;  /* 0x000000ffff0e8224 */ /* 0x000fe400078e0004 */
[----:B------:R-:W0:Y:S04]  /*2d740*/  S2R R28, SR_TID.X ;  /* 0x00000000001c7919 */ /* 0x000e280000002100 */
[----:B------:R-:W1:Y:S04]  /*2d750*/  S2R R4, SR_TID.X ;  /* 0x0000000000047919 */ /* 0x000e680000002100 */
[----:B---3--:R4:W3:Y:S01]  /*2d760*/  @!P0 LDG.E.U16 R27, [R14.64] ;  /* 0x0000000a0e1b8981 */ /* 0x0088e2000c1e1500 */
[----:B------:R-:W-:-:S03]  /*2d770*/  PRMT R29, RZ, 0x7610, R29 ;  /* 0x00007610ff1d7816 */ /* 0x000fc6000000001d */
[----:B--2---:R2:W-:Y:S01]  /*2d780*/  STL [R1+0x2790], R25 ;  /* 0x0027901901007387 */ /* 0x0045e20000100800 */
[----:B0-----:R-:W-:Y:S01]  /*2d790*/  LOP3.LUT R28, R28, 0x3f, RZ, 0xc0, !PT ;  /* 0x0000003f1c1c7812 */ /* 0x001fe200078ec0ff */
[----:B----4-:R-:W-:Y:S02]  /*2d7a0*/  @!P0 IMAD.MOV.U32 R14, RZ, RZ, R5 ;  /* 0x000000ffff0e8224 */ /* 0x010fe400078e0005 */
[----:B------:R-:W-:Y:S01]  /*2d7b0*/  @!P0 IMAD.MOV.U32 R15, RZ, RZ, R0 ;  /* 0x000000ffff0f8224 */ /* 0x000fe200078e0000 */
[----:B--2---:R-:W2:Y:S01]  /*2d7c0*/  LDL.LU R25, [R1+0x54] ;  /* 0x0000540001197983 */ /* 0x004ea20000300800 */
[----:B-1----:R-:W-:-:S03]  /*2d7d0*/  LOP3.LUT P1, RZ, R4, 0x40, RZ, 0xc0, !PT ;  /* 0x0000004004ff7812 */ /* 0x002fc6000782c0ff */
[----:B------:R0:W4:Y:S01]  /*2d7e0*/  @!P0 LDG.E.U16 R29, [R14.64] ;  /* 0x0000000a0e1d8981 */ /* 0x000122000c1e1500 */
[----:B------:R-:W-:Y:S01]  /*2d7f0*/  IMAD.SHL.U32 R28, R28, 0x2, RZ ;  /* 0x000000021c1c7824 */ /* 0x000fe200078e00ff */
[----:B------:R-:W-:-:S04]  /*2d800*/  SEL R5, RZ, 0x90, !P1 ;  /* 0x00000090ff057807 */ /* 0x000fc80004800000 */
[----:B------:R-:W-:Y:S01]  /*2d810*/  LOP3.LUT R5, R5, R28, RZ, 0x3c, !PT ;  /* 0x0000001c05057212 */ /* 0x000fe200078e3cff */
[----:B---3--:R1:W-:Y:S04]  /*2d820*/  STL [R1+0x2794], R27 ;  /* 0x0027941b01007387 */ /* 0x0083e80000100800 */
[----:B-1----:R-:W3:Y:S01]  /*2d830*/  LDL.LU R27, [R1+0x5c] ;  /* 0x00005c00011b7983 */ /* 0x002ee20000300800 */
[----:B------:R-:W2:Y:S03]  /*2d840*/  LDL.LU R28, [R1+0x27ac] ;  /* 0x0027ac00011c7983 */ /* 0x000ea60000300800 */
[----:B0-----:R-:W0:Y:S01]  /*2d850*/  S2R R15, SR_TID.X ;  /* 0x00000000000f7919 */ /* 0x001e220000002100 */
[----:B------:R-:W-:Y:S01]  /*2d860*/  LOP3.LUT R5, R5, 0x40, RZ, 0x3c, !PT ;  /* 0x0000004005057812 */ /* 0x000fe200078e3cff */
[----:B------:R-:W-:Y:S02]  /*2d870*/  STL [R1+0x1398], R0 ;  /* 0x0013980001007387 */ /* 0x000fe40000100800 */
[----:B----4-:R1:W-:Y:S04]  /*2d880*/  STL [R1+0x2798], R29 ;  /* 0x0027981d01007387 */ /* 0x0103e80000100800 */
[----:B-1----:R-:W3:Y:S01]  /*2d890*/  LDL.LU R29, [R1+0x4f0] ;  /* 0x0004f000011d7983 */ /* 0x002ee20000300800 */
[----:B------:R-:W3:Y:S02]  /*2d8a0*/  LDL.LU R14, [R1+0x4ec] ;  /* 0x0004ec00010e7983 */ /* 0x000ee40000300800 */
[----:B------:R-:W3:Y:S01]  /*2d8b0*/  LDL.LU R0, [R1+0x4e8] ;  /* 0x0004e80001007983 */ /* 0x000ee20000300800 */
[----:B------:R-:W-:-:S02]  /*2d8c0*/  LOP3.LUT R4, R4, 0x3f, RZ, 0xc0, !PT ;  /* 0x0000003f04047812 */ /* 0x000fc400078ec0ff */
[----:B0-----:R-:W-:-:S03]  /*2d8d0*/  LOP3.LUT P1, RZ, R15, 0x40, RZ, 0xc0, !PT ;  /* 0x000000400fff7812 */ /* 0x001fc6000782c0ff */
[----:B------:R-:W-:Y:S01]  /*2d8e0*/  IMAD.SHL.U32 R4, R4, 0x2, RZ ;  /* 0x0000000204047824 */ /* 0x000fe200078e00ff */
[----:B---3--:R0:W-:Y:S01]  /*2d8f0*/  STS.U16 [R5+0x9e00], R27 ;  /* 0x009e001b05007388 */ /* 0x0081e20000000400 */
[----:B--2---:R1:W-:Y:S02]  /*2d900*/  STS.U16 [R5+0xa200], R25 ;  /* 0x00a2001905007388 */ /* 0x0043e40000000400 */
[----:B------:R2:W-:Y:S02]  /*2d910*/  STS.U16 [R5+0xa600], R23 ;  /* 0x00a6001705007388 */ /* 0x0005e40000000400 */
[----:B------:R3:W-:Y:S01]  /*2d920*/  STS.U16 [R5+0xaa00], R21 ;  /* 0x00aa001505007388 */ /* 0x0007e20000000400 */
[----:B------:R3:W-:Y:S01]  /*2d930*/  STS.U16 [R5+0xae00], R19 ;  /* 0x00ae001305007388 */ /* 0x0007e20000000400 */
[----:B------:R3:W-:Y:S02]  /*2d940*/  STS.U16 [R5+0xb200], R17 ;  /* 0x00b2001105007388 */ /* 0x0007e40000000400 */
[----:B------:R3:W-:Y:S02]  /*2d950*/  STS.U16 [R5+0xb600], R13 ;  /* 0x00b6000d05007388 */ /* 0x0007e40000000400 */
[----:B------:R3:W-:Y:S01]  /*2d960*/  STS.U16 [R5+0xba00], R12 ;  /* 0x00ba000c05007388 */ /* 0x0007e20000000400 */
[----:B0-----:R-:W4:Y:S01]  /*2d970*/  LDL.LU R27, [R1+0x4e4] ;  /* 0x0004e400011b7983 */ /* 0x001f220000300800 */
[----:B-1----:R-:W4:Y:S02]  /*2d980*/  LDL.LU R25, [R1+0x4e0] ;  /* 0x0004e00001197983 */ /* 0x002f240000300800 */
[----:B--2---:R-:W2:Y:S01]  /*2d990*/  LDL.LU R23, [R1+0x4dc] ;  /* 0x0004dc0001177983 */ /* 0x004ea20000300800 */
[----:B------:R0:W-:Y:S01]  /*2d9a0*/  STS.U16 [R5+0xbe00], R11 ;  /* 0x00be000b05007388 */ /* 0x0001e20000000400 */
[----:B---3--:R-:W3:Y:S02]  /*2d9b0*/  LDL.LU R21, [R1+0x4d8] ;  /* 0x0004d80001157983 */ /* 0x008ee40000300800 */
[----:B------:R1:W-:Y:S02]  /*2d9c0*/  STS.U16 [R5+0xc200], R18 ;  /* 0x00c2001205007388 */ /* 0x0003e40000000400 */
[----:B------:R-:W2:Y:S01]  /*2d9d0*/  LDL.LU R19, [R1+0x4d4] ;  /* 0x0004d40001137983 */ /* 0x000ea20000300800 */
[----:B------:R1:W-:Y:S04]  /*2d9e0*/  STS.U16 [R5+0xc600], R22 ;  /* 0x00c6001605007388 */ /* 0x0003e80000000400 */
[----:B------:R-:W2:Y:S01]  /*2d9f0*/  LDL.LU R17, [R1+0x4d0] ;  /* 0x0004d00001117983 */ /* 0x000ea20000300800 */
[----:B------:R1:W-:Y:S02]  /*2da00*/  STS.U16 [R5+0xca00], R26 ;  /* 0x00ca001a05007388 */ /* 0x0003e40000000400 */
[----:B------:R-:W2:Y:S02]  /*2da10*/  LDL.LU R13, [R1+0x4cc] ;  /* 0x0004cc00010d7983 */ /* 0x000ea40000300800 */
[----:B------:R-:W2:Y:S01]  /*2da20*/  LDL.LU R12, [R1+0xbc] ;  /* 0x0000bc00010c7983 */ /* 0x000ea20000300800 */
[----:B------:R1:W-:Y:S04]  /*2da30*/  STS.U16 [R5+0xce00], R28 ;  /* 0x00ce001c05007388 */ /* 0x0003e80000000400 */
[----:B0-----:R-:W2:Y:S01]  /*2da40*/  LDL.LU R11, [R1+0xb8] ;  /* 0x0000b800010b7983 */ /* 0x001ea20000300800 */
[----:B------:R0:W-:Y:S02]  /*2da50*/  STS.U16 [R5+0xd200], R24 ;  /* 0x00d2001805007388 */ /* 0x0001e40000000400 */
[----:B-1----:R-:W2:Y:S01]  /*2da60*/  LDL.LU R18, [R1+0xb4] ;  /* 0x0000b40001127983 */ /* 0x002ea20000300800 */
[----:B------:R1:W-:Y:S04]  /*2da70*/  STS.U16 [R5+0xd600], R20 ;  /* 0x00d6001405007388 */ /* 0x0003e80000000400 */
[----:B------:R-:W2:Y:S04]  /*2da80*/  LDL.LU R22, [R1+0xb0] ;  /* 0x0000b00001167983 */ /* 0x000ea80000300800 */
[----:B------:R1:W-:Y:S01]  /*2da90*/  STS.U16 [R5+0xda00], R16 ;  /* 0x00da001005007388 */ /* 0x0003e20000000400 */
[----:B------:R-:W2:Y:S02]  /*2daa0*/  LDL.LU R26, [R1+0xac] ;  /* 0x0000ac00011a7983 */ /* 0x000ea40000300800 */
[----:B------:R1:W-:Y:S02]  /*2dab0*/  STS.U16 [R5+0xde00], R2 ;  /* 0x00de000205007388 */ /* 0x0003e40000000400 */
[----:B------:R1:W-:Y:S01]  /*2dac0*/  STS.U16 [R5+0xe200], R3 ;  /* 0x00e2000305007388 */ /* 0x0003e20000000400 */
[----:B------:R-:W2:Y:S01]  /*2dad0*/  LDL.LU R28, [R1+0x4f4] ;  /* 0x0004f400011c7983 */ /* 0x000ea20000300800 */
[----:B0-----:R-:W2:Y:S03]  /*2dae0*/  LDL.LU R24, [R1+0x4f8] ;  /* 0x0004f80001187983 */ /* 0x001ea60000300800 */
[----:B-1----:R-:W2:Y:S01]  /*2daf0*/  LDL.LU R20, [R1+0x4fc] ;  /* 0x0004fc0001147983 */ /* 0x002ea20000300800 */
[----:B------:R-:W2:Y:S03]  /*2db00*/  LDL.LU R16, [R1+0x500] ;  /* 0x0005000001107983 */ /* 0x000ea60000300800 */
[----:B------:R-:W2:Y:S01]  /*2db10*/  LDL.LU R2, [R1+0x504] ;  /* 0x0005040001027983 */ /* 0x000ea20000300800 */
[----:B------:R-:W-:Y:S01]  /*2db20*/  SEL R3, RZ, 0x90, !P1 ;  /* 0x00000090ff037807 */ /* 0x000fe20004800000 */
[----:B------:R-:W2:Y:S03]  /*2db30*/  LDL.LU R5, [R1+0x27a8] ;  /* 0x0027a80001057983 */ /* 0x000ea60000300800 */
[----:B------:R-:W-:-:S02]  /*2db40*/  LOP3.LUT R3, R3, R4, RZ, 0x3c, !PT ;  /* 0x0000000403037212 */ /* 0x000fc400078e3cff */
[----:B------:R-:W2:Y:S02]  /*2db50*/  LDL.LU R4, [R1+0x27a4] ;  /* 0x0027a40001047983 */ /* 0x000ea40000300800 */
[----:B------:R-:W-:Y:S02]  /*2db60*/  LOP3.LUT R3, R3, 0x40, RZ, 0x3c, !PT ;  /* 0x0000004003037812 */ /* 0x000fe400078e3cff */
[----:B------:R-:W-:-:S04]  /*2db70*/  LOP3.LUT P0, RZ, R15, 0x40, RZ, 0xc0, !PT ;  /* 0x000000400fff7812 */ /* 0x000fc8000780c0ff */
[----:B------:R-:W-:Y:S01]  /*2db80*/  SEL R15, RZ, 0x90, !P0 ;  /* 0x00000090ff0f7807 */ /* 0x000fe20004000000 */
[----:B--2---:R0:W-:Y:S04]  /*2db90*/  STS.U16 [R3+0xe600], R4 ;  /* 0x00e6000403007388 */ /* 0x0041e80000000400 */
[----:B0-----:R-:W0:Y:S01]  /*2dba0*/  S2R R4, SR_TID.X ;  /* 0x0000000000047919 */ /* 0x001e220000002100 */
[----:B------:R-:W-:Y:S02]  /*2dbb0*/  STS.U16 [R3+0xea00], R5 ;  /* 0x00ea000503007388 */ /* 0x000fe40000000400 */
[----:B------:R-:W-:Y:S02]  /*2dbc0*/  STS.U16 [R3+0xee00], R6 ;  /* 0x00ee000603007388 */ /* 0x000fe40000000400 */
[----:B------:R-:W-:Y:S01]  /*2dbd0*/  STS.U16 [R3+0xf200], R7 ;  /* 0x00f2000703007388 */ /* 0x000fe20000000400 */
[----:B------:R-:W-:Y:S01]  /*2dbe0*/  STS.U16 [R3+0xf600], R8 ;  /* 0x00f6000803007388 */ /* 0x000fe20000000400 */
[----:B------:R-:W-:Y:S02]  /*2dbf0*/  STS.U16 [R3+0xfa00], R9 ;  /* 0x00fa000903007388 */ /* 0x000fe40000000400 */
[----:B------:R-:W-:Y:S01]  /*2dc00*/  STS.U16 [R3+0xfe00], R10 ;  /* 0x00fe000a03007388 */ /* 0x000fe20000000400 */
[----:B0-----:R-:W-:-:S05]  /*2dc10*/  LOP3.LUT R4, R4, 0x3f, RZ, 0xc0, !PT ;  /* 0x0000003f04047812 */ /* 0x001fca00078ec0ff */
[----:B------:R-:W-:-:S05]  /*2dc20*/  IMAD.SHL.U32 R4, R4, 0x2, RZ ;  /* 0x0000000204047824 */ /* 0x000fca00078e00ff */
[----:B------:R-:W-:-:S04]  /*2dc30*/  LOP3.LUT R15, R15, R4, RZ, 0x3c, !PT ;  /* 0x000000040f0f7212 */ /* 0x000fc800078e3cff */
[----:B------:R-:W-:-:S05]  /*2dc40*/  LOP3.LUT R15, R15, 0x60, RZ, 0x3c, !PT ;  /* 0x000000600f0f7812 */ /* 0x000fca00078e3cff */
[----:B------:R-:W-:Y:S01]  /*2dc50*/  STS.U16 [R15+0x300], R2 ;  /* 0x000300020f007388 */ /* 0x000fe20000000400 */
[----:B------:R-:W-:Y:S02]  /*2dc60*/  STS.U16 [R15+0x700], R16 ;  /* 0x000700100f007388 */ /* 0x000fe40000000400 */
[----:B------:R-:W-:Y:S02]  /*2dc70*/  STS.U16 [R15+0xb00], R20 ;  /* 0x000b00140f007388 */ /* 0x000fe40000000400 */
[----:B------:R-:W-:Y:S01]  /*2dc80*/  STS.U16 [R15+0xf00], R24 ;  /* 0x000f00180f007388 */ /* 0x000fe20000000400 */
[----:B------:R-:W-:Y:S01]  /*2dc90*/  STS.U16 [R15+0x1300], R28 ;  /* 0x0013001c0f007388 */ /* 0x000fe20000000400 */
[----:B------:R-:W-:Y:S02]  /*2dca0*/  STS.U16 [R15+0x1700], R29 ;  /* 0x0017001d0f007388 */ /* 0x000fe40000000400 */
[----:B------:R0:W-:Y:S02]  /*2dcb0*/  STS.U16 [R15+0x1b00], R14 ;  /* 0x001b000e0f007388 */ /* 0x0001e40000000400 */
[----:B0-----:R-:W2:Y:S01]  /*2dcc0*/  LDL.LU R14, [R1+0xa8] ;  /* 0x0000a800010e7983 */ /* 0x001ea20000300800 */
[----:B------:R-:W2:Y:S03]  /*2dcd0*/  LDL.LU R29, [R1+0x9c] ;  /* 0x00009c00011d7983 */ /* 0x000ea60000300800 */
[----:B--2---:R0:W-:Y:S04]  /*2dce0*/  STL [R1+0x279c], R29 ;  /* 0x00279c1d01007387 */ /* 0x0041e80000100800 */
[----:B0-----:R-:W2:Y:S01]  /*2dcf0*/  LDL.LU R29, [R1+0xa0] ;  /* 0x0000a000011d7983 */ /* 0x001ea20000300800 */
[----:B------:R-:W-:Y:S02]  /*2dd00*/  STS.U16 [R15+0x1f00], R0 ;  /* 0x001f00000f007388 */ /* 0x000fe40000000400 */
[----:B----4-:R-:W-:Y:S02]  /*2dd10*/  STS.U16 [R15+0x2300], R27 ;  /* 0x0023001b0f007388 */ /* 0x010fe40000000400 */
[----:B------:R-:W-:Y:S01]  /*2dd20*/  STS.U16 [R15+0x2700], R25 ;  /* 0x002700190f007388 */ /* 0x000fe20000000400 */
[----:B------:R-:W-:Y:S01]  /*2dd30*/  STS.U16 [R15+0x2b00], R23 ;  /* 0x002b00170f007388 */ /* 0x000fe20000000400 */
[----:B---3--:R-:W-:Y:S02]  /*2dd40*/  STS.U16 [R15+0x2f00], R21 ;  /* 0x002f00150f007388 */ /* 0x008fe40000000400 */
[----:B------:R-:W-:Y:S02]  /*2dd50*/  STS.U16 [R15+0x3300], R19 ;  /* 0x003300130f007388 */ /* 0x000fe40000000400 */
[----:B------:R-:W-:Y:S01]  /*2dd60*/  STS.U16 [R15+0x3700], R17 ;  /* 0x003700110f007388 */ /* 0x000fe20000000400 */
[----:B------:R-:W-:Y:S01]  /*2dd70*/  STS.U16 [R15+0x3b00], R13 ;  /* 0x003b000d0f007388 */ /* 0x000fe20000000400 */
[----:B------:R-:W-:Y:S02]  /*2dd80*/  STS.U16 [R15+0x3f00], R12 ;  /* 0x003f000c0f007388 */ /* 0x000fe40000000400 */
[----:B------:R-:W-:Y:S02]  /*2dd90*/  STS.U16 [R15+0x4300], R11 ;  /* 0x0043000b0f007388 */ /* 0x000fe40000000400 */
[----:B------:R-:W-:Y:S01]  /*2dda0*/  STS.U16 [R15+0x4700], R18 ;  /* 0x004700120f007388 */ /* 0x000fe20000000400 */
[----:B------:R-:W-:Y:S01]  /*2ddb0*/  STS.U16 [R15+0x4b00], R22 ;  /* 0x004b00160f007388 */ /* 0x000fe20000000400 */
[----:B------:R-:W-:Y:S03]  /*2ddc0*/  STS.U16 [R15+0x4f00], R26 ;  /* 0x004f001a0f007388 */ /* 0x000fe60000000400 */
[----:B--2---:R0:W-:Y:S04]  /*2ddd0*/  STL [R1+0x27a0], R29 ;  /* 0x0027a01d01007387 */ /* 0x0041e80000100800 */
[----:B0-----:R-:W2:Y:S01]  /*2dde0*/  LDL.LU R29, [R1+0xa4] ;  /* 0x0000a400011d7983 */ /* 0x001ea20000300800 */
[----:B------:R-:W3:Y:S02]  /*2ddf0*/  LDL.LU R27, [R1+0x98] ;  /* 0x00009800011b7983 */ /* 0x000ee40000300800 */
[----:B------:R-:W4:Y:S02]  /*2de00*/  LDL.LU R25, [R1+0x94] ;  /* 0x0000940001197983 */ /* 0x000f240000300800 */
[----:B------:R-:W3:Y:S01]  /*2de10*/  LDL.LU R23, [R1+0x90] ;  /* 0x0000900001177983 */ /* 0x000ee20000300800 */
[----:B------:R-:W3:Y:S01]  /*2de20*/  LDL.LU R21, [R1+0x8c] ;  /* 0x00008c0001157983 */ /* 0x000ee20000300800 */
        /* <DEDUP_REMOVED lines=20> */
[----:B------:R-:W3:Y:S03]  /*2df70*/  LDL.LU R24, [R1+0x10] ;  /* 0x0000100001187983 */ /* 0x000ee60000300800 */
[----:B------:R0:W-:Y:S01]  /*2df80*/  STS.U16 [R15+0x5300], R14 ;  /* 0x0053000e0f007388 */ /* 0x0001e20000000400 */
[----:B------:R-:W3:Y:S03]  /*2df90*/  LDL.LU R28, [R1+0x8] ;  /* 0x00000800011c7983 */ /* 0x000ee60000300800 */
[----:B0-----:R-:W3:Y:S04]  /*2dfa0*/  LDL.LU R14, [R1] ;  /* 0x00000000010e7983 */ /* 0x001ee80000300800 */
        /* <DEDUP_REMOVED lines=18> */
[----:B------:R1:W-:Y:S02]  /*2e0d0*/  STS.U16 [R15+0x7f00], R12 ;  /* 0x007f000c0f007388 */ /* 0x0003e40000000400 */
[----:B------:R1:W-:Y:S01]  /*2e0e0*/  STS.U16 [R15+0x8300], R11 ;  /* 0x0083000b0f007388 */ /* 0x0003e20000000400 */
[----:B------:R1:W-:Y:S01]  /*2e0f0*/  STS.U16 [R15+0x8700], R18 ;  /* 0x008700120f007388 */ /* 0x0003e20000000400 */
[----:B------:R1:W-:Y:S03]  /*2e100*/  STS.U16 [R15+0x8b00], R22 ;  /* 0x008b00160f007388 */ /* 0x0003e60000000400 */
[----:B0-----:R-:W2:Y:S01]  /*2e110*/  LDL.LU R17, [R1+0x2780] ;  /* 0x0027800001117983 */ /* 0x001ea20000300800 */
[----:B-1----:R-:W2:Y:S03]  /*2e120*/  LDL.LU R13, [R1+0x277c] ;  /* 0x00277c00010d7983 */ /* 0x002ea60000300800 */
[----:B------:R-:W2:Y:S01]  /*2e130*/  LDL.LU R12, [R1+0x2778] ;  /* 0x00277800010c7983 */ /* 0x000ea20000300800 */
[----:B------:R-:W2:Y:S03]  /*2e140*/  LDL.LU R11, [R1+0x2774] ;  /* 0x00277400010b7983 */ /* 0x000ea60000300800 */
[----:B------:R-:W2:Y:S01]  /*2e150*/  LDL.LU R18, [R1+0x2770] ;  /* 0x0027700001127983 */ /* 0x000ea20000300800 */
[----:B------:R-:W2:Y:S03]  /*2e160*/  LDL.LU R22, [R1+0x276c] ;  /* 0x00276c0001167983 */ /* 0x000ea60000300800 */
[----:B------:R0:W-:Y:S04]  /*2e170*/  STS.U16 [R15+0x8f00], R26 ;  /* 0x008f001a0f007388 */ /* 0x0001e80000000400 */
[----:B0-----:R-:W2:Y:S01]  /*2e180*/  LDL.LU R26, [R1+0x2768] ;  /* 0x00276800011a7983 */ /* 0x001ea20000300800 */
[----:B------:R-:W-:Y:S02]  /*2e190*/  STS.U16 [R15+0x9300], R10 ;  /* 0x0093000a0f007388 */ /* 0x000fe40000000400 */
[----:B------:R0:W-:Y:S02]  /*2e1a0*/  STS.U16 [R15+0x9700], R0 ;  /* 0x009700000f007388 */ /* 0x0001e40000000400 */
[----:B------:R-:W-:Y:S01]  /*2e1b0*/  STS.U16 [R15+0x9b00], R9 ;  /* 0x009b00090f007388 */ /* 0x000fe20000000400 */
[----:B------:R-:W-:Y:S01]  /*2e1c0*/  STS.U16 [R15+0x9f00], R8 ;  /* 0x009f00080f007388 */ /* 0x000fe20000000400 */
[----:B------:R-:W-:Y:S02]  /*2e1d0*/  STS.U16 [R15+0xa300], R7 ;  /* 0x00a300070f007388 */ /* 0x000fe40000000400 */
[----:B------:R-:W-:Y:S02]  /*2e1e0*/  STS.U16 [R15+0xa700], R6 ;  /* 0x00a700060f007388 */ /* 0x000fe40000000400 */
[----:B------:R-:W-:Y:S01]  /*2e1f0*/  STS.U16 [R15+0xab00], R5 ;  /* 0x00ab00050f007388 */ /* 0x000fe20000000400 */
[----:B------:R-:W-:Y:S01]  /*2e200*/  STS.U16 [R15+0xaf00], R4 ;  /* 0x00af00040f007388 */ /* 0x000fe20000000400 */
[----:B------:R-:W-:Y:S02]  /*2e210*/  STS.U16 [R15+0xb300], R3 ;  /* 0x00b300030f007388 */ /* 0x000fe40000000400 */
[----:B------:R1:W-:Y:S01]  /*2e220*/  STS.U16 [R15+0xb700], R2 ;  /* 0x00b700020f007388 */ /* 0x0003e20000000400 */
[----:B0-----:R-:W4:Y:S04]  /*2e230*/  LDL R0, [R1+0x5ec] ;  /* 0x0005ec0001007983 */ /* 0x001f280000100800 */
[----:B-1----:R-:W4:Y:S01]  /*2e240*/  LDL R2, [R1+0x4c4] ;  /* 0x0004c40001027983 */ /* 0x002f220000100800 */
[----:B------:R-:W-:Y:S02]  /*2e250*/  STS.U16 [R15+0xbb00], R16 ;  /* 0x00bb00100f007388 */ /* 0x000fe40000000400 */
[----:B------:R-:W-:Y:S02]  /*2e260*/  STS.U16 [R15+0xbf00], R20 ;  /* 0x00bf00140f007388 */ /* 0x000fe40000000400 */
[----:B------:R-:W-:Y:S01]  /*2e270*/  STS.U16 [R15+0xc300], R24 ;  /* 0x00c300180f007388 */ /* 0x000fe20000000400 */
[----:B------:R-:W-:Y:S01]  /*2e280*/  STS.U16 [R15+0xc700], R28 ;  /* 0x00c7001c0f007388 */ /* 0x000fe20000000400 */
[----:B------:R-:W-:Y:S03]  /*2e290*/  STS.U16 [R15+0xcb00], R14 ;  /* 0x00cb000e0f007388 */ /* 0x000fe60000000400 */
[----:B--2---:R-:W-:Y:S01]  /*2e2a0*/  STS.U16 [R15+0xcf00], R26 ;  /* 0x00cf001a0f007388 */ /* 0x004fe20000000400 */
        /* <DEDUP_REMOVED lines=8> */
[----:B---3--:R-:W-:Y:S02]  /*2e330*/  STS.U16 [R15+0xf300], R23 ;  /* 0x00f300170f007388 */ /* 0x008fe40000000400 */
[----:B------:R-:W-:Y:S02]  /*2e340*/  STS.U16 [R15+0xf700], R25 ;  /* 0x00f700190f007388 */ /* 0x000fe40000000400 */
[----:B----4-:R-:W-:Y:S01]  /*2e350*/  STS.U16 [R15+0xfb00], R27 ;  /* 0x00fb001b0f007388 */ /* 0x010fe20000000400 */
[----:B------:R-:W-:Y:S01]  /*2e360*/  STS.U16 [R15+0xff00], R29 ;  /* 0x00ff001d0f007388 */ /* 0x000fe20000000400 */
[----:B------:R-:W-:Y:S06]  /*2e370*/  BAR.SYNC.DEFER_BLOCKING 0x0 ;  /* 0x0000000000007b1d */ /* 0x000fec0000010000 */
[----:B------:R-:W0:Y:S04]  /*2e380*/  LDSM.16.M88.4 R4, [R2] ;  /* 0x000000000204783b */ /* 0x000e280000000200 */
[----:B------:R-:W1:Y:S04]  /*2e390*/  LDSM.16.M88.4 R8, [R2+0x1000] ;  /* 0x001000000208783b */ /* 0x000e680000000200 */
[----:B------:R-:W2:Y:S04]  /*2e3a0*/  LDSM.16.M88.4 R12, [R2+0x2000] ;  /* 0x00200000020c783b */ /* 0x000ea80000000200 */
[----:B------:R-:W-:Y:S04]  /*2e3b0*/  LDSM.16.MT88.4 R16, [R0+0x10000] ;  /* 0x010000000010783b */ /* 0x000fe80000004200 */
[----:B------:R-:W-:Y:S04]  /*2e3c0*/  LDSM.16.M88.4 R24, [R2+0xc000] ;  /* 0x00c000000218783b */ /* 0x000fe80000000200 */
[----:B0-----:R-:W-:Y:S01]  /*2e3d0*/  STL.64 [R1+0xb0], R4 ;  /* 0x0000b00401007387 */ /* 0x001fe20000100a00 */
[----:B------:R-:W-:Y:S02]  /*2e3e0*/  STL.64 [R1+0xb8], R6 ;  /* 0x0000b80601007387 */ /* 0x000fe40000100a00 */
[----:B------:R-:W0:Y:S04]  /*2e3f0*/  LDSM.16.M88.4 R4, [R2+0x3000] ;  /* 0x003000000204783b */ /* 0x000e280000000200 */
[----:B-1----:R-:W-:Y:S01]  /*2e400*/  STL.64 [R1+0xa0], R8 ;  /* 0x0000a00801007387 */ /* 0x002fe20000100a00 */
[----:B------:R-:W-:Y:S02]  /*2e410*/  STL.64 [R1+0xa8], R10 ;  /* 0x0000a80a01007387 */ /* 0x000fe40000100a00 */
[----:B------:R-:W1:Y:S04]  /*2e420*/  LDSM.16.M88.4 R8, [R2+0x4000] ;  /* 0x004000000208783b */ /* 0x000e680000000200 */
[----:B--2---:R-:W-:Y:S02]  /*2e430*/  STL.64 [R1+0x90], R12 ;  /* 0x0000900c01007387 */ /* 0x004fe40000100a00 */
[----:B------:R-:W-:Y:S02]  /*2e440*/  STL.64 [R1+0x98], R14 ;  /* 0x0000980e01007387 */ /* 0x000fe40000100a00 */
[----:B------:R-:W2:Y:S04]  /*2e450*/  LDSM.16.M88.4 R12, [R2+0x5000] ;  /* 0x00500000020c783b */ /* 0x000ea80000000200 */
[----:B0-----:R-:W-:Y:S01]  /*2e460*/  STL.64 [R1+0x80], R4 ;  /* 0x0000800401007387 */ /* 0x001fe20000100a00 */
[----:B------:R-:W-:Y:S02]  /*2e470*/  STL.64 [R1+0x88], R6 ;  /* 0x0000880601007387 */ /* 0x000fe40000100a00 */
[----:B------:R-:W0:Y:S04]  /*2e480*/  LDSM.16.M88.4 R4, [R2+0x6000] ;  /* 0x006000000204783b */ /* 0x000e280000000200 */
[----:B-1----:R-:W-:Y:S01]  /*2e490*/  STL.64 [R1+0x70], R8 ;  /* 0x0000700801007387 */ /* 0x002fe20000100a00 */
[----:B------:R-:W-:Y:S02]  /*2e4a0*/  STL.64 [R1+0x78], R10 ;  /* 0x0000780a01007387 */ /* 0x000fe40000100a00 */
[----:B------:R-:W1:Y:S04]  /*2e4b0*/  LDSM.16.M88.4 R8, [R2+0x7000] ;  /* 0x007000000208783b */ /* 0x000e680000000200 */
[----:B--2---:R-:W-:Y:S01]  /*2e4c0*/  STL.64 [R1+0x60], R12 ;  /* 0x0000600c01007387 */ /* 0x004fe20000100a00 */
[----:B------:R-:W-:Y:S04]  /*2e4d0*/  STL.64 [R1+0x68], R14 ;  /* 0x0000680e01007387 */ /* 0x000fe80000100a00 */
[----:B------:R-:W2:Y:S04]  /*2e4e0*/  LDSM.16.M88.4 R12, [R2+0x8000] ;  /* 0x00800000020c783b */ /* 0x000ea80000000200 */
[----:B0-----:R-:W-:Y:S01]  /*2e4f0*/  STL.64 [R1+0x50], R4 ;  /* 0x0000500401007387 */ /* 0x001fe20000100a00 */
[----:B------:R-:W-:Y:S02]  /*2e500*/  STL.64 [R1+0x58], R6 ;  /* 0x0000580601007387 */ /* 0x000fe40000100a00 */
[----:B-1----:R-:W-:Y:S02]  /*2e510*/  STL.64 [R1+0x40], R8 ;  /* 0x0000400801007387 */ /* 0x002fe40000100a00 */
[----:B------:R-:W-:Y:S01]  /*2e520*/  STL.64 [R1+0x48], R10 ;  /* 0x0000480a01007387 */ /* 0x000fe20000100a00 */
[----:B------:R-:W0:Y:S04]  /*2e530*/  LDSM.16.M88.4 R4, [R2+0x9000] ;  /* 0x009000000204783b */ /* 0x000e280000000200 */
[----:B--2---:R-:W-:Y:S01]  /*2e540*/  STL.64 [R1+0x30], R12 ;  /* 0x0000300c01007387 */ /* 0x004fe20000100a00 */
[----:B------:R-:W-:Y:S02]  /*2e550*/  STL.64 [R1+0x38], R14 ;  /* 0x0000380e01007387 */ /* 0x000fe40000100a00 */
[----:B------:R-:W2:Y:S01]  /*2e560*/  LDL R0, [R1+0x5f8] ;  /* 0x0005f80001007983 */ /* 0x000ea20000100800 */
[----:B------:R-:W1:Y:S01]  /*2e570*/  LDSM.16.M88.4 R8, [R2+0xa000] ;  /* 0x00a000000208783b */ /* 0x000e620000000200 */
[----:B------:R-:W-:Y:S03]  /*2e580*/  LDSM.16.M88.4 R12, [R2+0xd000] ;  /* 0x00d00000020c783b */ /* 0x000fe60000000200 */
[----:B0-----:R-:W-:Y:S01]  /*2e590*/  STL.64 [R1+0x20], R4 ;  /* 0x0000200401007387 */ /* 0x001fe20000100a00 */
[----:B------:R-:W-:Y:S02]  /*2e5a0*/  STL.64 [R1+0x28], R6 ;  /* 0x0000280601007387 */ /* 0x000fe40000100a00 */
[----:B------:R-:W0:Y:S01]  /*2e5b0*/  LDSM.16.M88.4 R4, [R2+0xb000] ;  /* 0x00b000000204783b */ /* 0x000e220000000200 */
[----:B-1----:R-:W-:Y:S03]  /*2e5c0*/  STL.64 [R1+0x10], R8 ;  /* 0x0000100801007387 */ /* 0x002fe60000100a00 */
[----:B------:R-:W-:Y:S02]  /*2e5d0*/  STL.64 [R1+0x18], R10 ;  /* 0x0000180a01007387 */ /* 0x000fe40000100a00 */
[----:B------:R-:W1:Y:S04]  /*2e5e0*/  LDSM.16.M88.4 R8, [R2+0xe000] ;  /* 0x00e000000208783b */ /* 0x000e680000000200 */
[----:B------:R-:W-:Y:S01]  /*2e5f0*/  STL [R1+0x233c], R26 ;  /* 0x00233c1a01007387 */ /* 0x000fe20000100800 */
[----:B0-----:R-:W-:Y:S01]  /*2e600*/  STL.64 [R1], R4 ;  /* 0x0000000401007387 */ /* 0x001fe20000100a00 */
[----:B------:R-:W-:Y:S02]  /*2e610*/  STL.64 [R1+0x8], R6 ;  /* 0x0000080601007387 */ /* 0x000fe40000100a00 */
[----:B------:R-:W0:Y:S04]  /*2e620*/  LDSM.16.M88.4 R4, [R2+0xf000] ;  /* 0x00f000000204783b */ /* 0x000e280000000200 */
[----:B------:R-:W-:Y:S01]  /*2e630*/  STL [R1+0x2338], R27 ;  /* 0x0023381b01007387 */ /* 0x000fe20000100800 */
[----:B------:R3:W-:Y:S04]  /*2e640*/  STL.64 [R1+0x2760], R24 ;  /* 0x0027601801007387 */ /* 0x0007e80000100a00 */
[----:B---3--:R-:W3:Y:S01]  /*2e650*/  LDL.64 R24, [R1+0x90] ;  /* 0x0000900001187983 */ /* 0x008ee20000100a00 */
[----:B------:R-:W-:Y:S02]  /*2e660*/  STL [R1+0x22dc], R14 ;  /* 0x0022dc0e01007387 */ /* 0x000fe40000100800 */
[----:B------:R-:W-:Y:S02]  /*2e670*/  STL [R1+0x22d8], R15 ;  /* 0x0022d80f01007387 */ /* 0x000fe40000100800 */
[----:B------:R4:W-:Y:S02]  /*2e680*/  STL.64 [R1+0x2738], R12 ;  /* 0x0027380c01007387 */ /* 0x0009e40000100a00 */
[----:B----4-:R-:W4:Y:S01]  /*2e690*/  LDL.64 R12, [R1+0xa0] ;  /* 0x0000a000010c7983 */ /* 0x010f220000100a00 */
[----:B-1----:R-:W-:Y:S02]  /*2e6a0*/  STL [R1+0x26b4], R8 ;  /* 0x0026b40801007387 */ /* 0x002fe40000100800 */
[----:B------:R1:W-:Y:S02]  /*2e6b0*/  STL [R1+0x26b0], R9 ;  /* 0x0026b00901007387 */ /* 0x0003e40000100800 */
[----:B------:R-:W-:Y:S01]  /*2e6c0*/  STL [R1+0x24ac], R10 ;  /* 0x0024ac0a01007387 */ /* 0x000fe20000100800 */
[----:B------:R0:W-:Y:S04]  /*2e6d0*/  STL [R1+0x2340], R11 ;  /* 0x0023400b01007387 */ /* 0x0001e80000100800 */
[----:B-1----:R-:W3:Y:S01]  /*2e6e0*/  LDL.LU.64 R8, [R1+0x4b0] ;  /* 0x0004b00001087983 */ /* 0x002ee20000300a00 */
[----:B0-----:R-:W3:Y:S02]  /*2e6f0*/  LDL.LU.64 R10, [R1+0x4b8] ;  /* 0x0004b800010a7983 */ /* 0x001ee40000300a00 */
[----:B------:R-:W-:Y:S01]  /*2e700*/  STL [R1+0x26a4], R4 ;  /* 0x0026a40401007387 */ /* 0x000fe20000100800 */
[----:B------:R-:W-:Y:S04]  /*2e710*/  STL [R1+0x26a0], R5 ;  /* 0x0026a00501007387 */ /* 0x000fe80000100800 */
[----:B------:R-:W-:Y:S01]  /*2e720*/  STL [R1+0x21f4], R6 ;  /* 0x0021f40601007387 */ /* 0x000fe20000100800 */
[----:B------:R-:W-:Y:S03]  /*2e730*/  STL [R1+0x21f0], R7 ;  /* 0x0021f00701007387 */ /* 0x000fe60000100800 */
[----:B--2---:R-:W0:Y:S04]  /*2e740*/  LDSM.16.MT88.4 R20, [R0+0x10000] ;  /* 0x010000000014783b */ /* 0x004e280000004200 */
[----:B0-----:R-:W-:Y:S01]  /*2e750*/  STL.64 [R1+0x2698], R22 ;  /* 0x0026981601007387 */ /* 0x001fe20000100a00 */
[----:B------:R0:W-:Y:S03]  /*2e760*/  STL.64 [R1+0x2690], R20 ;  /* 0x0026901401007387 */ /* 0x0001e60000100a00 */
[----:B0-----:R-:W3:Y:S02]  /*2e770*/  LDL.64 R20, [R1+0xb0] ;  /* 0x0000b00001147983 */ /* 0x001ee40000100a00 */
[----:B---3--:R-:W-:Y:S01]  /*2e780*/  HMMA.16816.F32.BF16 R8, R16, R20, R8 ;  /* 0x000000141008723c */ /* 0x008fe20000041808 */
[----:B------:R-:W-:-:S02]  /*2e790*/  IMAD.MOV.U32 R6, RZ, RZ, R21 ;  /* 0x000000ffff067224 */ /* 0x000fc400078e0015 */
[----:B------:R-:W-:Y:S11]  /*2e7a0*/  IMAD.MOV.U32 R7, RZ, RZ, R20 ;  /* 0x000000ffff077224 */ /* 0x000ff600078e0014 */
[----:B------:R-:W-:Y:S09]  /*2e7b0*/  @!UPT UIADD3 URZ, URZ, URZ, URZ ;  /* 0x0000003f3f3ff290 */ /* 0x000ff2000fffe03f */
[----:B------:R-:W-:Y:S01]  /*2e7c0*/  STL [R1+0x4b4], R9 ;  /* 0x0004b40901007387 */ /* 0x000fe20000100800 */
[----:B------:R-:W-:Y:S02]  /*2e7d0*/  STL.64 [R1+0x4b8], R10 ;  /* 0x0004b80a01007387 */ /* 0x000fe40000100a00 */
[----:B------:R-:W2:Y:S02]  /*2e7e0*/  LDL.LU.64 R20, [R1+0x490] ;  /* 0x0004900001147983 */ /* 0x000ea40000300a00 */
[----:B------:R-:W2:Y:S01]  /*2e7f0*/  LDL.LU.64 R22, [R1+0x498] ;  /* 0x0004980001167983 */ /* 0x000ea20000300a00 */
[----:B------:R-:W-:Y:S01]  /*2e800*/  STL [R1+0x26ac], R6 ;  /* 0x0026ac0601007387 */ /* 0x000fe20000100800 */
[----:B------:R0:W-:Y:S02]  /*2e810*/  STL [R1+0x26a8], R7 ;  /* 0x0026a80701007387 */ /* 0x0001e40000100800 */
[----:B------:R-:W4:Y:S01]  /*2e820*/  LDL.LU.64 R4, [R1+0x4a0] ;  /* 0x0004a00001047983 */ /* 0x000f220000300a00 */
[----:B0-----:R-:W4:Y:S01]  /*2e830*/  LDL.LU.64 R6, [R1+0x4a8] ;  /* 0x0004a80001067983 */ /* 0x001f220000300a00 */
[----:B------:R-:W-:-:S05]  /*2e840*/  IMAD.MOV.U32 R11, RZ, RZ, R8 ;  /* 0x000000ffff0b7224 */ /* 0x000fca00078e0008 */
[----:B------:R-:W-:Y:S01]  /*2e850*/  STL [R1+0x24b0], R11 ;  /* 0x0024b00b01007387 */ /* 0x000fe20000100800 */
[C---:B----4-:R-:W-:Y:S11]  /*2e860*/  HMMA.16816.F32.BF16 R4, R16.reuse, R12, R4 ;  /* 0x0000000c1004723c */ /* 0x050ff60000041804 */
[----:B------:R-:W-:Y:S11]  /*2e870*/  @!UPT UIADD3 URZ, URZ, URZ, URZ ;  /* 0x0000003f3f3ff290 */ /* 0x000ff6000fffe03f */
[----:B------:R-:W-:Y:S01]  /*2e880*/  @!UPT UIADD3 URZ, URZ, URZ, URZ ;  /* 0x0000003f3f3ff290 */ /* 0x000fe2000fffe03f */
[----:B------:R0:W-:Y:S01]  /*2e890*/  STL.64 [R1+0x4a0], R4 ;  /* 0x0004a00401007387 */ /* 0x0001e20000100a00 */
[----:B------:R1:W-:Y:S03]  /*2e8a0*/  STL.64 [R1+0x4a8], R6 ;  /* 0x0004a80601007387 */ /* 0x0003e60000100a00 */
[----:B0-----:R-:W3:Y:S01]  /*2e8b0*/  LDL.LU.64 R4, [R1+0x480] ;  /* 0x0004800001047983 */ /* 0x001ee20000300a00 */
[----:B-1----:R-:W4:Y:S02]  /*2e8c0*/  LDL.LU.64 R6, [R1+0x488] ;  /* 0x0004880001067983 */ /* 0x002f240000300a00 */
[----:B------:R-:W-:Y:S02]  /*2e8d0*/  IMAD.MOV.U32 R11, RZ, RZ, R12 ;  /* 0x000000ffff0b7224 */ /* 0x000fe400078e000c */
[----:B------:R-:W-:Y:S01]  /*2e8e0*/  IMAD.MOV.U32 R10, RZ, RZ, R13 ;  /* 0x000000ffff0a7224 */ /* 0x000fe200078e000d */
[----:B----4-:R-:W-:Y:S01]  /*2e8f0*/  STL.64 [R1+0x2758], R6 ;  /* 0x0027580601007387 */ /* 0x010fe20000100a00 */
[----:B---3--:R-:W-:Y:S02]  /*2e900*/  STL.64 [R1+0x2750], R4 ;  /* 0x0027500401007387 */ /* 0x008fe40000100a00 */
[----:B------:R-:W3:Y:S02]  /*2e910*/  LDL.64 R12, [R1+0x50] ;  /* 0x00005000010c7983 */ /* 0x000ee40000100a00 */
[----:B---3--:R0:W-:Y:S04]  /*2e920*/  STL.64 [R1+0x2740], R12 ;  /* 0x0027400c01007387 */ /* 0x0081e80000100a00 */
[----:B0-----:R-:W3:Y:S01]  /*2e930*/  LDL.64 R12, [R1+0x60] ;  /* 0x00006000010c7983 */ /* 0x001ee20000100a00 */
[----:B--2---:R-:W-:Y:S07]  /*2e940*/  HMMA.16816.F32.BF16 R4, R16, R24, R20 ;  /* 0x000000181004723c */ /* 0x004fee0000041814 */
[----:B------:R-:W-:-:S02]  /*2e950*/  IMAD.MOV.U32 R21, RZ, RZ, R24 ;  /* 0x000000ffff157224 */ /* 0x000fc400078e0018 */
[----:B------:R-:W-:Y:S01]  /*2e960*/  IMAD.MOV.U32 R20, RZ, RZ, R25 ;  /* 0x000000ffff147224 */ /* 0x000fe200078e0019 */
[----:B---3--:R0:W-:Y:S04]  /*2e970*/  STL.64 [R1+0x2748], R12 ;  /* 0x0027480c01007387 */ /* 0x0081e80000100a00 */
[----:B0-----:R-:W2:Y:S01]  /*2e980*/  LDL.64 R12, [R1+0x80] ;  /* 0x00008000010c7983 */ /* 0x001ea20000100a00 */
[----:B------:R-:W-:Y:S02]  /*2e990*/  STL [R1+0x26bc], R10 ;  /* 0x0026bc0a01007387 */ /* 0x000fe40000100800 */
[----:B------:R-:W-:Y:S02]  /*2e9a0*/  STL [R1+0x26b8], R11 ;  /* 0x0026b80b01007387 */ /* 0x000fe40000100800 */
[----:B------:R-:W3:Y:S01]  /*2e9b0*/  LDL.64 R8, [R1+0x70] ;  /* 0x0000700001087983 */ /* 0x000ee20000100a00 */
[----:B------:R-:W4:Y:S04]  /*2e9c0*/  LDL.LU.64 R24, [R1+0x2760] ;  /* 0x0027600001187983 */ /* 0x000f280000300a00 */
[----:B------:R-:W-:-:S02]  /*2e9d0*/  IMAD.MOV.U32 R26, RZ, RZ, R6 ;  /* 0x000000ffff1a7224 */ /* 0x000fc400078e0006 */
[----:B------:R0:W-:Y:S02]  /*2e9e0*/  STL.64 [R1+0x490], R4 ;  /* 0x0004900401007387 */ /* 0x0001e40000100a00 */
[----:B------:R-:W-:Y:S02]  /*2e9f0*/  IMAD.MOV.U32 R27, RZ, RZ, R7 ;  /* 0x000000ffff1b7224 */ /* 0x000fe400078e0007 */
[----:B------:R-:W2:Y:S04]  /*2ea00*/  LDL.LU.64 R6, [R1+0x2758] ;  /* 0x0027580001067983 */ /* 0x000ea80000300a00 */
[----:B0-----:R-:W2:Y:S01]  /*2ea10*/  LDL.LU.64 R4, [R1+0x2750] ;  /* 0x0027500001047983 */ /* 0x001ea20000300a00 */
[----:B------:R-:W-:Y:S03]  /*2ea20*/  STL.64 [R1+0x26e0], R26 ;  /* 0x0026e01a01007387 */ /* 0x000fe60000100a00 */
[----:B----4-:R0:W-:Y:S04]  /*2ea30*/  STL.64 [R1+0x26d8], R24 ;  /* 0x0026d81801007387 */ /* 0x0101e80000100a00 */
[----:B0-----:R-:W4:Y:S01]  /*2ea40*/  LDL.LU.64 R24, [R1+0x470] ;  /* 0x0004700001187983 */ /* 0x001f220000300a00 */
[----:B------:R-:W4:Y:S01]  /*2ea50*/  LDL.LU.64 R26, [R1+0x478] ;  /* 0x00047800011a7983 */ /* 0x000f220000300a00 */
[----:B--2---:R-:W-:Y:S01]  /*2ea60*/  HMMA.16816.F32.BF16 R4, R16, R12, R4 ;  /* 0x0000000c1004723c */ /* 0x004fe20000041804 */
[----:B------:R-:W-:Y:S02]  /*2ea70*/  STL [R1+0x26c0], R21 ;  /* 0x0026c01501007387 */ /* 0x000fe40000100800 */
[----:B------:R-:W-:-:S02]  /*2ea80*/  IMAD.MOV.U32 R23, RZ, RZ, R12 ;  /* 0x000000ffff177224 */ /* 0x000fc400078e000c */
[----:B------:R-:W-:Y:S02]  /*2ea90*/  IMAD.MOV.U32 R22, RZ, RZ, R13 ;  /* 0x000000ffff167224 */ /* 0x000fe400078e000d */
[----:B------:R-:W2:Y:S11]  /*2eaa0*/  LDL.LU.64 R12, [R1+0x2748] ;  /* 0x00274800010c7983 */ /* 0x000eb60000300a00 */
[----:B------:R-:W-:Y:S05]  /*2eab0*/  @!UPT UIADD3 URZ, URZ, URZ, URZ ;  /* 0x0000003f3f3ff290 */ /* 0x000fea000fffe03f */
[----:B------:R0:W-:Y:S01]  /*2eac0*/  STL.64 [R1+0x480], R4 ;  /* 0x0004800401007387 */ /* 0x0001e20000100a00 */
[----:B------:R-:W-:Y:S02]  /*2ead0*/  IMAD.MOV.U32 R29, RZ, RZ, R6 ;  /* 0x000000ffff1d7224 */ /* 0x000fe400078e0006 */
[----:B------:R-:W-:Y:S01]  /*2eae0*/  IMAD.MOV.U32 R28, RZ, RZ, R7 ;  /* 0x000000ffff1c7224 */ /* 0x000fe200078e0007 */
[----:B0-----:R-:W2:Y:S01]  /*2eaf0*/  LDL.LU.64 R4, [R1+0x460] ;  /* 0x0004600001047983 */ /* 0x001ea20000300a00 */
[----:B------:R-:W2:Y:S02]  /*2eb00*/  LDL.LU.64 R6, [R1+0x468] ;  /* 0x0004680001067983 */ /* 0x000ea40000300a00 */
[----:B------:R-:W-:Y:S02]  /*2eb10*/  STL.64 [R1+0x2708], R22 ;  /* 0x0027081601007387 */ /* 0x000fe40000100a00 */
[----:B------:R0:W-:Y:S02]  /*2eb20*/  STL [R1+0x2700], R20 ;  /* 0x0027001401007387 */ /* 0x0001e40000100800 */
[----:B0-----:R-:W2:Y:S01]  /*2eb30*/  LDL.LU.64 R20, [R1+0x450] ;  /* 0x0004500001147983 */ /* 0x001ea20000300a00 */
[----:B------:R-:W2:Y:S02]  /*2eb40*/  LDL.LU.64 R22, [R1+0x458] ;  /* 0x0004580001167983 */ /* 0x000ea40000300a00 */
[----:B------:R3:W-:Y:S02]  /*2eb50*/  STL [R1+0x247c], R28 ;  /* 0x00247c1c01007387 */ /* 0x0007e40000100800 */
[----:B------:R0:W-:Y:S02]  /*2eb60*/  STL [R1+0x2478], R29 ;  /* 0x0024781d01007387 */ /* 0x0001e40000100800 */
[----:B---3--:R-:W-:-:S02]  /*2eb70*/  IMAD.MOV.U32 R28, RZ, RZ, R9 ;  /* 0x000000ffff1c7224 */ /* 0x008fc400078e0009 */
[----:B0-----:R-:W-:Y:S01]  /*2eb80*/  IMAD.MOV.U32 R29, RZ, RZ, R8 ;  /* 0x000000ffff1d7224 */ /* 0x001fe200078e0008 */
[C---:B----4-:R-:W-:Y:S11]  /*2eb90*/  HMMA.16816.F32.BF16 R24, R16.reuse, R8, R24 ;  /* 0x000000081018723c */ /* 0x050ff60000041818 */
[----:B------:R-:W-:Y:S11]  /*2eba0*/  @!UPT UIADD3 URZ, URZ, URZ, URZ ;  /* 0x0000003f3f3ff290 */ /* 0x000ff6000fffe03f */
[----:B------:R-:W-:Y:S01]  /*2ebb0*/  @!UPT UIADD3 URZ, URZ, URZ, URZ ;  /* 0x0000003f3f3ff290 */ /* 0x000fe2000fffe03f */
[----:B------:R0:W-:Y:S01]  /*2ebc0*/  STL.64 [R1+0x470], R24 ;  /* 0x0004701801007387 */ /* 0x0001e20000100a00 */
[----:B------:R-:W-:Y:S02]  /*2ebd0*/  STL.64 [R1+0x478], R26 ;  /* 0x0004781a01007387 */ /* 0x000fe40000100a00 */
[----:B------:R-:W3:Y:S02]  /*2ebe0*/  LDL.LU.64 R8, [R1+0x440] ;  /* 0x0004400001087983 */ /* 0x000ee40000300a00 */
[----:B------:R-:W3:Y:S01]  /*2ebf0*/  LDL.LU.64 R10, [R1+0x448] ;  /* 0x00044800010a7983 */ /* 0x000ee20000300a00 */
[----:B0-----:R-:W4:Y:S04]  /*2ec00*/  LDL.64 R24, [R1] ;  /* 0x0000000001187983 */ /* 0x001f280000100a00 */
[----:B----4-:R0:W-:Y:S04]  /*2ec10*/  STL.64 [R1+0x26f8], R24 ;  /* 0x0026f81801007387 */ /* 0x0101e80000100a00 */
[----:B0-----:R-:W4:Y:S01]  /*2ec20*/  LDL.64 R24, [R1+0x10] ;  /* 0x0000100001187983 */ /* 0x001f220000100a00 */
[----:B--2---:R-:W-:Y:S03]  /*2ec30*/  HMMA.16816.F32.BF16 R4, R16, R12, R4 ;  /* 0x0000000c1004723c */ /* 0x004fe60000041804 */
[----:B----4-:R0:W-:Y:S04]  /*2ec40*/  STL.64 [R1+0x2710], R24 ;  /* 0x0027101801007387 */ /* 0x0101e80000100a00 */
[----:B0-----:R-:W2:Y:S04]  /*2ec50*/  LDL.64 R24, [R1+0x20] ;  /* 0x0000200001187983 */ /* 0x001ea80000100a00 */
[----:B--2---:R0:W-:Y:S04]  /*2ec60*/  STL.64 [R1+0x2720], R24 ;  /* 0x0027201801007387 */ /* 0x0041e80000100a00 */
[----:B0-----:R-:W2:Y:S08]  /*2ec70*/  LDL.64 R24, [R1+0x30] ;  /* 0x0000300001187983 */ /* 0x001eb00000100a00 */
[----:B------:R0:W-:Y:S02]  /*2ec80*/  STL.64 [R1+0x460], R4 ;  /* 0x0004600401007387 */ /* 0x0001e40000100a00 */
[----:B------:R1:W-:Y:S02]  /*2ec90*/  STL.64 [R1+0x468], R6 ;  /* 0x0004680601007387 */ /* 0x0003e40000100a00 */
[----:B0-----:R-:W-:-:S02]  /*2eca0*/  IMAD.MOV.U32 R4, RZ, RZ, R12 ;  /* 0x000000ffff047224 */ /* 0x001fc400078e000c */
[----:B------:R-:W-:Y:S02]  /*2ecb0*/  IMAD.MOV.U32 R5, RZ, RZ, R13 ;  /* 0x000000ffff057224 */ /* 0x000fe400078e000d */
[----:B------:R-:W4:Y:S02]  /*2ecc0*/  LDL.LU.64 R12, [R1+0x2740] ;  /* 0x00274000010c7983 */ /* 0x000f240000300a00 */
[----:B----4-:R-:W-:Y:S01]  /*2ecd0*/  HMMA.16816.F32.BF16 R20, R16, R12, R20 ;  /* 0x0000000c1014723c */ /* 0x010fe20000041814 */
[----:B-1----:R-:W-:Y:S02]  /*2ece0*/  IMAD.MOV.U32 R6, RZ, RZ, R12 ;  /* 0x000000ffff067224 */ /* 0x002fe400078e000c */
[----:B------:R-:W-:Y:S02]  /*2ecf0*/  IMAD.MOV.U32 R7, RZ, RZ, R13 ;  /* 0x000000ffff077224 */ /* 0x000fe400078e000d */
[----:B------:R-:W4:Y:S11]  /*2ed00*/  LDL.LU.64 R12, [R1+0x2738] ;  /* 0x00273800010c7983 */ /* 0x000f360000300a00 */
[----:B------:R-:W-:Y:S07]  /*2ed10*/  @!UPT UIADD3 URZ, URZ, URZ, URZ ;  /* 0x0000003f3f3ff290 */ /* 0x000fee000fffe03f */
[----:B------:R-:W-:Y:S01]  /*2ed20*/  STL.64 [R1+0x450], R20 ;  /* 0x0004501401007387 */ /* 0x000fe20000100a00 */
[----:B------:R-:W-:Y:S02]  /*2ed30*/  STL [R1+0x458], R22 ;  /* 0x0004581601007387 */ /* 0x000fe40000100800 */
[----:B------:R-:W-:Y:S02]  /*2ed40*/  STL.64 [R1+0x26d0], R6 ;  /* 0x0026d00601007387 */ /* 0x000fe40000100a00 */
[----:B------:R0:W-:Y:S02]  /*2ed50*/  STL.64 [R1+0x26c8], R4 ;  /* 0x0026c80401007387 */ /* 0x0001e40000100a00 */
[----:B0-----:R-:W3:Y:S01]  /*2ed60*/  LDL.64 R4, [R1+0x40] ;  /* 0x0000400001047983 */ /* 0x001ee20000100a00 */
[----:B------:R-:W-:-:S05]  /*2ed70*/  IMAD.MOV.U32 R2, RZ, RZ, R23 ;  /* 0x000000ffff027224 */ /* 0x000fca00078e0017 */
[----:B------:R-:W-:Y:S01]  /*2ed80*/  STL [R1+0x2480], R2 ;  /* 0x0024800201007387 */ /* 0x000fe20000100800 */
[C---:B---3--:R-:W-:Y:S07]  /*2ed90*/  HMMA.16816.F32.BF16 R20, R16.reuse, R4, R8 ;  /* 0x000000041014723c */ /* 0x048fee0000041808 */
[----:B------:R-:W-:Y:S02]  /*2eda0*/  IMAD.MOV.U32 R8, RZ, RZ, R4 ;  /* 0x000000ffff087224 */ /* 0x000fe400078e0004 */
[----:B------:R-:W-:Y:S11]  /*2edb0*/  IMAD.MOV.U32 R9, RZ, RZ, R5 ;  /* 0x000000ffff097224 */ /* 0x000ff600078e0005 */
[----:B------:R-:W-:Y:S03]  /*2edc0*/  @!UPT UIADD3 URZ, URZ, URZ, URZ ;  /* 0x0000003f3f3ff290 */ /* 0x000fe6000fffe03f */
[----:B------:R-:W-:Y:S01]  /*2edd0*/  STL [R1+0x440], R20 ;  /* 0x0004401401007387 */ /* 0x000fe20000100800 */
[----:B------:R0:W-:Y:S03]  /*2ede0*/  STL.64 [R1+0x2718], R8 ;  /* 0x0027180801007387 */ /* 0x0001e60000100a00 */
[----:B0-----:R-:W3:Y:S01]  /*2edf0*/  LDL.LU.64 R8, [R1+0x420] ;  /* 0x0004200001087983 */ /* 0x001ee20000300a00 */
[----:B------:R-:W2:Y:S02]  /*2ee00*/  LDL.LU.64 R10, [R1+0x428] ;  /* 0x00042800010a7983 */ /* 0x000ea40000300a00 */
[----:B------:R-:W-:Y:S02]  /*2ee10*/  IMAD.MOV.U32 R14, RZ, RZ, R21 ;  /* 0x000000ffff0e7224 */ /* 0x000fe400078e0015 */
[----:B------:R-:W-:Y:S02]  /*2ee20*/  IMAD.MOV.U32 R15, RZ, RZ, R22 ;  /* 0x000000ffff0f7224 */ /* 0x000fe400078e0016 */
[----:B------:R-:W-:Y:S01]  /*2ee30*/  IMAD.MOV.U32 R3, RZ, RZ, R23 ;  /* 0x000000ffff037224 */ /* 0x000fe200078e0017 */
[----:B--2---:R-:W-:Y:S01]  /*2ee40*/  STL.64 [R1+0x2730], R10 ;  /* 0x0027300a01007387 */ /* 0x004fe20000100a00 */
[----:B---3--:R0:W-:Y:S03]  /*2ee50*/  STL.64 [R1+0x2728], R8 ;  /* 0x0027280801007387 */ /* 0x0081e60000100a00 */
[----:B0-----:R-:W2:Y:S01]  /*2ee60*/  LDL.LU.64 R8, [R1+0x430] ;  /* 0x0004300001087983 */ /* 0x001ea20000300a00 */
[----:B------:R-:W2:Y:S02]  /*2ee70*/  LDL.LU.64 R10, [R1+0x438] ;  /* 0x00043800010a7983 */ /* 0x000ea40000300a00 */
[----:B------:R-:W3:Y:S02]  /*2ee80*/  LDL.LU.64 R20, [R1+0x410] ;  /* 0x0004100001147983 */ /* 0x000ee40000300a00 */
[----:B------:R-:W3:Y:S01]  /*2ee90*/  LDL.LU.64 R22, [R1+0x418] ;  /* 0x0004180001167983 */ /* 0x000ee20000300a00 */
[----:B------:R-:W3:Y:S01]  /*2eea0*/  LDL.LU.64 R4, [R1+0x3f0] ;  /* 0x0003f00001047983 */ /* 0x000ee20000300a00 */
[----:B------:R-:W3:Y:S01]  /*2eeb0*/  LDL.LU.64 R6, [R1+0x3f8] ;  /* 0x0003f80001067983 */ /* 0x000ee20000300a00 */
[----:B--2---:R-:W-:Y:S02]  /*2eec0*/  HMMA.16816.F32.BF16 R8, R16, R24, R8 ;  /* 0x000000181008723c */ /* 0x004fe40000041808 */
[----:B---3--:R-:W-:Y:S01]  /*2eed0*/  STL.64 [R1+0x26f0], R6 ;  /* 0x0026f00601007387 */ /* 0x008fe20000100a00 */
[----:B------:R0:W-:Y:S03]  /*2eee0*/  STL.64 [R1+0x26e8], R4 ;  /* 0x0026e80401007387 */ /* 0x0001e60000100a00 */
[----:B0-----:R-:W2:Y:S01]  /*2eef0*/  LDL.LU.64 R4, [R1+0x400] ;  /* 0x0004000001047983 */ /* 0x001ea20000300a00 */
[----:B------:R-:W2:Y:S02]  /*2ef00*/  LDL.LU.64 R6, [R1+0x408] ;  /* 0x0004080001067983 */ /* 0x000ea40000300a00 */
[----:B------:R-:W-:Y:S02]  /*2ef10*/  STL [R1+0x24b8], R15 ;  /* 0x0024b80f01007387 */ /* 0x000fe40000100800 */
[----:B------:R0:W-:Y:S01]  /*2ef20*/  STL [R1+0x24b4], R14 ;  /* 0x0024b40e01007387 */ /* 0x0001e20000100800 */
[----:B------:R1:W-:Y:S11]  /*2ef30*/  STL [R1+0x2484], R3 ;  /* 0x0024840301007387 */ /* 0x0003f60000100800 */
[----:B------:R-:W-:Y:S02]  /*2ef40*/  STL.64 [R1+0x430], R8 ;  /* 0x0004300801007387 */ /* 0x000fe40000100a00 */
[----:B------:R3:W-:Y:S02]  /*2ef50*/  STL.64 [R1+0x438], R10 ;  /* 0x0004380a01007387 */ /* 0x0007e40000100a00 */
[----:B0-----:R-:W-:-:S02]  /*2ef60*/  IMAD.MOV.U32 R14, RZ, RZ, R24 ;  /* 0x000000ffff0e7224 */ /* 0x001fc400078e0018 */
[----:B-1----:R-:W-:Y:S01]  /*2ef70*/  IMAD.MOV.U32 R3, RZ, RZ, R25 ;  /* 0x000000ffff037224 */ /* 0x002fe200078e0019 */
[----:B---3--:R-:W3:Y:S01]  /*2ef80*/  LDL.LU.64 R10, [R1+0x2730] ;  /* 0x00273000010a7983 */ /* 0x008ee20000300a00 */
[----:B------:R-:W3:Y:S02]  /*2ef90*/  LDL.LU.64 R8, [R1+0x2728] ;  /* 0x0027280001087983 */ /* 0x000ee40000300a00 */
[----:B------:R-:W3:Y:S02]  /*2efa0*/  LDL.LU.64 R24, [R1+0x2720] ;  /* 0x0027200001187983 */ /* 0x000ee40000300a00 */
[C---:B---3--:R-:W-:Y:S01]  /*2efb0*/  HMMA.16816.F32.BF16 R8, R16.reuse, R24, R8 ;  /* 0x000000181008723c */ /* 0x048fe20000041808 */
[----:B------:R-:W-:Y:S11]  /*2efc0*/  IMAD.MOV.U32 R15, RZ, RZ, R25 ;  /* 0x000000ffff0f7224 */ /* 0x000ff600078e0019 */
[----:B------:R-:W-:Y:S11]  /*2efd0*/  @!UPT UIADD3 URZ, URZ, URZ, URZ ;  /* 0x0000003f3f3ff290 */ /* 0x000ff6000fffe03f */
[----:B------:R0:W-:Y:S01]  /*2efe0*/  STL.64 [R1+0x420], R8 ;  /* 0x0004200801007387 */ /* 0x0001e20000100a00 */
[----:B------:R1:W-:Y:S03]  /*2eff0*/  STL.64 [R1+0x428], R10 ;  /* 0x0004280a01007387 */ /* 0x0003e60000100a00 */
[----:B0-----:R-:W3:Y:S01]  /*2f000*/  LDL.LU.64 R8, [R1+0x2718] ;  /* 0x0027180001087983 */ /* 0x001ee20000300a00 */
[----:B-1----:R-:W-:Y:S02]  /*2f010*/  IMAD.MOV.U32 R11, RZ, RZ, R24 ;  /* 0x000000ffff0b7224 */ /* 0x002fe400078e0018 */
[----:B------:R-:W2:Y:S02]  /*2f020*/  LDL.LU.64 R24, [R1+0x2710] ;  /* 0x0027100001187983 */ /* 0x000ea40000300a00 */
[C---:B--2---:R-:W-:Y:S01]  /*2f030*/  HMMA.16816.F32.BF16 R20, R16.reuse, R24, R20 ;  /* 0x000000181014723c */ /* 0x044fe20000041814 */
[----:B------:R-:W-:Y:S11]  /*2f040*/  IMAD.MOV.U32 R10, RZ, RZ, R25 ;  /* 0x000000ffff0a7224 */ /* 0x000ff600078e0019 */
[----:B------:R-:W-:Y:S11]  /*2f050*/  @!UPT UIADD3 URZ, URZ, URZ, URZ ;  /* 0x0000003f3f3ff290 */ /* 0x000ff6000fffe03f */
[----:B------:R0:W-:Y:S01]  /*2f060*/  STL.64 [R1+0x410], R20 ;  /* 0x0004101401007387 */ /* 0x0001e20000100a00 */
[----:B------:R1:W-:Y:S02]  /*2f070*/  STL.64 [R1+0x418], R22 ;  /* 0x0004181601007387 */ /* 0x0003e40000100a00 */
[----:B0-----:R-:W-:Y:S01]  /*2f080*/  IMAD.MOV.U32 R21, RZ, RZ, R24 ;  /* 0x000000ffff157224 */ /* 0x001fe200078e0018 */
[----:B-1----:R-:W2:Y:S01]  /*2f090*/  LDL.LU.64 R22, [R1+0x2708] ;  /* 0x0027080001167983 */ /* 0x002ea20000300a00 */
[----:B------:R-:W2:Y:S02]  /*2f0a0*/  LDL.LU R20, [R1+0x2700] ;  /* 0x0027000001147983 */ /* 0x000ea40000300800 */
[----:B------:R-:W2:Y:S02]  /*2f0b0*/  LDL.LU.64 R24, [R1+0x26f8] ;  /* 0x0026f80001187983 */ /* 0x000ea40000300a00 */
[----:B--2---:R-:W-:Y:S01]  /*2f0c0*/  HMMA.16816.F32.BF16 R4, R16, R24, R4 ;  /* 0x000000181004723c */ /* 0x004fe20000041804 */
[----:B------:R-:W-:-:S02]  /*2f0d0*/  IMAD.MOV.U32 R2, RZ, RZ, R24 ;  /* 0x000000ffff027224 */ /* 0x000fc400078e0018 */
[----:B------:R-:W-:Y:S11]  /*2f0e0*/  IMAD.MOV.U32 R0, RZ, RZ, R25 ;  /* 0x000000ffff007224 */ /* 0x000ff600078e0019 */
[----:B------:R-:W-:Y:S09]  /*2f0f0*/  @!UPT UIADD3 URZ, URZ, URZ, URZ ;  /* 0x0000003f3f3ff290 */ /* 0x000ff2000fffe03f */
[----:B------:R-:W-:Y:S01]  /*2f100*/  STL.64 [R1+0x400], R4 ;  /* 0x0004000401007387 */ /* 0x000fe20000100a00 */
[----:B------:R0:W-:Y:S03]  /*2f110*/  STL.64 [R1+0x408], R6 ;  /* 0x0004080601007387 */ /* 0x0001e60000100a00 */
[----:B0-----:R-:W2:Y:S01]  /*2f120*/  LDL.LU.64 R6, [R1+0x26f0] ;  /* 0x0026f00001067983 */ /* 0x001ea20000300a00 */
[----:B------:R-:W2:Y:S02]  /*2f130*/  LDL.LU.64 R4, [R1+0x26e8] ;  /* 0x0026e80001047983 */ /* 0x000ea40000300a00 */
[----:B------:R-:W2:Y:S02]  /*2f140*/  LDL.LU.64 R26, [R1+0x26e0] ;  /* 0x0026e000011a7983 */ /* 0x000ea40000300a00 */
[----:B------:R-:W2:Y:S02]  /*2f150*/  LDL.LU.64 R24, [R1+0x26d8] ;  /* 0x0026d80001187983 */ /* 0x000ea40000300a00 */
[----:B--2---:R-:W-:Y:S11]  /*2f160*/  HMMA.16816.F32.BF16 R4, R16, R24, R4 ;  /* 0x000000181004723c */ /* 0x004ff60000041804 */
[----:B------:R-:W-:Y:S11]  /*2f170*/  @!UPT UIADD3 URZ, URZ, URZ, URZ ;  /* 0x0000003f3f3ff290 */ /* 0x000ff6000fffe03f */
[----:B------:R-:W-:Y:S01]  /*2f180*/  @!UPT UIADD3 URZ, URZ, URZ, URZ ;  /* 0x0000003f3f3ff290 */ /* 0x000fe2000fffe03f */
[----:B------:R-:W-:Y:S01]  /*2f190*/  STL.64 [R1+0x3f0], R4 ;  /* 0x0003f00401007387 */ /* 0x000fe20000100a00 */
[----:B------:R0:W-:Y:S03]  /*2f1a0*/  STL.64 [R1+0x3f8], R6 ;  /* 0x0003f80601007387 */ /* 0x0001e60000100a00 */
[----:B0-----:R-:W2:Y:S01]  /*2f1b0*/  LDL.LU.64 R6, [R1+0x26d0] ;  /* 0x0026d00001067983 */ /* 0x001ea20000300a00 */
[----:B------:R-:W2:Y:S02]  /*2f1c0*/  LDL.LU.64 R4, [R1+0x26c8] ;  /* 0x0026c80001047983 */ /* 0x000ea40000300a00 */
[----:B------:R-:W-:Y:S02]  /*2f1d0*/  STL.64 [R1+0x25a0], R26 ;  /* 0x0025a01a01007387 */ /* 0x000fe40000100a00 */
[----:B------:R0:W-:Y:S02]  /*2f1e0*/  STL.64 [R1+0x2598], R24 ;  /* 0x0025981801007387 */ /* 0x0001e40000100a00 */
[----:B0-----:R-:W-:-:S02]  /*2f1f0*/  IMAD.MOV.U32 R24, RZ, RZ, R21 ;  /* 0x000000ffff187224 */ /* 0x001fc400078e0015 */
[----:B------:R-:W-:Y:S01]  /*2f200*/  IMAD.MOV.U32 R25, RZ, RZ, R10 ;  /* 0x000000ffff197224 */ /* 0x000fe200078e000a */
[----:B------:R-:W2:Y:S01]  /*2f210*/  LDL.LU R21, [R1+0x26c0] ;  /* 0x0026c00001157983 */ /* 0x000ea20000300800 */
[----:B------:R-:W2:Y:S03]  /*2f220*/  LDL.LU R10, [R1+0x26bc] ;  /* 0x0026bc00010a7983 */ /* 0x000ea60000300800 */
[----:B------:R0:W-:Y:S04]  /*2f230*/  STL.64 [R1+0x25b0], R24 ;  /* 0x0025b01801007387 */ /* 0x0001e80000100a00 */
[----:B0-----:R-:W4:Y:S01]  /*2f240*/  LDL.LU.64 R24, [R1+0x3e0] ;  /* 0x0003e00001187983 */ /* 0x001f220000300a00 */
[----:B------:R-:W4:Y:S02]  /*2f250*/  LDL.LU.64 R26, [R1+0x3e8] ;  /* 0x0003e800011a7983 */ /* 0x000f240000300a00 */
[----:B----4-:R-:W-:Y:S11]  /*2f260*/  HMMA.16816.F32.BF16 R24, R16, R12, R24 ;  /* 0x0000000c1018723c */ /* 0x010ff60000041818 */
[----:B------:R-:W-:Y:S11]  /*2f270*/  @!UPT UIADD3 URZ, URZ, URZ, URZ ;  /* 0x0000003f3f3ff290 */ /* 0x000ff6000fffe03f */
[----:B------:R-:W-:Y:S01]  /*2f280*/  @!UPT UIADD3 URZ, URZ, URZ, URZ ;  /* 0x0000003f3f3ff290 */ /* 0x000fe2000fffe03f */
[----:B------:R0:W-:Y:S01]  /*2f290*/  STL.64 [R1+0x3e0], R24 ;  /* 0x0003e01801007387 */ /* 0x0001e20000100a00 */
[----:B------:R1:W-:Y:S03]  /*2f2a0*/  STL.64 [R1+0x3e8], R26 ;  /* 0x0003e81a01007387 */ /* 0x0003e60000100a00 */
[----:B0-----:R-:W4:Y:S01]  /*2f2b0*/  LDL.LU.64 R24, [R1+0x3d0] ;  /* 0x0003d00001187983 */ /* 0x001f220000300a00 */
[----:B-1----:R-:W4:Y:S02]  /*2f2c0*/  LDL.LU.64 R26, [R1+0x3d8] ;  /* 0x0003d800011a7983 */ /* 0x002f240000300a00 */
[----:B------:R0:W-:Y:S02]  /*2f2d0*/  STL.64 [R1+0x2590], R12 ;  /* 0x0025900c01007387 */ /* 0x0001e40000100a00 */
[----:B0-----:R-:W-:Y:S02]  /*2f2e0*/  IMAD.MOV.U32 R12, RZ, RZ, R11 ;  /* 0x000000ffff0c7224 */ /* 0x001fe400078e000b */
[----:B------:R-:W-:Y:S01]  /*2f2f0*/  IMAD.MOV.U32 R13, RZ, RZ, R15 ;  /* 0x000000ffff0d7224 */ /* 0x000fe200078e000f */
[----:B------:R-:W4:Y:S04]  /*2f300*/  LDL.LU R11, [R1+0x26b8] ;  /* 0x0026b800010b7983 */ /* 0x000f280000300800 */
[----:B------:R0:W-:Y:S02]  /*2f310*/  STL.64 [R1+0x25b8], R12 ;  /* 0x0025b80c01007387 */ /* 0x0001e40000100a00 */
[----:B0-----:R-:W-:-:S02]  /*2f320*/  IMAD.MOV.U32 R12, RZ, RZ, R14 ;  /* 0x000000ffff0c7224 */ /* 0x001fc400078e000e */
[----:B------:R-:W-:-:S05]  /*2f330*/  IMAD.MOV.U32 R13, RZ, RZ, R3 ;  /* 0x000000ffff0d7224 */ /* 0x000fca00078e0003 */
[----:B------:R3:W-:Y:S02]  /*2f340*/  STL.64 [R1+0x25d0], R12 ;  /* 0x0025d00c01007387 */ /* 0x0007e40000100a00 */
[----:B---3--:R-:W-:Y:S02]  /*2f350*/  IMAD.MOV.U32 R12, RZ, RZ, R8 ;  /* 0x000000ffff0c7224 */ /* 0x008fe400078e0008 */
[----:B------:R-:W-:Y:S01]  /*2f360*/  IMAD.MOV.U32 R13, RZ, RZ, R9 ;  /* 0x000000ffff0d7224 */ /* 0x000fe200078e0009 */
[----:B------:R-:W4:Y:S01]  /*2f370*/  LDL.LU R8, [R1+0x26b4] ;  /* 0x0026b40001087983 */ /* 0x000f220000300800 */
[----:B------:R-:W4:Y:S03]  /*2f380*/  LDL.LU R9, [R1+0x26b0] ;  /* 0x0026b00001097983 */ /* 0x000f260000300800 */
[----:B------:R2:W-:Y:S02]  /*2f390*/  STL.64 [R1+0x25e8], R12 ;  /* 0x0025e80c01007387 */ /* 0x0005e40000100a00 */
[----:B--2---:R-:W-:-:S02]  /*2f3a0*/  IMAD.MOV.U32 R12, RZ, RZ, R6 ;  /* 0x000000ffff0c7224 */ /* 0x004fc400078e0006 */
[----:B------:R-:W-:Y:S01]  /*2f3b0*/  IMAD.MOV.U32 R13, RZ, RZ, R7 ;  /* 0x000000ffff0d7224 */ /* 0x000fe200078e0007 */
[----:B------:R-:W2:Y:S01]  /*2f3c0*/  LDL.LU R6, [R1+0x26ac] ;  /* 0x0026ac0001067983 */ /* 0x000ea20000300800 */
[----:B------:R-:W3:Y:S03]  /*2f3d0*/  LDL.LU R7, [R1+0x26a8] ;  /* 0x0026a80001077983 */ /* 0x000ee60000300800 */
[----:B------:R0:W-:Y:S02]  /*2f3e0*/  STL.64 [R1+0x2600], R12 ;  /* 0x0026000c01007387 */ /* 0x0001e40000100a00 */
[----:B0-----:R-:W-:Y:S02]  /*2f3f0*/  IMAD.MOV.U32 R12, RZ, RZ, R4 ;  /* 0x000000ffff0c7224 */ /* 0x001fe400078e0004 */
[----:B------:R-:W-:Y:S01]  /*2f400*/  IMAD.MOV.U32 R13, RZ, RZ, R5 ;  /* 0x000000ffff0d7224 */ /* 0x000fe200078e0005 */
[----:B------:R-:W2:Y:S01]  /*2f410*/  LDL.LU R4, [R1+0x26a4] ;  /* 0x0026a40001047983 */ /* 0x000ea20000300800 */
[----:B------:R-:W2:Y:S03]  /*2f420*/  LDL.LU R5, [R1+0x26a0] ;  /* 0x0026a00001057983 */ /* 0x000ea60000300800 */
[----:B------:R0:W-:Y:S02]  /*2f430*/  STL.64 [R1+0x2618], R12 ;  /* 0x0026180c01007387 */ /* 0x0001e40000100a00 */
[----:B0-----:R-:W-:-:S02]  /*2f440*/  IMAD.MOV.U32 R12, RZ, RZ, R29 ;  /* 0x000000ffff0c7224 */ /* 0x001fc400078e001d */
[----:B------:R-:W-:Y:S01]  /*2f450*/  IMAD.MOV.U32 R13, RZ, RZ, R28 ;  /* 0x000000ffff0d7224 */ /* 0x000fe200078e001c */
[----:B----4-:R-:W-:Y:S11]  /*2f460*/  HMMA.16816.F32.BF16 R24, R16, R8, R24 ;  /* 0x000000081018723c */ /* 0x010ff60000041818 */
[----:B------:R-:W-:Y:S11]  /*2f470*/  @!UPT UIADD3 URZ, URZ, URZ, URZ ;  /* 0x0000003f3f3ff290 */ /* 0x000ff6000fffe03f */
[----:B------:R-:W-:Y:S01]  /*2f480*/  @!UPT UIADD3 URZ, URZ, URZ, URZ ;  /* 0x0000003f3f3ff290 */ /* 0x000fe2000fffe03f */
[----:B------:R-:W-:Y:S01]  /*2f490*/  STL.64 [R1+0x3d0], R24 ;  /* 0x0003d01801007387 */ /* 0x000fe20000100a00 */
[----:B------:R-:W-:Y:S02]  /*2f4a0*/  STL.64 [R1+0x3d8], R26 ;  /* 0x0003d81a01007387 */ /* 0x000fe40000100a00 */
[----:B------:R0:W-:Y:S02]  /*2f4b0*/  STL.64 [R1+0x2630], R12 ;  /* 0x0026300c01007387 */ /* 0x0001e40000100a00 */
[----:B0-----:R-:W-:Y:S02]  /*2f4c0*/  IMAD.MOV.U32 R12, RZ, RZ, R23 ;  /* 0x000000ffff0c7224 */ /* 0x001fe400078e0017 */
[----:B------:R-:W-:-:S05]  /*2f4d0*/  IMAD.MOV.U32 R13, RZ, RZ, R22 ;  /* 0x000000ffff0d7224 */ /* 0x000fca00078e0016 */
[----:B------:R0:W-:Y:S02]  /*2f4e0*/  STL.64 [R1+0x2648], R12 ;  /* 0x0026480c01007387 */ /* 0x0001e40000100a00 */
[----:B0-----:R-:W-:Y:S02]  /*2f4f0*/  IMAD.MOV.U32 R12, RZ, RZ, R21 ;  /* 0x000000ffff0c7224 */ /* 0x001fe400078e0015 */
[----:B------:R-:W-:-:S05]  /*2f500*/  IMAD.MOV.U32 R13, RZ, RZ, R20 ;  /* 0x000000ffff0d7224 */ /* 0x000fca00078e0014 */
[----:B------:R0:W-:Y:S02]  /*2f510*/  STL.64 [R1+0x2660], R12 ;  /* 0x0026600c01007387 */ /* 0x0001e40000100a00 */
[----:B0-----:R-:W-:Y:S02]  /*2f520*/  IMAD.MOV.U32 R12, RZ, RZ, R11 ;  /* 0x000000ffff0c7224 */ /* 0x001fe400078e000b */
[----:B------:R-:W-:-:S05]  /*2f530*/  IMAD.MOV.U32 R13, RZ, RZ, R10 ;  /* 0x000000ffff0d7224 */ /* 0x000fca00078e000a */
[----:B------:R-:W-:Y:S01]  /*2f540*/  STL.64 [R1+0x2678], R12 ;  /* 0x0026780c01007387 */ /* 0x000fe20000100a00 */
[----:B------:R-:W2:Y:S02]  /*2f550*/  LDL.LU.64 R20, [R1+0x2d0] ;  /* 0x0002d00001147983 */ /* 0x000ea40000300a00 */
[----:B------:R-:W2:Y:S02]  /*2f560*/  LDL.LU.64 R22, [R1+0x2d8] ;  /* 0x0002d80001167983 */ /* 0x000ea40000300a00 */
[----:B------:R-:W4:Y:S01]  /*2f570*/  LDL.LU.64 R24, [R1+0x230] ;  /* 0x0002300001187983 */ /* 0x000f220000300a00 */
[----:B------:R-:W2:Y:S04]  /*2f580*/  LDL.LU.64 R26, [R1+0x238] ;  /* 0x00023800011a7983 */ /* 0x000ea80000300a00 */
[----:B--2---:R-:W-:Y:S01]  /*2f590*/  STL.64 [R1+0x25c8], R26 ;  /* 0x0025c81a01007387 */ /* 0x004fe20000100a00 */
[----:B----4-:R0:W-:Y:S03]  /*2f5a0*/  STL.64 [R1+0x25c0], R24 ;  /* 0x0025c01801007387 */ /* 0x0101e60000100a00 */
[----:B0-----:R-:W2:Y:S01]  /*2f5b0*/  LDL.LU.64 R24, [R1+0x240] ;  /* 0x0002400001187983 */ /* 0x001ea20000300a00 */
[----:B------:R-:W4:Y:S03]  /*2f5c0*/  LDL.LU.64 R26, [R1+0x248] ;  /* 0x00024800011a7983 */ /* 0x000f260000300a00 */
[----:B----4-:R-:W-:Y:S01]  /*2f5d0*/  STL.64 [R1+0x25e0], R26 ;  /* 0x0025e01a01007387 */ /* 0x010fe20000100a00 */
[----:B--2---:R0:W-:Y:S03]  /*2f5e0*/  STL.64 [R1+0x25d8], R24 ;  /* 0x0025d81801007387 */ /* 0x0041e60000100a00 */
        /* <DEDUP_REMOVED lines=25> */
[----:B------:R-:W4:Y:S01]  /*2f780*/  LDL.LU.64 R26, [R1+0x2b8] ;  /* 0x0002b800011a7983 */ /* 0x000f220000300a00 */
[----:B------:R-:W-:Y:S02]  /*2f790*/  HMMA.16816.F32.BF16 R16, R16, R4, R20 ;  /* 0x000000041010723c */ /* 0x000fe40000041814 */
[----:B----4-:R-:W-:Y:S01]  /*2f7a0*/  STL.64 [R1+0x2688], R26 ;  /* 0x0026881a01007387 */ /* 0x010fe20000100a00 */
[----:B--2---:R0:W-:Y:S03]  /*2f7b0*/  STL.64 [R1+0x2680], R24 ;  /* 0x0026801801007387 */ /* 0x0041e60000100a00 */
[----:B0-----:R-:W2:Y:S01]  /*2f7c0*/  LDL.LU.64 R24, [R1+0x2c0] ;  /* 0x0002c00001187983 */ /* 0x001ea20000300a00 */
[----:B------:R-:W2:Y:S02]  /*2f7d0*/  LDL.LU.64 R26, [R1+0x2c8] ;  /* 0x0002c800011a7983 */ /* 0x000ea40000300a00 */
[----:B------:R0:W-:Y:S02]  /*2f7e0*/  STL.64 [R1+0x2588], R8 ;  /* 0x0025880801007387 */ /* 0x0001e40000100a00 */
[----:B0-----:R-:W-:-:S02]  /*2f7f0*/  IMAD.MOV.U32 R8, RZ, RZ, R2 ;  /* 0x000000ffff087224 */ /* 0x001fc400078e0002 */
[----:B------:R-:W-:-:S05]  /*2f800*/  IMAD.MOV.U32 R9, RZ, RZ, R0 ;  /* 0x000000ffff097224 */ /* 0x000fca00078e0000 */
[----:B------:R0:W-:Y:S04]  /*2f810*/  STL.64 [R1+0x25a8], R8 ;  /* 0x0025a80801007387 */ /* 0x0001e80000100a00 */
[----:B0-----:R-:W4:Y:S01]  /*2f820*/  LDL.LU.64 R8, [R1+0x220] ;  /* 0x0002200001087983 */ /* 0x001f220000300a00 */
[----:B------:R-:W4:Y:S02]  /*2f830*/  LDL.LU.64 R10, [R1+0x228] ;  /* 0x00022800010a7983 */ /* 0x000f240000300a00 */
[----:B------:R-:W2:Y:S02]  /*2f840*/  LDL.LU.64 R22, [R1+0x2698] ;  /* 0x0026980001167983 */ /* 0x000ea40000300a00 */
[----:B------:R-:W2:Y:S02]  /*2f850*/  LDL.LU.64 R20, [R1+0x2690] ;  /* 0x0026900001147983 */ /* 0x000ea40000300a00 */
[----:B---3--:R-:W-:-:S02]  /*2f860*/  IMAD.MOV.U32 R12, RZ, RZ, R7 ;  /* 0x000000ffff0c7224 */ /* 0x008fc400078e0007 */
[----:B------:R-:W-:Y:S01]  /*2f870*/  IMAD.MOV.U32 R13, RZ, RZ, R6 ;  /* 0x000000ffff0d7224 */ /* 0x000fe200078e0006 */
[----:B------:R0:W-:Y:S01]  /*2f880*/  STL.64 [R1+0x2d0], R16 ;  /* 0x0002d01001007387 */ /* 0x0001e20000100a00 */
[----:B------:R1:W-:Y:S03]  /*2f890*/  STL.64 [R1+0x2d8], R18 ;  /* 0x0002d81201007387 */ /* 0x0003e60000100a00 */
[----:B0-----:R-:W3:Y:S01]  /*2f8a0*/  LDL.LU.64 R16, [R1+0x210] ;  /* 0x0002100001107983 */ /* 0x001ee20000300a00 */
[----:B-1----:R-:W3:Y:S01]  /*2f8b0*/  LDL.LU.64 R18, [R1+0x218] ;  /* 0x0002180001127983 */ /* 0x002ee20000300a00 */
[C---:B--2---:R-:W-:Y:S02]  /*2f8c0*/  HMMA.16816.F32.BF16 R12, R20.reuse, R12, R24 ;  /* 0x0000000c140c723c */ /* 0x044fe40000041818 */
[----:B------:R-:W2:Y:S01]  /*2f8d0*/  LDL.LU.64 R26, [R1+0x2688] ;  /* 0x00268800011a7983 */ /* 0x000ea20000300a00 */
[----:B------:R-:W2:Y:S11]  /*2f8e0*/  LDL.LU.64 R24, [R1+0x2680] ;  /* 0x0026800001187983 */ /* 0x000eb60000300a00 */
[----:B------:R-:W-:Y:S09]  /*2f8f0*/  @!UPT UIADD3 URZ, URZ, URZ, URZ ;  /* 0x0000003f3f3ff290 */ /* 0x000ff2000fffe03f */
[----:B------:R0:W-:Y:S01]  /*2f900*/  STL.64 [R1+0x2c0], R12 ;  /* 0x0002c00c01007387 */ /* 0x0001e20000100a00 */
[----:B------:R2:W-:Y:S03]  /*2f910*/  STL.64 [R1+0x2c8], R14 ;  /* 0x0002c80e01007387 */ /* 0x0005e60000100a00 */
[----:B0-----:R-:W2:Y:S02]  /*2f920*/  LDL.LU.64 R12, [R1+0x2678] ;  /* 0x00267800010c7983 */ /* 0x001ea40000300a00 */
        /* <DEDUP_REMOVED lines=57> */
[----:B------:R-:W4:Y:S11]  /*2fcc0*/  LDL.LU.64 R24, [R1+0x25b0] ;  /* 0x0025b00001187983 */ /* 0x000f360000300a00 */
[----:B------:R-:W-:Y:S10]  /*2fcd0*/  @!UPT UIADD3 URZ, URZ, URZ, URZ ;  /* 0x0000003f3f3ff290 */ /* 0x000ff4000fffe03f */
[----:B------:R0:W-:Y:S01]  /*2fce0*/  STL.64 [R1+0x230], R12 ;  /* 0x0002300c01007387 */ /* 0x0001e20000100a00 */
[----:B------:R1:W-:Y:S03]  /*2fcf0*/  STL.64 [R1+0x238], R14 ;  /* 0x0002380e01007387 */ /* 0x0003e60000100a00 */
[----:B0-----:R-:W2:Y:S01]  /*2fd00*/  LDL.LU.64 R12, [R1+0x200] ;  /* 0x00020000010c7983 */ /* 0x001ea20000300a00 */
[----:B-1----:R-:W2:Y:S01]  /*2fd10*/  LDL.LU.64 R14, [R1+0x208] ;  /* 0x00020800010e7983 */ /* 0x002ea20000300a00 */
[C---:B----4-:R-:W-:Y:S02]  /*2fd20*/  HMMA.16816.F32.BF16 R24, R20.reuse, R24, R8 ;  /* 0x000000181418723c */ /* 0x050fe40000041808 */
[----:B------:R-:W3:Y:S11]  /*2fd30*/  LDL.LU.64 R8, [R1+0x25a8] ;  /* 0x0025a80001087983 */ /* 0x000ef60000300a00 */
[----:B------:R-:W-:Y:S10]  /*2fd40*/  @!UPT UIADD3 URZ, URZ, URZ, URZ ;  /* 0x0000003f3f3ff290 */ /* 0x000ff4000fffe03f */
[----:B------:R-:W-:Y:S01]  /*2fd50*/  STL.64 [R1+0x220], R24 ;  /* 0x0002201801007387 */ /* 0x000fe20000100a00 */
[----:B------:R0:W-:Y:S03]  /*2fd60*/  STL.64 [R1+0x228], R26 ;  /* 0x0002281a01007387 */ /* 0x0001e60000100a00 */
[----:B0-----:R-:W4:Y:S01]  /*2fd70*/  LDL.LU.64 R26, [R1+0x25a0] ;  /* 0x0025a000011a7983 */ /* 0x001f220000300a00 */
[----:B------:R-:W2:Y:S01]  /*2fd80*/  LDL.LU.64 R24, [R1+0x2598] ;  /* 0x0025980001187983 */ /* 0x000ea20000300a00 */
[C---:B---3--:R-:W-:Y:S11]  /*2fd90*/  HMMA.16816.F32.BF16 R8, R20.reuse, R8, R16 ;  /* 0x000000081408723c */ /* 0x048ff60000041810 */
[----:B------:R-:W-:Y:S11]  /*2fda0*/  @!UPT UIADD3 URZ, URZ, URZ, URZ ;  /* 0x0000003f3f3ff290 */ /* 0x000ff6000fffe03f */
[----:B------:R-:W-:Y:S01]  /*2fdb0*/  @!UPT UIADD3 URZ, URZ, URZ, URZ ;  /* 0x0000003f3f3ff290 */ /* 0x000fe2000fffe03f */
[----:B------:R0:W-:Y:S01]  /*2fdc0*/  STL.64 [R1+0x210], R8 ;  /* 0x0002100801007387 */ /* 0x0001e20000100a00 */
[----:B------:R-:W-:Y:S02]  /*2fdd0*/  IMAD.MOV.U32 R6, RZ, RZ, R10 ;  /* 0x000000ffff067224 */ /* 0x000fe400078e000a */
[----:B------:R-:W-:Y:S01]  /*2fde0*/  IMAD.MOV.U32 R7, RZ, RZ, R11 ;  /* 0x000000ffff077224 */ /* 0x000fe200078e000b */
[----:B0-----:R-:W3:Y:S01]  /*2fdf0*/  LDL.LU.64 R8, [R1+0x1f0] ;  /* 0x0001f00001087983 */ /* 0x001ee20000300a00 */
[----:B------:R-:W3:Y:S02]  /*2fe00*/  LDL.LU.64 R10, [R1+0x1f8] ;  /* 0x0001f800010a7983 */ /* 0x000ee40000300a00 */
[----:B------:R-:W3:Y:S02]  /*2fe10*/  LDL.LU.64 R16, [R1+0xd0] ;  /* 0x0000d00001107983 */ /* 0x000ee40000300a00 */
[----:B------:R-:W3:Y:S01]  /*2fe20*/  LDL.LU.64 R18, [R1+0xd8] ;  /* 0x0000d80001127983 */ /* 0x000ee20000300a00 */
[C---:B--2---:R-:W-:Y:S01]  /*2fe30*/  HMMA.16816.F32.BF16 R12, R20.reuse, R24, R12 ;  /* 0x00000018140c723c */ /* 0x044fe2000004180c */
[----:B---3--:R-:W-:Y:S01]  /*2fe40*/  STL.64 [R1+0x2580], R18 ;  /* 0x0025801201007387 */ /* 0x008fe20000100a00 */
[----:B------:R0:W-:Y:S03]  /*2fe50*/  STL.64 [R1+0x2578], R16 ;  /* 0x0025781001007387 */ /* 0x0001e60000100a00 */
[----:B0-----:R-:W2:Y:S01]  /*2fe60*/  LDL.LU.64 R16, [R1+0x1e0] ;  /* 0x0001e00001107983 */ /* 0x001ea20000300a00 */
[----:B------:R-:W2:Y:S02]  /*2fe70*/  LDL.LU.64 R18, [R1+0x1e8] ;  /* 0x0001e80001127983 */ /* 0x000ea40000300a00 */
[----:B------:R-:W3:Y:S02]  /*2fe80*/  LDL R2, [R1+0x5f4] ;  /* 0x0005f40001027983 */ /* 0x000ee40000100800 */
[----:B------:R-:W2:Y:S01]  /*2fe90*/  LDL R0, [R1+0x5f0] ;  /* 0x0005f00001007983 */ /* 0x000ea20000100800 */
[----:B------:R-:W-:Y:S01]  /*2fea0*/  STL [R1+0x21fc], R7 ;  /* 0x0021fc0701007387 */ /* 0x000fe20000100800 */
[----:B------:R-:W-:Y:S11]  /*2feb0*/  STL [R1+0x21f8], R6 ;  /* 0x0021f80601007387 */ /* 0x000ff60000100800 */
[----:B------:R0:W-:Y:S02]  /*2fec0*/  STL.64 [R1+0x200], R12 ;  /* 0x0002000c01007387 */ /* 0x0001e40000100a00 */
[----:B------:R-:W-:Y:S01]  /*2fed0*/  STL.64 [R1+0x208], R14 ;  /* 0x0002080e01007387 */ /* 0x000fe20000100a00 */
[----:B0-----:R-:W2:Y:S01]  /*2fee0*/  LDL.LU.64 R12, [R1+0x2590] ;  /* 0x00259000010c7983 */ /* 0x001ea20000300a00 */
[----:B----4-:R-:W-:Y:S02]  /*2fef0*/  STL.64 [R1+0x24e8], R26 ;  /* 0x0024e81a01007387 */ /* 0x010fe40000100a00 */
[----:B------:R0:W-:Y:S02]  /*2ff00*/  STL.64 [R1+0x24e0], R24 ;  /* 0x0024e01801007387 */ /* 0x0001e40000100a00 */
[----:B0-----:R-:W4:Y:S01]  /*2ff10*/  LDL.LU.64 R24, [R1+0xa0] ;  /* 0x0000a00001187983 */ /* 0x001f220000300a00 */
[C---:B--2---:R-:W-:Y:S11]  /*2ff20*/  HMMA.16816.F32.BF16 R8, R20.reuse, R12, R8 ;  /* 0x0000000c1408723c */ /* 0x044ff60000041808 */
[----:B------:R-:W-:Y:S11]  /*2ff30*/  @!UPT UIADD3 URZ, URZ, URZ, URZ ;  /* 0x0000003f3f3ff290 */ /* 0x000ff6000fffe03f */
[----:B------:R-:W-:Y:S01]  /*2ff40*/  @!UPT UIADD3 URZ, URZ, URZ, URZ ;  /* 0x0000003f3f3ff290 */ /* 0x000fe2000fffe03f */
[----:B------:R0:W-:Y:S01]  /*2ff50*/  STL.64 [R1+0x1f0], R8 ;  /* 0x0001f00801007387 */ /* 0x0001e20000100a00 */
[----:B------:R-:W-:Y:S03]  /*2ff60*/  STL.64 [R1+0x1f8], R10 ;  /* 0x0001f80a01007387 */ /* 0x000fe60000100a00 */
[----:B0-----:R-:W2:Y:S01]  /*2ff70*/  LDL.LU.64 R8, [R1+0x2588] ;  /* 0x0025880001087983 */ /* 0x001ea20000300a00 */
[----:B------:R-:W-:Y:S02]  /*2ff80*/  STL [R1+0x24c4], R12 ;  /* 0x0024c40c01007387 */ /* 0x000fe40000100800 */
[----:B------:R0:W-:Y:S02]  /*2ff90*/  STL [R1+0x24c0], R13 ;  /* 0x0024c00d01007387 */ /* 0x0001e40000100800 */
[----:B0-----:R-:W3:Y:S01]  /*2ffa0*/  LDL.LU.64 R12, [R1+0xb0] ;  /* 0x0000b000010c7983 */ /* 0x001ee20000300a00 */
[C---:B--2---:R-:W-:Y:S11]  /*2ffb0*/  HMMA.16816.F32.BF16 R16, R20.reuse, R8, R16 ;  /* 0x000000081410723c */ /* 0x044ff60000041810 */
[----:B------:R-:W-:Y:S11]  /*2ffc0*/  @!UPT UIADD3 URZ, URZ, URZ, URZ ;  /* 0x0000003f3f3ff290 */ /* 0x000ff6000fffe03f */
[----:B------:R-:W-:Y:S01]  /*2ffd0*/  @!UPT UIADD3 URZ, URZ, URZ, URZ ;  /* 0x0000003f3f3ff290 */ /* 0x000fe2000fffe03f */
[----:B------:R-:W-:Y:S01]  /*2ffe0*/  STL.64 [R1+0x1e0], R16 ;  /* 0x0001e01001007387 */ /* 0x000fe20000100a00 */
[----:B------:R0:W-:Y:S03]  /*2fff0*/  STL.64 [R1+0x1e8], R18 ;  /* 0x0001e81201007387 */ /* 0x0001e60000100a00 */
[----:B0-----:R-:W2:Y:S01]  /*30000*/  LDL.LU.64 R18, [R1+0x2580] ;  /* 0x0025800001127983 */ /* 0x001ea20000300a00 */
[----:B------:R-:W2:Y:S02]  /*30010*/  LDL.LU.64 R16, [R1+0x2578] ;  /* 0x0025780001107983 */ /* 0x000ea40000300a00 */
[----:B------:R-:W-:Y:S02]  /*30020*/  STL [R1+0x24c8], R8 ;  /* 0x0024c80801007387 */ /* 0x000fe40000100800 */
[----:B------:R0:W-:Y:S02]  /*30030*/  STL [R1+0x24bc], R9 ;  /* 0x0024bc0901007387 */ /* 0x0001e40000100800 */
[----:B0-----:R-:W2:Y:S04]  /*30040*/  LDL.LU.64 R8, [R1+0x90] ;  /* 0x0000900001087983 */ /* 0x001ea80000300a00 */
[----:B--2---:R0:W-:Y:S02]  /*30050*/  STL.64 [R1+0x2570], R8 ;  /* 0x0025700801007387 */ /* 0x0041e40000100a00 */
[----:B0-----:R-:W-:Y:S02]  /*30060*/  HMMA.16816.F32.BF16 R8, R20, R4, R16 ;  /* 0x000000041408723c */ /* 0x001fe40000041810 */
[----:B------:R-:W0:Y:S04]  /*30070*/  LDSM.16.MT88.4 R20, [R0+0x10000] ;  /* 0x010000000014783b */ /* 0x000e280000004200 */
[----:B---3--:R-:W1:Y:S11]  /*30080*/  LDSM.16.MT88.4 R16, [R2+0x10000] ;  /* 0x010000000210783b */ /* 0x008e760000004200 */
[----:B------:R-:W-:Y:S06]  /*30090*/  @!UPT UIADD3 URZ, URZ, URZ, URZ ;  /* 0x0000003f3f3ff290 */ /* 0x000fec000fffe03f */
[----:B------:R2:W-:Y:S01]  /*300a0*/  STL.64 [R1+0xd0], R8 ;  /* 0x0000d00801007387 */ /* 0x0005e20000100a00 */
[----:B------:R3:W-:Y:S03]  /*300b0*/  STL.64 [R1+0xd8], R10 ;  /* 0x0000d80a01007387 */ /* 0x0007e60000100a00 */
[----:B--2---:R-:W4:Y:S01]  /*300c0*/  LDL.LU.64 R8, [R1+0x3b0] ;  /* 0x0003b00001087983 */ /* 0x004f220000300a00 */
[----:B---3--:R-:W4:Y:S03]  /*300d0*/  LDL.LU.64 R10, [R1+0x3b8] ;  /* 0x0003b800010a7983 */ /* 0x008f260000300a00 */
[----:B0-----:R-:W-:Y:S01]  /*300e0*/  STL [R1+0x2494], R20 ;  /* 0x0024941401007387 */ /* 0x001fe20000100800 */
[----:B------:R0:W-:Y:S02]  /*300f0*/  STL [R1+0x2490], R21 ;  /* 0x0024901501007387 */ /* 0x0001e40000100800 */
[----:B------:R-:W-:Y:S02]  /*30100*/  STL [R1+0x248c], R22 ;  /* 0x00248c1601007387 */ /* 0x000fe40000100800 */
[----:B------:R2:W-:Y:S01]  /*30110*/  STL [R1+0x2488], R23 ;  /* 0x0024881701007387 */ /* 0x0005e20000100800 */
[----:B0-----:R-:W1:Y:S01]  /*30120*/  LDL.LU.64 R20, [R1+0x3c0] ;  /* 0x0003c00001147983 */ /* 0x001e620000300a00 */
[----:B--2---:R-:W1:Y:S02]  /*30130*/  LDL.LU.64 R22, [R1+0x3c8] ;  /* 0x0003c80001167983 */ /* 0x004e640000300a00 */
[----:B------:R-:W-:-:S02]  /*30140*/  IMAD.MOV.U32 R6, RZ, RZ, R12 ;  /* 0x000000ffff067224 */ /* 0x000fc400078e000c */
[----:B------:R-:W-:Y:S01]  /*30150*/  IMAD.MOV.U32 R0, RZ, RZ, R13 ;  /* 0x000000ffff007224 */ /* 0x000fe200078e000d */
[C---:B-1----:R-:W-:Y:S11]  /*30160*/  HMMA.16816.F32.BF16 R20, R16.reuse, R12, R20 ;  /* 0x0000000c1014723c */ /* 0x042ff60000041814 */
[----:B------:R-:W-:Y:S11]  /*30170*/  @!UPT UIADD3 URZ, URZ, URZ, URZ ;  /* 0x0000003f3f3ff290 */ /* 0x000ff6000fffe03f */
[----:B------:R-:W-:Y:S01]  /*30180*/  @!UPT UIADD3 URZ, URZ, URZ, URZ ;  /* 0x0000003f3f3ff290 */ /* 0x000fe2000fffe03f */
[----:B------:R0:W-:Y:S01]  /*30190*/  STL.64 [R1+0x3c0], R20 ;  /* 0x0003c01401007387 */ /* 0x0001e20000100a00 */
[----:B------:R1:W-:Y:S03]  /*301a0*/  STL.64 [R1+0x3c8], R22 ;  /* 0x0003c81601007387 */ /* 0x0003e60000100a00 */
[----:B0-----:R-:W2:Y:S01]  /*301b0*/  LDL.LU.64 R20, [R1+0x3a0] ;  /* 0x0003a00001147983 */ /* 0x001ea20000300a00 */
[----:B-1----:R-:W2:Y:S02]  /*301c0*/  LDL.LU.64 R22, [R1+0x3a8] ;  /* 0x0003a80001167983 */ /* 0x002ea40000300a00 */
[----:B------:R-:W3:Y:S02]  /*301d0*/  LDL.LU.64 R12, [R1+0x50] ;  /* 0x00005000010c7983 */ /* 0x000ee40000300a00 */
[----:B---3--:R0:W-:Y:S04]  /*301e0*/  STL.64 [R1+0x2540], R12 ;  /* 0x0025400c01007387 */ /* 0x0081e80000100a00 */
[----:B0-----:R-:W3:Y:S01]  /*301f0*/  LDL.LU.64 R12, [R1+0x60] ;  /* 0x00006000010c7983 */ /* 0x001ee20000300a00 */
[----:B----4-:R-:W-:Y:S03]  /*30200*/  HMMA.16816.F32.BF16 R8, R16, R24, R8 ;  /* 0x000000181008723c */ /* 0x010fe60000041808 */
[----:B---3--:R0:W-:Y:S04]  /*30210*/  STL.64 [R1+0x2550], R12 ;  /* 0x0025500c01007387 */ /* 0x0081e80000100a00 */
[----:B0-----:R-:W3:Y:S01]  /*30220*/  LDL.LU.64 R12, [R1+0x70] ;  /* 0x00007000010c7983 */ /* 0x001ee20000300a00 */
[----:B------:R-:W-:-:S02]  /*30230*/  IMAD.MOV.U32 R29, RZ, RZ, R24 ;  /* 0x000000ffff1d7224 */ /* 0x000fc400078e0018 */
[----:B------:R-:W-:Y:S01]  /*30240*/  IMAD.MOV.U32 R7, RZ, RZ, R25 ;  /* 0x000000ffff077224 */ /* 0x000fe200078e0019 */
[----:B---3--:R0:W-:Y:S04]  /*30250*/  STL.64 [R1+0x2568], R12 ;  /* 0x0025680c01007387 */ /* 0x0081e80000100a00 */
[----:B0-----:R-:W3:Y:S01]  /*30260*/  LDL.LU.64 R12, [R1+0x80] ;  /* 0x00008000010c7983 */ /* 0x001ee20000300a00 */
[----:B------:R-:W-:Y:S02]  /*30270*/  STL [R1+0x249c], R0 ;  /* 0x00249c0001007387 */ /* 0x000fe40000100800 */
[----:B------:R-:W-:Y:S05]  /*30280*/  STL [R1+0x2498], R6 ;  /* 0x0024980601007387 */ /* 0x000fea0000100800 */
[----:B------:R0:W-:Y:S01]  /*30290*/  STL.64 [R1+0x3b0], R8 ;  /* 0x0003b00801007387 */ /* 0x0001e20000100a00 */
[----:B------:R-:W-:Y:S04]  /*302a0*/  STL.64 [R1+0x3b8], R10 ;  /* 0x0003b80a01007387 */ /* 0x000fe80000100a00 */
[----:B0-----:R-:W2:Y:S01]  /*302b0*/  LDL.LU.64 R8, [R1+0x2570] ;  /* 0x0025700001087983 */ /* 0x001ea20000300a00 */
[----:B------:R-:W4:Y:S03]  /*302c0*/  LDL.LU.64 R24, [R1] ;  /* 0x0000000001187983 */ /* 0x000f260000300a00 */
[----:B----4-:R-:W-:Y:S01]  /*302d0*/  STL.64 [R1+0x2500], R24 ;  /* 0x0025001801007387 */ /* 0x010fe20000100a00 */
[----:B------:R-:W-:Y:S02]  /*302e0*/  STL [R1+0x24a4], R7 ;  /* 0x0024a40701007387 */ /* 0x000fe40000100800 */
[----:B------:R2:W-:Y:S02]  /*302f0*/  STL.64 [R1+0x2548], R4 ;  /* 0x0025480401007387 */ /* 0x0005e40000100a00 */
[C---:B--2---:R-:W-:Y:S01]  /*30300*/  HMMA.16816.F32.BF16 R4, R16.reuse, R8, R20 ;  /* 0x000000081004723c */ /* 0x044fe20000041814 */
[----:B------:R-:W-:Y:S11]  /*30310*/  STL [R1+0x24a0], R29 ;  /* 0x0024a01d01007387 */ /* 0x000ff60000100800 */
[----:B------:R-:W-:Y:S11]  /*30320*/  @!UPT UIADD3 URZ, URZ, URZ, URZ ;  /* 0x0000003f3f3ff290 */ /* 0x000ff6000fffe03f */
[----:B------:R0:W-:Y:S01]  /*30330*/  STL.64 [R1+0x3a0], R4 ;  /* 0x0003a00401007387 */ /* 0x0001e20000100a00 */
[----:B------:R1:W-:Y:S02]  /*30340*/  STL.64 [R1+0x3a8], R6 ;  /* 0x0003a80601007387 */ /* 0x0003e40000100a00 */
[----:B------:R-:W3:Y:S02]  /*30350*/  LDL.LU.64 R20, [R1+0x390] ;  /* 0x0003900001147983 */ /* 0x000ee40000300a00 */
[----:B------:R-:W3:Y:S01]  /*30360*/  LDL.LU.64 R22, [R1+0x398] ;  /* 0x0003980001167983 */ /* 0x000ee20000300a00 */
[----:B0-----:R-:W2:Y:S01]  /*30370*/  LDL.LU.64 R4, [R1+0x370] ;  /* 0x0003700001047983 */ /* 0x001ea20000300a00 */
[----:B-1----:R-:W4:Y:S02]  /*30380*/  LDL.LU.64 R6, [R1+0x378] ;  /* 0x0003780001067983 */ /* 0x002f240000300a00 */
[----:B------:R-:W-:Y:S02]  /*30390*/  IMAD.MOV.U32 R2, RZ, RZ, R8 ;  /* 0x000000ffff027224 */ /* 0x000fe400078e0008 */
[----:B------:R-:W-:Y:S01]  /*303a0*/  IMAD.MOV.U32 R28, RZ, RZ, R9 ;  /* 0x000000ffff1c7224 */ /* 0x000fe200078e0009 */
[----:B----4-:R-:W-:Y:S01]  /*303b0*/  STL.64 [R1+0x2560], R6 ;  /* 0x0025600601007387 */ /* 0x010fe20000100a00 */
[----:B--2---:R0:W-:Y:S03]  /*303c0*/  STL.64 [R1+0x2558], R4 ;  /* 0x0025580401007387 */ /* 0x0041e60000100a00 */
[----:B0-----:R-:W2:Y:S01]  /*303d0*/  LDL.LU.64 R4, [R1+0x380] ;  /* 0x0003800001047983 */ /* 0x001ea20000300a00 */
[----:B------:R-:W2:Y:S02]  /*303e0*/  LDL.LU.64 R6, [R1+0x388] ;  /* 0x0003880001067983 */ /* 0x000ea40000300a00 */
[----:B------:R-:W4:Y:S02]  /*303f0*/  LDL.LU.64 R8, [R1+0x360] ;  /* 0x0003600001087983 */ /* 0x000f240000300a00 */
[----:B------:R-:W4:Y:S01]  /*30400*/  LDL.LU.64 R10, [R1+0x368] ;  /* 0x00036800010a7983 */ /* 0x000f220000300a00 */
[----:B------:R-:W2:Y:S04]  /*30410*/  LDL.LU.64 R24, [R1+0x10] ;  /* 0x0000100001187983 */ /* 0x000ea80000300a00 */
[----:B--2---:R0:W-:Y:S04]  /*30420*/  STL.64 [R1+0x2518], R24 ;  /* 0x0025181801007387 */ /* 0x0041e80000100a00 */
[----:B0-----:R-:W2:Y:S01]  /*30430*/  LDL.LU.64 R24, [R1+0x20] ;  /* 0x0000200001187983 */ /* 0x001ea20000300a00 */
[----:B---3--:R-:W-:Y:S03]  /*30440*/  HMMA.16816.F32.BF16 R20, R16, R12, R20 ;  /* 0x0000000c1014723c */ /* 0x008fe60000041814 */
[----:B--2---:R0:W-:Y:S04]  /*30450*/  STL.64 [R1+0x2520], R24 ;  /* 0x0025201801007387 */ /* 0x0041e80000100a00 */
[----:B0-----:R-:W2:Y:S01]  /*30460*/  LDL.LU.64 R24, [R1+0x30] ;  /* 0x0000300001187983 */ /* 0x001ea20000300a00 */
[----:B------:R-:W-:-:S03]  /*30470*/  IMAD.MOV.U32 R3, RZ, RZ, R13 ;  /* 0x000000ffff037224 */ /* 0x000fc600078e000d */
[----:B--2---:R0:W-:Y:S04]  /*30480*/  STL.64 [R1+0x2528], R24 ;  /* 0x0025281801007387 */ /* 0x0041e80000100a00 */
[----:B0-----:R-:W2:Y:S01]  /*30490*/  LDL.LU.64 R24, [R1+0x40] ;  /* 0x0000400001187983 */ /* 0x001ea20000300a00 */
[----:B------:R-:W-:Y:S07]  /*304a0*/  STL [R1+0x24a8], R2 ;  /* 0x0024a80201007387 */ /* 0x000fee0000100800 */
[----:B------:R-:W-:Y:S02]  /*304b0*/  STL.64 [R1+0x390], R20 ;  /* 0x0003901401007387 */ /* 0x000fe40000100a00 */
[----:B------:R0:W-:Y:S02]  /*304c0*/  STL.64 [R1+0x398], R22 ;  /* 0x0003981601007387 */ /* 0x0001e40000100a00 */
[----:B0-----:R-:W-:-:S02]  /*304d0*/  IMAD.MOV.U32 R23, RZ, RZ, R12 ;  /* 0x000000ffff177224 */ /* 0x001fc400078e000c */
[----:B------:R-:W3:Y:S02]  /*304e0*/  LDL.LU.64 R12, [R1+0x2568] ;  /* 0x00256800010c7983 */ /* 0x000ee40000300a00 */
[C---:B---3--:R-:W-:Y:S01]  /*304f0*/  HMMA.16816.F32.BF16 R4, R16.reuse, R12, R4 ;  /* 0x0000000c1004723c */ /* 0x048fe20000041804 */
[----:B------:R-:W-:Y:S02]  /*30500*/  IMAD.MOV.U32 R21, RZ, RZ, R12 ;  /* 0x000000ffff157224 */ /* 0x000fe400078e000c */
[----:B------:R-:W-:Y:S11]  /*30510*/  IMAD.MOV.U32 R22, RZ, RZ, R13 ;  /* 0x000000ffff167224 */ /* 0x000ff600078e000d */
[----:B------:R-:W-:Y:S09]  /*30520*/  @!UPT UIADD3 URZ, URZ, URZ, URZ ;  /* 0x0000003f3f3ff290 */ /* 0x000ff2000fffe03f */
[----:B------:R-:W-:Y:S01]  /*30530*/  STL.64 [R1+0x380], R4 ;  /* 0x0003800401007387 */ /* 0x000fe20000100a00 */
[----:B------:R0:W-:Y:S03]  /*30540*/  STL.64 [R1+0x388], R6 ;  /* 0x0003880601007387 */ /* 0x0001e60000100a00 */
[----:B0-----:R-:W3:Y:S01]  /*30550*/  LDL.LU.64 R6, [R1+0x2560] ;  /* 0x0025600001067983 */ /* 0x001ee20000300a00 */
        /* <DEDUP_REMOVED lines=9> */
[----:B------:R-:W4:Y:S03]  /*305f0*/  LDL.LU.64 R12, [R1+0x2540] ;  /* 0x00254000010c7983 */ /* 0x000f260000300a00 */
[----:B------:R-:W-:Y:S04]  /*30600*/  STL [R1+0x2538], R6 ;  /* 0x0025380601007387 */ /* 0x000fe80000100800 */
[----:B---3--:R4:W-:Y:S02]  /*30610*/  STL.64 [R1+0x2530], R4 ;  /* 0x0025300401007387 */ /* 0x0089e40000100a00 */
[----:B----4-:R-:W-:Y:S02]  /*30620*/  HMMA.16816.F32.BF16 R4, R16, R12, R8 ;  /* 0x0000000c1004723c */ /* 0x010fe40000041808 */
[----:B------:R-:W-:Y:S01]  /*30630*/  STL.64 [R1+0x24d8], R22 ;  /* 0x0024d81601007387 */ /* 0x000fe20000100a00 */
[----:B------:R-:W-:Y:S02]  /*30640*/  STL.64 [R1+0x24d0], R20 ;  /* 0x0024d01401007387 */ /* 0x000fe40000100a00 */
[----:B------:R-:W-:-:S02]  /*30650*/  IMAD.MOV.U32 R29, RZ, RZ, R12 ;  /* 0x000000ffff1d7224 */ /* 0x000fc400078e000c */
[----:B------:R-:W-:Y:S11]  /*30660*/  IMAD.MOV.U32 R0, RZ, RZ, R13 ;  /* 0x000000ffff007224 */ /* 0x000ff600078e000d */
[----:B------:R-:W-:Y:S05]  /*30670*/  @!UPT UIADD3 URZ, URZ, URZ, URZ ;  /* 0x0000003f3f3ff290 */ /* 0x000fea000fffe03f */
[----:B------:R0:W-:Y:S01]  /*30680*/  STL.64 [R1+0x360], R4 ;  /* 0x0003600401007387 */ /* 0x0001e20000100a00 */
[----:B------:R1:W-:Y:S03]  /*30690*/  STL.64 [R1+0x368], R6 ;  /* 0x0003680601007387 */ /* 0x0003e60000100a00 */
[----:B0-----:R-:W2:Y:S01]  /*306a0*/  LDL.LU.64 R4, [R1+0x350] ;  /* 0x0003500001047983 */ /* 0x001ea20000300a00 */
[----:B-1----:R-:W2:Y:S02]  /*306b0*/  LDL.LU.64 R6, [R1+0x358] ;  /* 0x0003580001067983 */ /* 0x002ea40000300a00 */
[----:B------:R-:W3:Y:S02]  /*306c0*/  LDL.LU.64 R8, [R1+0x340] ;  /* 0x0003400001087983 */ /* 0x000ee40000300a00 */
[----:B------:R-:W3:Y:S01]  /*306d0*/  LDL.LU.64 R10, [R1+0x348] ;  /* 0x00034800010a7983 */ /* 0x000ee20000300a00 */
[----:B------:R-:W4:Y:S01]  /*306e0*/  LDL.LU.64 R12, [R1+0x330] ;  /* 0x00033000010c7983 */ /* 0x000f220000300a00 */
[----:B------:R-:W4:Y:S02]  /*306f0*/  LDL.LU.64 R14, [R1+0x338] ;  /* 0x00033800010e7983 */ /* 0x000f240000300a00 */
[----:B------:R-:W2:Y:S02]  /*30700*/  LDL.LU.64 R20, [R1+0x300] ;  /* 0x0003000001147983 */ /* 0x000ea40000300a00 */
[----:B------:R-:W2:Y:S02]  /*30710*/  LDL.LU.64 R22, [R1+0x308] ;  /* 0x0003080001167983 */ /* 0x000ea40000300a00 */
[----:B--2---:R-:W-:Y:S01]  /*30720*/  STL.64 [R1+0x24f8], R22 ;  /* 0x0024f81601007387 */ /* 0x004fe20000100a00 */
[----:B------:R0:W-:Y:S03]  /*30730*/  STL.64 [R1+0x24f0], R20 ;  /* 0x0024f01401007387 */ /* 0x0001e60000100a00 */
[----:B0-----:R-:W2:Y:S01]  /*30740*/  LDL.LU.64 R20, [R1+0x310] ;  /* 0x0003100001147983 */ /* 0x001ea20000300a00 */
[----:B------:R-:W2:Y:S01]  /*30750*/  LDL.LU.64 R22, [R1+0x318] ;  /* 0x0003180001167983 */ /* 0x000ea20000300a00 */
[C---:B------:R-:W-:Y:S01]  /*30760*/  HMMA.16816.F32.BF16 R4, R16.reuse, R24, R4 ;  /* 0x000000181004723c */ /* 0x040fe20000041804 */
[----:B------:R-:W-:Y:S01]  /*30770*/  IMAD.MOV.U32 R2, RZ, RZ, R24 ;  /* 0x000000ffff027224 */ /* 0x000fe200078e0018 */
[----:B--2---:R-:W-:Y:S01]  /*30780*/  STL.64 [R1+0x2510], R22 ;  /* 0x0025101601007387 */ /* 0x004fe20000100a00 */
[----:B------:R0:W-:Y:S03]  /*30790*/  STL.64 [R1+0x2508], R20 ;  /* 0x0025081401007387 */ /* 0x0001e60000100a00 */
[----:B0-----:R-:W2:Y:S01]  /*307a0*/  LDL.LU.64 R20, [R1+0x320] ;  /* 0x0003200001147983 */ /* 0x001ea20000300a00 */
[----:B------:R-:W2:Y:S11]  /*307b0*/  LDL.LU.64 R22, [R1+0x328] ;  /* 0x0003280001167983 */ /* 0x000eb60000300a00 */
[----:B------:R-:W-:Y:S05]  /*307c0*/  @!UPT UIADD3 URZ, URZ, URZ, URZ ;  /* 0x0000003f3f3ff290 */ /* 0x000fea000fffe03f */
[----:B------:R-:W-:Y:S02]  /*307d0*/  STL.64 [R1+0x350], R4 ;  /* 0x0003500401007387 */ /* 0x000fe40000100a00 */
[----:B------:R0:W-:Y:S02]  /*307e0*/  STL.64 [R1+0x358], R6 ;  /* 0x0003580601007387 */ /* 0x0001e40000100a00 */
[----:B0-----:R-:W2:Y:S01]  /*307f0*/  LDL.LU R6, [R1+0x2538] ;  /* 0x0025380001067983 */ /* 0x001ea20000300800 */
[----:B------:R-:W2:Y:S02]  /*30800*/  LDL.LU.64 R4, [R1+0x2530] ;  /* 0x0025300001047983 */ /* 0x000ea40000300a00 */
[----:B------:R-:W-:Y:S02]  /*30810*/  IMAD.MOV.U32 R7, RZ, RZ, R25 ;  /* 0x000000ffff077224 */ /* 0x000fe400078e0019 */
[----:B------:R-:W3:Y:S02]  /*30820*/  LDL.LU.64 R24, [R1+0x2528] ;  /* 0x0025280001187983 */ /* 0x000ee40000300a00 */
[C---:B---3--:R-:W-:Y:S11]  /*30830*/  HMMA.16816.F32.BF16 R8, R16.reuse, R24, R8 ;  /* 0x000000181008723c */ /* 0x048ff60000041808 */
[----:B------:R-:W-:Y:S11]  /*30840*/  @!UPT UIADD3 URZ, URZ, URZ, URZ ;  /* 0x0000003f3f3ff290 */ /* 0x000ff6000fffe03f */
[----:B------:R-:W-:Y:S01]  /*30850*/  @!UPT UIADD3 URZ, URZ, URZ, URZ ;  /* 0x0000003f3f3ff290 */ /* 0x000fe2000fffe03f */
[----:B------:R-:W-:Y:S01]  /*30860*/  STL.64 [R1+0x340], R8 ;  /* 0x0003400801007387 */ /* 0x000fe20000100a00 */
[----:B------:R0:W-:Y:S02]  /*30870*/  STL.64 [R1+0x348], R10 ;  /* 0x0003480a01007387 */ /* 0x0001e40000100a00 */
[----:B0-----:R-:W-:Y:S02]  /*30880*/  IMAD.MOV.U32 R11, RZ, RZ, R24 ;  /* 0x000000ffff0b7224 */ /* 0x001fe400078e0018 */
[----:B------:R-:W-:Y:S02]  /*30890*/  IMAD.MOV.U32 R10, RZ, RZ, R25 ;  /* 0x000000ffff0a7224 */ /* 0x000fe400078e0019 */
[----:B------:R-:W4:Y:S02]  /*308a0*/  LDL.LU.64 R24, [R1+0x2520] ;  /* 0x0025200001187983 */ /* 0x000f240000300a00 */
[C---:B----4-:R-:W-:Y:S11]  /*308b0*/  HMMA.16816.F32.BF16 R12, R16.reuse, R24, R12 ;  /* 0x00000018100c723c */ /* 0x050ff6000004180c */
[----:B------:R-:W-:Y:S11]  /*308c0*/  @!UPT UIADD3 URZ, URZ, URZ, URZ ;  /* 0x0000003f3f3ff290 */ /* 0x000ff6000fffe03f */
[----:B------:R-:W-:Y:S01]  /*308d0*/  @!UPT UIADD3 URZ, URZ, URZ, URZ ;  /* 0x0000003f3f3ff290 */ /* 0x000fe2000fffe03f */
[----:B------:R-:W-:Y:S01]  /*308e0*/  STL.64 [R1+0x330], R12 ;  /* 0x0003300c01007387 */ /* 0x000fe20000100a00 */
[----:B------:R0:W-:Y:S02]  /*308f0*/  STL.64 [R1+0x338], R14 ;  /* 0x0003380e01007387 */ /* 0x0001e40000100a00 */
[----:B0-----:R-:W-:Y:S02]  /*30900*/  IMAD.MOV.U32 R15, RZ, RZ, R24 ;  /* 0x000000ffff0f7224 */ /* 0x001fe400078e0018 */
[----:B------:R-:W-:Y:S02]  /*30910*/  IMAD.MOV.U32 R14, RZ, RZ, R25 ;  /* 0x000000ffff0e7224 */ /* 0x000fe400078e0019 */
        /* <DEDUP_REMOVED lines=18> */
[----:B------:R-:W3:Y:S02]  /*30a40*/  LDL.LU.64 R26, [R1+0x24e8] ;  /* 0x0024e800011a7983 */ /* 0x000ee40000300a00 */
[----:B------:R-:W2:Y:S02]  /*30a50*/  LDL.LU.64 R24, [R1+0x24e0] ;  /* 0x0024e00001187983 */ /* 0x000ea40000300a00 */
[----:B--2---:R-:W-:Y:S11]  /*30a60*/  HMMA.16816.F32.BF16 R20, R16, R24, R20 ;  /* 0x000000181014723c */ /* 0x004ff60000041814 */
[----:B------:R-:W-:Y:S11]  /*30a70*/  @!UPT UIADD3 URZ, URZ, URZ, URZ ;  /* 0x0000003f3f3ff290 */ /* 0x000ff6000fffe03f */
[----:B------:R-:W-:Y:S01]  /*30a80*/  @!UPT UIADD3 URZ, URZ, URZ, URZ ;  /* 0x0000003f3f3ff290 */ /* 0x000fe2000fffe03f */
[----:B------:R-:W-:Y:S01]  /*30a90*/  STL.64 [R1+0x300], R20 ;  /* 0x0003001401007387 */ /* 0x000fe20000100a00 */
[----:B------:R0:W-:Y:S03]  /*30aa0*/  STL.64 [R1+0x308], R22 ;  /* 0x0003081601007387 */ /* 0x0001e60000100a00 */
[----:B0-----:R-:W2:Y:S01]  /*30ab0*/  LDL.LU.64 R22, [R1+0x24d8] ;  /* 0x0024d80001167983 */ /* 0x001ea20000300a00 */
[----:B------:R-:W4:Y:S02]  /*30ac0*/  LDL.LU.64 R20, [R1+0x24d0] ;  /* 0x0024d00001147983 */ /* 0x000f240000300a00 */
[----:B---3--:R-:W-:Y:S02]  /*30ad0*/  STL.64 [R1+0x2368], R26 ;  /* 0x0023681a01007387 */ /* 0x008fe40000100a00 */
[----:B------:R0:W-:Y:S02]  /*30ae0*/  STL.64 [R1+0x2360], R24 ;  /* 0x0023601801007387 */ /* 0x0001e40000100a00 */
[----:B0-----:R-:W-:-:S02]  /*30af0*/  IMAD.MOV.U32 R24, RZ, RZ, R8 ;  /* 0x000000ffff187224 */ /* 0x001fc400078e0008 */
[----:B------:R-:W-:Y:S01]  /*30b00*/  IMAD.MOV.U32 R25, RZ, RZ, R12 ;  /* 0x000000ffff197224 */ /* 0x000fe200078e000c */
[----:B------:R-:W3:Y:S01]  /*30b10*/  LDL.LU R8, [R1+0x24c8] ;  /* 0x0024c80001087983 */ /* 0x000ee20000300800 */
[----:B------:R-:W2:Y:S03]  /*30b20*/  LDL.LU R12, [R1+0x24c4] ;  /* 0x0024c400010c7983 */ /* 0x000ea60000300800 */
[----:B------:R0:W-:Y:S02]  /*30b30*/  STL.64 [R1+0x2380], R24 ;  /* 0x0023801801007387 */ /* 0x0001e40000100a00 */
[----:B0-----:R-:W-:Y:S02]  /*30b40*/  IMAD.MOV.U32 R24, RZ, RZ, R13 ;  /* 0x000000ffff187224 */ /* 0x001fe400078e000d */
[----:B------:R-:W-:Y:S01]  /*30b50*/  IMAD.MOV.U32 R25, RZ, RZ, R9 ;  /* 0x000000ffff197224 */ /* 0x000fe200078e0009 */
[----:B------:R-:W2:Y:S01]  /*30b60*/  LDL.LU R13, [R1+0x24c0] ;  /* 0x0024c000010d7983 */ /* 0x000ea20000300800 */
[----:B------:R-:W3:Y:S03]  /*30b70*/  LDL.LU R9, [R1+0x24bc] ;  /* 0x0024bc0001097983 */ /* 0x000ee60000300800 */
[----:B------:R0:W-:Y:S02]  /*30b80*/  STL.64 [R1+0x2398], R24 ;  /* 0x0023981801007387 */ /* 0x0001e40000100a00 */
[----:B0-----:R-:W-:-:S02]  /*30b90*/  IMAD.MOV.U32 R24, RZ, RZ, R15 ;  /* 0x000000ffff187224 */ /* 0x001fc400078e000f */
[----:B------:R-:W-:Y:S01]  /*30ba0*/  IMAD.MOV.U32 R25, RZ, RZ, R14 ;  /* 0x000000ffff197224 */ /* 0x000fe200078e000e */
[----:B------:R-:W2:Y:S01]  /*30bb0*/  LDL.LU R15, [R1+0x24b8] ;  /* 0x0024b800010f7983 */ /* 0x000ea20000300800 */
[----:B------:R-:W2:Y:S03]  /*30bc0*/  LDL.LU R14, [R1+0x24b4] ;  /* 0x0024b400010e7983 */ /* 0x000ea60000300800 */
[----:B------:R0:W-:Y:S04]  /*30bd0*/  STL.64 [R1+0x23b0], R24 ;  /* 0x0023b01801007387 */ /* 0x0001e80000100a00 */
[----:B0-----:R-:W2:Y:S01]  /*30be0*/  LDL.LU.64 R24, [R1+0x2f0] ;  /* 0x0002f00001187983 */ /* 0x001ea20000300a00 */
[----:B------:R-:W2:Y:S02]  /*30bf0*/  LDL.LU.64 R26, [R1+0x2f8] ;  /* 0x0002f800011a7983 */ /* 0x000ea40000300a00 */
[C---:B--2---:R-:W-:Y:S11]  /*30c00*/  HMMA.16816.F32.BF16 R24, R16.reuse, R12, R24 ;  /* 0x0000000c1018723c */ /* 0x044ff60000041818 */
[----:B------:R-:W-:Y:S11]  /*30c10*/  @!UPT UIADD3 URZ, URZ, URZ, URZ ;  /* 0x0000003f3f3ff290 */ /* 0x000ff6000fffe03f */
[----:B------:R-:W-:Y:S01]  /*30c20*/  @!UPT UIADD3 URZ, URZ, URZ, URZ ;  /* 0x0000003f3f3ff290 */ /* 0x000fe2000fffe03f */
[----:B------:R0:W-:Y:S01]  /*30c30*/  STL.64 [R1+0x2f0], R24 ;  /* 0x0002f01801007387 */ /* 0x0001e20000100a00 */
[----:B------:R-:W-:Y:S02]  /*30c40*/  STL.64 [R1+0x2f8], R26 ;  /* 0x0002f81a01007387 */ /* 0x000fe40000100a00 */
[----:B0-----:R-:W-:Y:S02]  /*30c50*/  IMAD.MOV.U32 R24, RZ, RZ, R11 ;  /* 0x000000ffff187224 */ /* 0x001fe400078e000b */
[----:B------:R-:W-:Y:S01]  /*30c60*/  IMAD.MOV.U32 R25, RZ, RZ, R10 ;  /* 0x000000ffff197224 */ /* 0x000fe200078e000a */
[----:B------:R-:W2:Y:S01]  /*30c70*/  LDL.LU R11, [R1+0x24b0] ;  /* 0x0024b000010b7983 */ /* 0x000ea20000300800 */
[----:B------:R-:W2:Y:S03]  /*30c80*/  LDL.LU R10, [R1+0x24ac] ;  /* 0x0024ac00010a7983 */ /* 0x000ea60000300800 */
[----:B------:R0:W-:Y:S04]  /*30c90*/  STL.64 [R1+0x23c8], R24 ;  /* 0x0023c81801007387 */ /* 0x0001e80000100a00 */
[----:B0-----:R-:W3:Y:S01]  /*30ca0*/  LDL.LU.64 R24, [R1+0x2e0] ;  /* 0x0002e00001187983 */ /* 0x001ee20000300a00 */
[----:B------:R-:W3:Y:S02]  /*30cb0*/  LDL.LU.64 R26, [R1+0x2e8] ;  /* 0x0002e800011a7983 */ /* 0x000ee40000300a00 */
[----:B------:R-:W-:Y:S02]  /*30cc0*/  STL.64 [R1+0x2358], R14 ;  /* 0x0023580e01007387 */ /* 0x000fe40000100a00 */
[----:B------:R0:W-:Y:S02]  /*30cd0*/  STL.64 [R1+0x2350], R12 ;  /* 0x0023500c01007387 */ /* 0x0001e40000100a00 */
[----:B0-----:R-:W2:Y:S01]  /*30ce0*/  LDL.LU.64 R12, [R1+0x1d0] ;  /* 0x0001d000010c7983 */ /* 0x001ea20000300a00 */
[----:B------:R-:W2:Y:S01]  /*30cf0*/  LDL.LU.64 R14, [R1+0x1d8] ;  /* 0x0001d800010e7983 */ /* 0x000ea20000300a00 */
[----:B---3--:R-:W-:Y:S11]  /*30d00*/  HMMA.16816.F32.BF16 R24, R16, R8, R24 ;  /* 0x000000081018723c */ /* 0x008ff60000041818 */
[----:B------:R-:W-:Y:S11]  /*30d10*/  @!UPT UIADD3 URZ, URZ, URZ, URZ ;  /* 0x0000003f3f3ff290 */ /* 0x000ff6000fffe03f */
[----:B------:R-:W-:Y:S01]  /*30d20*/  @!UPT UIADD3 URZ, URZ, URZ, URZ ;  /* 0x0000003f3f3ff290 */ /* 0x000fe2000fffe03f */
[----:B------:R0:W-:Y:S01]  /*30d30*/  STL.64 [R1+0x2e0], R24 ;  /* 0x0002e01801007387 */ /* 0x0001e20000100a00 */
[----:B------:R-:W-:Y:S02]  /*30d40*/  STL.64 [R1+0x2e8], R26 ;  /* 0x0002e81a01007387 */ /* 0x000fe40000100a00 */
[----:B0-----:R-:W-:Y:S02]  /*30d50*/  IMAD.MOV.U32 R24, RZ, RZ, R2 ;  /* 0x000000ffff187224 */ /* 0x001fe400078e0002 */
[----:B------:R-:W-:Y:S01]  /*30d60*/  IMAD.MOV.U32 R25, RZ, RZ, R7 ;  /* 0x000000ffff197224 */ /* 0x000fe200078e0007 */
[----:B------:R-:W3:Y:S01]  /*30d70*/  LDL.LU R2, [R1+0x24a8] ;  /* 0x0024a80001027983 */ /* 0x000ee20000300800 */
[----:B------:R-:W3:Y:S03]  /*30d80*/  LDL.LU R7, [R1+0x24a4] ;  /* 0x0024a40001077983 */ /* 0x000ee60000300800 */
[----:B------:R0:W-:Y:S01]  /*30d90*/  STL.64 [R1+0x23e0], R24 ;  /* 0x0023e01801007387 */ /* 0x0001e20000100a00 */
[----:B--2---:R-:W-:Y:S02]  /*30da0*/  STL.64 [R1+0x2378], R10 ;  /* 0x0023780a01007387 */ /* 0x004fe40000100a00 */
[----:B------:R1:W-:Y:S02]  /*30db0*/  STL.64 [R1+0x2370], R8 ;  /* 0x0023700801007387 */ /* 0x0003e40000100a00 */
[----:B0-----:R-:W-:-:S02]  /*30dc0*/  IMAD.MOV.U32 R24, RZ, RZ, R29 ;  /* 0x000000ffff187224 */ /* 0x001fc400078e001d */
[----:B------:R-:W2:Y:S01]  /*30dd0*/  LDL.LU R29, [R1+0x24a0] ;  /* 0x0024a000011d7983 */ /* 0x000ea20000300800 */
[----:B-1----:R-:W-:Y:S01]  /*30de0*/  HMMA.16816.F32.BF16 R8, R16, R4, R12 ;  /* 0x000000041008723c */ /* 0x002fe2000004180c */
[----:B------:R-:W-:Y:S11]  /*30df0*/  IMAD.MOV.U32 R25, RZ, RZ, R0 ;  /* 0x000000ffff197224 */ /* 0x000ff600078e0000 */
[----:B------:R-:W-:Y:S11]  /*30e00*/  @!UPT UIADD3 URZ, URZ, URZ, URZ ;  /* 0x0000003f3f3ff290 */ /* 0x000ff6000fffe03f */
[----:B------:R-:W-:Y:S01]  /*30e10*/  STL.64 [R1+0x1d0], R8 ;  /* 0x0001d00801007387 */ /* 0x000fe20000100a00 */
[----:B------:R-:W-:Y:S02]  /*30e20*/  STL.64 [R1+0x1d8], R10 ;  /* 0x0001d80a01007387 */ /* 0x000fe40000100a00 */
[----:B------:R-:W2:Y:S02]  /*30e30*/  LDL.LU R0, [R1+0x249c] ;  /* 0x00249c0001007983 */ /* 0x000ea40000300800 */
[----:B------:R0:W-:Y:S02]  /*30e40*/  STL.64 [R1+0x23f8], R24 ;  /* 0x0023f81801007387 */ /* 0x0001e40000100a00 */
[----:B0-----:R-:W-:Y:S02]  /*30e50*/  IMAD.MOV.U32 R24, RZ, RZ, R6 ;  /* 0x000000ffff187224 */ /* 0x001fe400078e0006 */
[----:B----4-:R-:W-:Y:S01]  /*30e60*/  IMAD.MOV.U32 R25, RZ, RZ, R20 ;  /* 0x000000ffff197224 */ /* 0x010fe200078e0014 */
[----:B------:R-:W4:Y:S01]  /*30e70*/  LDL.LU R6, [R1+0x2498] ;  /* 0x0024980001067983 */ /* 0x000f220000300800 */
[----:B------:R-:W4:Y:S03]  /*30e80*/  LDL.LU R20, [R1+0x2494] ;  /* 0x0024940001147983 */ /* 0x000f260000300800 */
[----:B------:R0:W-:Y:S02]  /*30e90*/  STL.64 [R1+0x2410], R24 ;  /* 0x0024101801007387 */ /* 0x0001e40000100a00 */
[----:B0-----:R-:W-:-:S02]  /*30ea0*/  IMAD.MOV.U32 R24, RZ, RZ, R21 ;  /* 0x000000ffff187224 */ /* 0x001fc400078e0015 */
[----:B------:R-:W-:Y:S01]  /*30eb0*/  IMAD.MOV.U32 R25, RZ, RZ, R22 ;  /* 0x000000ffff197224 */ /* 0x000fe200078e0016 */
[----:B------:R-:W4:Y:S01]  /*30ec0*/  LDL.LU R21, [R1+0x2490] ;  /* 0x0024900001157983 */ /* 0x000f220000300800 */
[----:B------:R-:W4:Y:S03]  /*30ed0*/  LDL.LU R22, [R1+0x248c] ;  /* 0x00248c0001167983 */ /* 0x000f260000300800 */
[----:B------:R0:W-:Y:S02]  /*30ee0*/  STL.64 [R1+0x2428], R24 ;  /* 0x0024281801007387 */ /* 0x0001e40000100a00 */
[----:B0-----:R-:W-:Y:S02]  /*30ef0*/  IMAD.MOV.U32 R24, RZ, RZ, R23 ;  /* 0x000000ffff187224 */ /* 0x001fe400078e0017 */
[----:B------:R-:W-:Y:S01]  /*30f00*/  IMAD.MOV.U32 R25, RZ, RZ, R3 ;  /* 0x000000ffff197224 */ /* 0x000fe200078e0003 */
[----:B------:R-:W4:Y:S01]  /*30f10*/  LDL.LU R23, [R1+0x2488] ;  /* 0x0024880001177983 */ /* 0x000f220000300800 */
[----:B------:R-:W4:Y:S03]  /*30f20*/  LDL.LU R3, [R1+0x2484] ;  /* 0x0024840001037983 */ /* 0x000f260000300800 */
[----:B------:R0:W-:Y:S02]  /*30f30*/  STL.64 [R1+0x2440], R24 ;  /* 0x0024401801007387 */ /* 0x0001e40000100a00 */
[----:B0-----:R-:W-:-:S02]  /*30f40*/  IMAD.MOV.U32 R25, RZ, RZ, R28 ;  /* 0x000000ffff197224 */ /* 0x001fc400078e001c */
[----:B---3--:R-:W-:Y:S02]  /*30f50*/  IMAD.MOV.U32 R24, RZ, RZ, R2 ;  /* 0x000000ffff187224 */ /* 0x008fe400078e0002 */
[----:B------:R-:W3:Y:S01]  /*30f60*/  LDL.LU R2, [R1+0x2480] ;  /* 0x0024800001027983 */ /* 0x000ee20000300800 */
[----:B------:R-:W3:Y:S02]  /*30f70*/  LDL.LU R28, [R1+0x247c] ;  /* 0x00247c00011c7983 */ /* 0x000ee40000300800 */
[----:B------:R0:W-:Y:S02]  /*30f80*/  STL.64 [R1+0x2458], R24 ;  /* 0x0024581801007387 */ /* 0x0001e40000100a00 */
[----:B0-----:R-:W-:Y:S02]  /*30f90*/  IMAD.MOV.U32 R25, RZ, RZ, R7 ;  /* 0x000000ffff197224 */ /* 0x001fe400078e0007 */
[----:B--2---:R-:W-:Y:S02]  /*30fa0*/  IMAD.MOV.U32 R24, RZ, RZ, R29 ;  /* 0x000000ffff187224 */ /* 0x004fe400078e001d */
[----:B------:R-:W2:Y:S03]  /*30fb0*/  LDL.LU R29, [R1+0x2478] ;  /* 0x00247800011d7983 */ /* 0x000ea60000300800 */
[----:B------:R0:W-:Y:S02]  /*30fc0*/  STL.64 [R1+0x2470], R24 ;  /* 0x0024701801007387 */ /* 0x0001e40000100a00 */
[----:B0-----:R-:W2:Y:S01]  /*30fd0*/  LDL.LU.64 R24, [R1+0x1c0] ;  /* 0x0001c00001187983 */ /* 0x001ea20000300a00 */
[----:B------:R-:W2:Y:S02]  /*30fe0*/  LDL.LU.64 R26, [R1+0x1c8] ;  /* 0x0001c800011a7983 */ /* 0x000ea40000300a00 */
[----:B------:R-:W2:Y:S02]  /*30ff0*/  LDL.LU.64 R8, [R1+0x110] ;  /* 0x0001100001087983 */ /* 0x000ea40000300a00 */
[----:B------:R-:W2:Y:S02]  /*31000*/  LDL.LU.64 R10, [R1+0x118] ;  /* 0x00011800010a7983 */ /* 0x000ea40000300a00 */
[----:B--2---:R-:W-:Y:S01]  /*31010*/  STL.64 [R1+0x2390], R10 ;  /* 0x0023900a01007387 */ /* 0x004fe20000100a00 */
[----:B------:R0:W-:Y:S03]  /*31020*/  STL.64 [R1+0x2388], R8 ;  /* 0x0023880801007387 */ /* 0x0001e60000100a00 */
[----:B0-----:R-:W2:Y:S01]  /*31030*/  LDL.LU.64 R8, [R1+0x120] ;  /* 0x0001200001087983 */ /* 0x001ea20000300a00 */
[----:B------:R-:W2:Y:S03]  /*31040*/  LDL.LU.64 R10, [R1+0x128] ;  /* 0x00012800010a7983 */ /* 0x000ea60000300a00 */
        /* <DEDUP_REMOVED lines=35> */
[----:B------:R-:W2:Y:S02]  /*31280*/  LDL.LU.64 R10, [R1+0x1b8] ;  /* 0x0001b800010a7983 */ /* 0x000ea40000300a00 */
[----:B------:R-:W2:Y:S02]  /*31290*/  LDL.LU.64 R12, [R1+0x100] ;  /* 0x00010000010c7983 */ /* 0x000ea40000300a00 */
[----:B------:R-:W2:Y:S01]  /*312a0*/  LDL.LU.64 R14, [R1+0x108] ;  /* 0x00010800010e7983 */ /* 0x000ea20000300a00 */
[----:B------:R-:W2:Y:S01]  /*312b0*/  LDL.LU.64 R16, [R1+0xf0] ;  /* 0x0000f00001107983 */ /* 0x000ea20000300a00 */
[----:B------:R-:W2:Y:S02]  /*312c0*/  LDL.LU.64 R18, [R1+0xf8] ;  /* 0x0000f80001127983 */ /* 0x000ea40000300a00 */
[----:B------:R4:W-:Y:S02]  /*312d0*/  STL.64 [R1+0x2348], R4 ;  /* 0x0023480401007387 */ /* 0x0009e40000100a00 */
[----:B----4-:R-:W-:-:S02]  /*312e0*/  IMAD.MOV.U32 R4, RZ, RZ, R6 ;  /* 0x000000ffff047224 */ /* 0x010fc400078e0006 */
[----:B------:R-:W-:-:S07]  /*312f0*/  IMAD.MOV.U32 R5, RZ, RZ, R0 ;  /* 0x000000ffff057224 */ /* 0x000fce00078e0000 */
[C---:B------:R-:W-:Y:S01]  /*31300*/  HMMA.16816.F32.BF16 R4, R20.reuse, R4, R24 ;  /* 0x000000041404723c */ /* 0x040fe20000041818 */
[----:B------:R-:W2:Y:S11]  /*31310*/  LDL.LU.64 R24, [R1+0x2470] ;  /* 0x0024700001187983 */ /* 0x000eb60000300a00 */
[----:B------:R-:W-:Y:S11]  /*31320*/  @!UPT UIADD3 URZ, URZ, URZ, URZ ;  /* 0x0000003f3f3ff290 */ /* 0x000ff6000fffe03f */
[----:B------:R0:W-:Y:S01]  /*31330*/  STL.64 [R1+0x1c0], R4 ;  /* 0x0001c00401007387 */ /* 0x0001e20000100a00 */
[----:B------:R1:W-:Y:S03]  /*31340*/  STL.64 [R1+0x1c8], R6 ;  /* 0x0001c80601007387 */ /* 0x0003e60000100a00 */
[----:B0-----:R-:W4:Y:S01]  /*31350*/  LDL.LU.64 R4, [R1+0xe0] ;  /* 0x0000e00001047983 */ /* 0x001f220000300a00 */
[----:B-1----:R-:W4:Y:S01]  /*31360*/  LDL.LU.64 R6, [R1+0xe8] ;  /* 0x0000e80001067983 */ /* 0x002f220000300a00 */
        /* <DEDUP_REMOVED lines=72> */
[----:B------:R-:W4:Y:S11]  /*317f0*/  LDL.LU.64 R8, [R1+0x2370] ;  /* 0x0023700001087983 */ /* 0x000f360000300a00 */
[----:B------:R-:W-:Y:S09]  /*31800*/  @!UPT UIADD3 URZ, URZ, URZ, URZ ;  /* 0x0000003f3f3ff290 */ /* 0x000ff2000fffe03f */
[----:B------:R-:W-:Y:S01]  /*31810*/  STL.64 [R1+0x110], R24 ;  /* 0x0001101801007387 */ /* 0x000fe20000100a00 */
[----:B------:R0:W-:Y:S03]  /*31820*/  STL.64 [R1+0x118], R26 ;  /* 0x0001181a01007387 */ /* 0x0001e60000100a00 */
[----:B0-----:R-:W2:Y:S01]  /*31830*/  LDL.LU.64 R26, [R1+0x2368] ;  /* 0x00236800011a7983 */ /* 0x001ea20000300a00 */
[----:B------:R-:W2:Y:S02]  /*31840*/  LDL.LU.64 R24, [R1+0x2360] ;  /* 0x0023600001187983 */ /* 0x000ea40000300a00 */
[C---:B--2---:R-:W-:Y:S11]  /*31850*/  HMMA.16816.F32.BF16 R12, R20.reuse, R24, R12 ;  /* 0x00000018140c723c */ /* 0x044ff6000004180c */
[----:B------:R-:W-:Y:S11]  /*31860*/  @!UPT UIADD3 URZ, URZ, URZ, URZ ;  /* 0x0000003f3f3ff290 */ /* 0x000ff6000fffe03f */
[----:B------:R-:W-:Y:S01]  /*31870*/  @!UPT UIADD3 URZ, URZ, URZ, URZ ;  /* 0x0000003f3f3ff290 */ /* 0x000fe2000fffe03f */
[----:B------:R-:W-:Y:S01]  /*31880*/  STL.64 [R1+0x100], R12 ;  /* 0x0001000c01007387 */ /* 0x000fe20000100a00 */
[----:B------:R0:W-:Y:S03]  /*31890*/  STL.64 [R1+0x108], R14 ;  /* 0x0001080e01007387 */ /* 0x0001e60000100a00 */
[----:B0-----:R-:W2:Y:S01]  /*318a0*/  LDL.LU.64 R14, [R1+0x2358] ;  /* 0x00235800010e7983 */ /* 0x001ea20000300a00 */
[----:B------:R-:W2:Y:S01]  /*318b0*/  LDL.LU.64 R12, [R1+0x2350] ;  /* 0x00235000010c7983 */ /* 0x000ea20000300a00 */
[C---:B----4-:R-:W-:Y:S01]  /*318c0*/  HMMA.16816.F32.BF16 R4, R20.reuse, R8, R4 ;  /* 0x000000081404723c */ /* 0x050fe20000041804 */
[----:B------:R-:W4:Y:S11]  /*318d0*/  LDL R25, [R1+0x5ec] ;  /* 0x0005ec0001197983 */ /* 0x000f360000100800 */
[----:B------:R-:W-:Y:S11]  /*318e0*/  @!UPT UIADD3 URZ, URZ, URZ, URZ ;  /* 0x0000003f3f3ff290 */ /* 0x000ff6000fffe03f */
[----:B------:R-:W-:Y:S01]  /*318f0*/  @!UPT UIADD3 URZ, URZ, URZ, URZ ;  /* 0x0000003f3f3ff290 */ /* 0x000fe2000fffe03f */
[----:B------:R-:W-:Y:S01]  /*31900*/  IMAD.MOV.U32 R9, RZ, RZ, R5 ;  /* 0x000000ffff097224 */ /* 0x000fe200078e0005 */
[----:B--2---:R-:W-:Y:S07]  /*31910*/  HMMA.16816.F32.BF16 R16, R20, R12, R16 ;  /* 0x0000000c1410723c */ /* 0x004fee0000041810 */
[----:B------:R-:W-:Y:S11]  /*31920*/  IMAD.MOV.U32 R12, RZ, RZ, R4 ;  /* 0x000000ffff0c7224 */ /* 0x000ff600078e0004 */
[----:B------:R-:W-:Y:S05]  /*31930*/  @!UPT UIADD3 URZ, URZ, URZ, URZ ;  /* 0x0000003f3f3ff290 */ /* 0x000fea000fffe03f */
[----:B------:R0:W-:Y:S01]  /*31940*/  STL.64 [R1+0xf0], R16 ;  /* 0x0000f01001007387 */ /* 0x0001e20000100a00 */
[----:B------:R1:W-:Y:S03]  /*31950*/  STL.64 [R1+0xf8], R18 ;  /* 0x0000f81201007387 */ /* 0x0003e60000100a00 */
[----:B0-----:R-:W2:Y:S01]  /*31960*/  LDL.LU.64 R16, [R1+0xc0] ;  /* 0x0000c00001107983 */ /* 0x001ea20000300a00 */
[----:B-1----:R-:W2:Y:S02]  /*31970*/  LDL.LU.64 R18, [R1+0xc8] ;  /* 0x0000c80001127983 */ /* 0x002ea40000300a00 */
[----:B------:R-:W2:Y:S02]  /*31980*/  LDL.LU.64 R4, [R1+0x2348] ;  /* 0x0023480001047983 */ /* 0x000ea40000300a00 */
[----:B------:R-:W-:Y:S01]  /*31990*/  STL.64 [R1+0x2330], R14 ;  /* 0x0023300e01007387 */ /* 0x000fe20000100a00 */
[----:B------:R0:W-:Y:S02]  /*319a0*/  STL [R1+0x2328], R12 ;  /* 0x0023280c01007387 */ /* 0x0001e40000100800 */
[----:B0-----:R-:W-:-:S02]  /*319b0*/  IMAD.MOV.U32 R12, RZ, RZ, R11 ;  /* 0x000000ffff0c7224 */ /* 0x001fc400078e000b */
[----:B------:R-:W3:Y:S01]  /*319c0*/  LDL.LU R11, [R1+0x2340] ;  /* 0x00234000010b7983 */ /* 0x000ee20000300800 */
[----:B------:R-:W-:Y:S02]  /*319d0*/  IMAD.MOV.U32 R0, RZ, RZ, R7 ;  /* 0x000000ffff007224 */ /* 0x000fe400078e0007 */
[----:B------:R-:W3:Y:S02]  /*319e0*/  LDL.LU R13, [R1+0x4b4] ;  /* 0x0004b400010d7983 */ /* 0x000ee40000300800 */
[----:B------:R-:W3:Y:S01]  /*319f0*/  LDL.LU R14, [R1+0x4b8] ;  /* 0x0004b800010e7983 */ /* 0x000ee20000300800 */
[----:B------:R-:W3:Y:S01]  /*31a00*/  LDL.LU R15, [R1+0x4bc] ;  /* 0x0004bc00010f7983 */ /* 0x000ee20000300800 */
[----:B------:R0:W-:Y:S02]  /*31a10*/  STL [R1+0x1f88], R0 ;  /* 0x001f880001007387 */ /* 0x0001e40000100800 */
[----:B------:R-:W-:Y:S01]  /*31a20*/  IMAD.MOV.U32 R8, RZ, RZ, R6 ;  /* 0x000000ffff087224 */ /* 0x000fe200078e0006 */
[----:B0-----:R-:W3:Y:S04]  /*31a30*/  LDL R0, [R1+0x5f8] ;  /* 0x0005f80001007983 */ /* 0x001ee80000100800 */
[----:B------:R0:W-:Y:S02]  /*31a40*/  STL [R1+0x1f84], R8 ;  /* 0x001f840801007387 */ /* 0x0001e40000100800 */
[----:B------:R1:W-:Y:S01]  /*31a50*/  STL [R1+0x1f80], R9 ;  /* 0x001f800901007387 */ /* 0x0003e20000100800 */
[----:B--2---:R-:W-:Y:S01]  /*31a60*/  HMMA.16816.F32.BF16 R4, R20, R4, R16 ;  /* 0x000000041404723c */ /* 0x004fe20000041810 */
[----:B----4-:R-:W-:Y:S04]  /*31a70*/  LDSM.16.MT88.4 R16, [R25+0x10800] ;  /* 0x010800001910783b */ /* 0x010fe80000004200 */
[----:B---3--:R2:W-:Y:S11]  /*31a80*/  STL.64 [R1+0x2280], R10 ;  /* 0x0022800a01007387 */ /* 0x0085f60000100a00 */
[----:B------:R-:W-:Y:S07]  /*31a90*/  @!UPT UIADD3 URZ, URZ, URZ, URZ ;  /* 0x0000003f3f3ff290 */ /* 0x000fee000fffe03f */
[----:B------:R3:W-:Y:S01]  /*31aa0*/  STL.64 [R1+0xc0], R4 ;  /* 0x0000c00401007387 */ /* 0x0007e20000100a00 */
[----:B0-----:R-:W4:Y:S02]  /*31ab0*/  LDL.LU R8, [R1+0x490] ;  /* 0x0004900001087983 */ /* 0x001f240000300800 */
[----:B-1----:R-:W4:Y:S02]  /*31ac0*/  LDL.LU R9, [R1+0x494] ;  /* 0x0004940001097983 */ /* 0x002f240000300800 */
[----:B--2---:R-:W-:Y:S02]  /*31ad0*/  IMAD.MOV.U32 R10, RZ, RZ, R26 ;  /* 0x000000ffff0a7224 */ /* 0x004fe400078e001a */
[----:B------:R-:W-:Y:S01]  /*31ae0*/  IMAD.MOV.U32 R11, RZ, RZ, R27 ;  /* 0x000000ffff0b7224 */ /* 0x000fe200078e001b */
[----:B------:R-:W2:Y:S01]  /*31af0*/  LDL.LU R26, [R1+0x233c] ;  /* 0x00233c00011a7983 */ /* 0x000ea20000300800 */
[----:B------:R-:W2:Y:S03]  /*31b00*/  LDL.LU R27, [R1+0x2338] ;  /* 0x00233800011b7983 */ /* 0x000ea60000300800 */
[----:B------:R-:W0:Y:S04]  /*31b10*/  LDSM.16.MT88.4 R20, [R0+0x10800] ;  /* 0x010800000014783b */ /* 0x000e280000004200 */
[----:B------:R1:W-:Y:S01]  /*31b20*/  STL.64 [R1+0x2320], R10 ;  /* 0x0023200a01007387 */ /* 0x0003e20000100a00 */
[----:B---3--:R-:W-:-:S02]  /*31b30*/  IMAD.MOV.U32 R4, RZ, RZ, R7 ;  /* 0x000000ffff047224 */ /* 0x008fc400078e0007 */
[----:B------:R-:W-:Y:S01]  /*31b40*/  IMAD.MOV.U32 R24, RZ, RZ, R6 ;  /* 0x000000ffff187224 */ /* 0x000fe200078e0006 */
[----:B----4-:R-:W-:Y:S01]  /*31b50*/  STL.64 [R1+0x2318], R8 ;  /* 0x0023180801007387 */ /* 0x010fe20000100a00 */
[----:B-1----:R-:W3:Y:S02]  /*31b60*/  LDL.64 R10, [R1+0xa8] ;  /* 0x0000a800010a7983 */ /* 0x002ee40000100a00 */
[----:B------:R1:W-:Y:S02]  /*31b70*/  STL [R1+0x2200], R4 ;  /* 0x0022000401007387 */ /* 0x0003e40000100800 */
[----:B-1----:R-:W3:Y:S01]  /*31b80*/  LDL.LU R4, [R1+0x4a0] ;  /* 0x0004a00001047983 */ /* 0x002ee20000300800 */
[----:B------:R-:W3:Y:S02]  /*31b90*/  LDL.LU R5, [R1+0x4a4] ;  /* 0x0004a40001057983 */ /* 0x000ee40000300800 */
[----:B------:R-:W3:Y:S02]  /*31ba0*/  LDL.LU R6, [R1+0x4a8] ;  /* 0x0004a80001067983 */ /* 0x000ee40000300800 */
[----:B------:R-:W3:Y:S01]  /*31bb0*/  LDL.LU R7, [R1+0x4ac] ;  /* 0x0004ac0001077983 */ /* 0x000ee20000300800 */
[----:B------:R-:W-:Y:S01]  /*31bc0*/  STL [R1+0x1f8c], R24 ;  /* 0x001f8c1801007387 */ /* 0x000fe20000100800 */
[----:B--2---:R1:W-:Y:S02]  /*31bd0*/  STL.64 [R1+0x2290], R26 ;  /* 0x0022901a01007387 */ /* 0x0043e40000100a00 */
[----:B------:R-:W-:Y:S01]  /*31be0*/  STL [R1+0x2288], R25 ;  /* 0x0022881901007387 */ /* 0x000fe20000100800 */
[----:B-1----:R-:W2:Y:S01]  /*31bf0*/  LDL.64 R26, [R1+0x98] ;  /* 0x00009800011a7983 */ /* 0x002ea20000100a00 */
[----:B0-----:R0:W-:Y:S02]  /*31c00*/  STL.64 [R1+0x21e8], R22 ;  /* 0x0021e81601007387 */ /* 0x0011e40000100a00 */
[----:B------:R-:W-:Y:S01]  /*31c10*/  STL.64 [R1+0x21e0], R20 ;  /* 0x0021e01401007387 */ /* 0x000fe20000100a00 */
[----:B0-----:R-:W4:Y:S02]  /*31c20*/  LDL.64 R22, [R1+0xb8] ;  /* 0x0000b80001167983 */ /* 0x001f240000100a00 */
[----:B----4-:R-:W-:Y:S11]  /*31c30*/  HMMA.16816.F32.BF16 R12, R16, R22, R12 ;  /* 0x00000016100c723c */ /* 0x010ff6000004180c */
[----:B------:R-:W-:Y:S11]  /*31c40*/  @!UPT UIADD3 URZ, URZ, URZ, URZ ;  /* 0x0000003f3f3ff290 */ /* 0x000ff6000fffe03f */
[----:B------:R-:W-:Y:S01]  /*31c50*/  @!UPT UIADD3 URZ, URZ, URZ, URZ ;  /* 0x0000003f3f3ff290 */ /* 0x000fe2000fffe03f */
[----:B------:R-:W-:Y:S01]  /*31c60*/  STL.64 [R1+0x4b0], R12 ;  /* 0x0004b00c01007387 */ /* 0x000fe20000100a00 */
[----:B------:R0:W-:Y:S03]  /*31c70*/  STL.64 [R1+0x4b8], R14 ;  /* 0x0004b80e01007387 */ /* 0x0001e60000100a00 */
[----:B0-----:R-:W4:Y:S01]  /*31c80*/  LDL.LU.64 R14, [R1+0x2330] ;  /* 0x00233000010e7983 */ /* 0x001f220000300a00 */
[----:B------:R-:W2:Y:S02]  /*31c90*/  LDL.LU R12, [R1+0x2328] ;  /* 0x00232800010c7983 */ /* 0x000ea40000300800 */
[----:B------:R-:W-:Y:S02]  /*31ca0*/  IMAD.MOV.U32 R0, RZ, RZ, R23 ;  /* 0x000000ffff007224 */ /* 0x000fe400078e0017 */
[----:B------:R-:W-:-:S03]  /*31cb0*/  IMAD.MOV.U32 R13, RZ, RZ, R22 ;  /* 0x000000ffff0d7224 */ /* 0x000fc600078e0016 */
[----:B------:R-:W-:Y:S02]  /*31cc0*/  STL [R1+0x2208], R0 ;  /* 0x0022080001007387 */ /* 0x000fe40000100800 */
[----:B------:R-:W-:Y:S02]  /*31cd0*/  STL [R1+0x2204], R13 ;  /* 0x0022040d01007387 */ /* 0x000fe40000100800 */
[----:B----4-:R-:W-:Y:S01]  /*31ce0*/  STL.64 [R1+0x22e8], R14 ;  /* 0x0022e80e01007387 */ /* 0x010fe20000100a00 */
[----:B--2---:R0:W-:Y:S03]  /*31cf0*/  STL [R1+0x22e0], R12 ;  /* 0x0022e00c01007387 */ /* 0x0041e60000100800 */
[----:B0-----:R-:W2:Y:S01]  /*31d00*/  LDL.LU R12, [R1+0x470] ;  /* 0x00047000010c7983 */ /* 0x001ea20000300800 */
[----:B------:R-:W2:Y:S02]  /*31d10*/  LDL.LU R13, [R1+0x474] ;  /* 0x00047400010d7983 */ /* 0x000ea40000300800 */
[----:B------:R-:W4:Y:S02]  /*31d20*/  LDL.LU R14, [R1+0x478] ;  /* 0x00047800010e7983 */ /* 0x000f240000300800 */
[----:B------:R-:W4:Y:S01]  /*31d30*/  LDL.LU R15, [R1+0x47c] ;  /* 0x00047c00010f7983 */ /* 0x000f220000300800 */
[----:B---3--:R-:W-:Y:S01]  /*31d40*/  HMMA.16816.F32.BF16 R4, R16, R10, R4 ;  /* 0x0000000a1004723c */ /* 0x008fe20000041804 */
[----:B------:R-:W-:-:S02]  /*31d50*/  IMAD.MOV.U32 R21, RZ, RZ, R10 ;  /* 0x000000ffff157224 */ /* 0x000fc400078e000a */
[----:B------:R-:W-:Y:S01]  /*31d60*/  IMAD.MOV.U32 R20, RZ, RZ, R11 ;  /* 0x000000ffff147224 */ /* 0x000fe200078e000b */
[----:B----4-:R-:W-:Y:S01]  /*31d70*/  STL.64 [R1+0x2308], R14 ;  /* 0x0023080e01007387 */ /* 0x010fe20000100a00 */
[----:B--2---:R0:W-:Y:S03]  /*31d80*/  STL.64 [R1+0x2300], R12 ;  /* 0x0023000c01007387 */ /* 0x0041e60000100a00 */
[----:B0-----:R-:W2:Y:S01]  /*31d90*/  LDL.LU R12, [R1+0x480] ;  /* 0x00048000010c7983 */ /* 0x001ea20000300800 */
[----:B------:R-:W2:Y:S02]  /*31da0*/  LDL.LU R13, [R1+0x484] ;  /* 0x00048400010d7983 */ /* 0x000ea40000300800 */
[----:B------:R-:W3:Y:S02]  /*31db0*/  LDL.LU.64 R10, [R1+0x2320] ;  /* 0x00232000010a7983 */ /* 0x000ee40000300a00 */
[----:B------:R-:W3:Y:S10]  /*31dc0*/  LDL.LU.64 R8, [R1+0x2318] ;  /* 0x0023180001087983 */ /* 0x000ef40000300a00 */
[----:B------:R0:W-:Y:S01]  /*31dd0*/  STL.64 [R1+0x4a0], R4 ;  /* 0x0004a00401007387 */ /* 0x0001e20000100a00 */
[----:B------:R-:W-:Y:S02]  /*31de0*/  STL [R1+0x4a8], R6 ;  /* 0x0004a80601007387 */ /* 0x000fe40000100800 */
[----:B------:R-:W-:-:S02]  /*31df0*/  IMAD.MOV.U32 R14, RZ, RZ, R29 ;  /* 0x000000ffff0e7224 */ /* 0x000fc400078e001d */
[----:B0-----:R-:W-:-:S05]  /*31e00*/  IMAD.MOV.U32 R5, RZ, RZ, R7 ;  /* 0x000000ffff057224 */ /* 0x001fca00078e0007 */
[----:B------:R-:W-:Y:S01]  /*31e10*/  STL [R1+0x2214], R5 ;  /* 0x0022140501007387 */ /* 0x000fe20000100800 */
[----:B------:R-:W-:Y:S02]  /*31e20*/  STL [R1+0x2210], R20 ;  /* 0x0022101401007387 */ /* 0x000fe40000100800 */
[----:B------:R-:W-:Y:S01]  /*31e30*/  STL [R1+0x220c], R21 ;  /* 0x00220c1501007387 */ /* 0x000fe20000100800 */
[----:B---3--:R-:W-:Y:S11]  /*31e40*/  HMMA.16816.F32.BF16 R8, R16, R26, R8 ;  /* 0x0000001a1008723c */ /* 0x008ff60000041808 */
[----:B------:R-:W-:Y:S11]  /*31e50*/  @!UPT UIADD3 URZ, URZ, URZ, URZ ;  /* 0x0000003f3f3ff290 */ /* 0x000ff6000fffe03f */
[----:B------:R-:W-:Y:S01]  /*31e60*/  @!UPT UIADD3 URZ, URZ, URZ, URZ ;  /* 0x0000003f3f3ff290 */ /* 0x000fe2000fffe03f */
[----:B------:R0:W-:Y:S01]  /*31e70*/  STL.64 [R1+0x490], R8 ;  /* 0x0004900801007387 */ /* 0x0001e20000100a00 */
[----:B------:R-:W-:-:S03]  /*31e80*/  IMAD.MOV.U32 R29, RZ, RZ, R10 ;  /* 0x000000ffff1d7224 */ /* 0x000fc600078e000a */
[----:B0-----:R-:W3:Y:S01]  /*31e90*/  LDL.LU R8, [R1+0x450] ;  /* 0x0004500001087983 */ /* 0x001ee20000300800 */
[----:B------:R-:W3:Y:S02]  /*31ea0*/  LDL.LU R9, [R1+0x454] ;  /* 0x0004540001097983 */ /* 0x000ee40000300800 */
[----:B------:R-:W4:Y:S02]  /*31eb0*/  LDL.LU R10, [R1+0x458] ;  /* 0x00045800010a7983 */ /* 0x000f240000300800 */
[----:B------:R-:W-:Y:S02]  /*31ec0*/  IMAD.MOV.U32 R15, RZ, RZ, R28 ;  /* 0x000000ffff0f7224 */ /* 0x000fe400078e001c */
[----:B------:R-:W-:Y:S02]  /*31ed0*/  IMAD.MOV.U32 R28, RZ, RZ, R11 ;  /* 0x000000ffff1c7224 */ /* 0x000fe400078e000b */
[----:B------:R-:W-:-:S05]  /*31ee0*/  IMAD.MOV.U32 R11, RZ, RZ, R2 ;  /* 0x000000ffff0b7224 */ /* 0x000fca00078e0002 */
[----:B----4-:R0:W-:Y:S01]  /*31ef0*/  STL.64 [R1+0x22f8], R10 ;  /* 0x0022f80a01007387 */ /* 0x0101e20000100a00 */
[----:B---3--:R-:W-:Y:S03]  /*31f00*/  STL.64 [R1+0x22f0], R8 ;  /* 0x0022f00801007387 */ /* 0x008fe60000100a00 */
[----:B0-----:R-:W3:Y:S04]  /*31f10*/  LDL.64 R10, [R1+0x78] ;  /* 0x00007800010a7983 */ /* 0x001ee80000100a00 */
[----:B---3--:R0:W-:Y:S04]  /*31f20*/  STL.64 [R1+0x2310], R10 ;  /* 0x0023100a01007387 */ /* 0x0081e80000100a00 */
[----:B0-----:R-:W2:Y:S01]  /*31f30*/  LDL.64 R10, [R1+0x88] ;  /* 0x00008800010a7983 */ /* 0x001ea20000100a00 */
[----:B------:R-:W-:-:S02]  /*31f40*/  IMAD.MOV.U32 R22, RZ, RZ, R27 ;  /* 0x000000ffff167224 */ /* 0x000fc400078e001b */
[----:B------:R-:W-:Y:S02]  /*31f50*/  IMAD.MOV.U32 R23, RZ, RZ, R26 ;  /* 0x000000ffff177224 */ /* 0x000fe400078e001a */
[----:B------:R-:W3:Y:S01]  /*31f60*/  LDL.64 R26, [R1+0x58] ;  /* 0x00005800011a7983 */ /* 0x000ee20000100a00 */
[----:B------:R-:W-:Y:S02]  /*31f70*/  STL [R1+0x2230], R22 ;  /* 0x0022301601007387 */ /* 0x000fe40000100800 */
[----:B------:R0:W-:Y:S02]  /*31f80*/  STL [R1+0x2218], R23 ;  /* 0x0022181701007387 */ /* 0x0001e40000100800 */
[----:B0-----:R-:W4:Y:S01]  /*31f90*/  LDL.64 R22, [R1+0x68] ;  /* 0x0000680001167983 */ /* 0x001f220000100a00 */
[----:B------:R-:W-:Y:S02]  /*31fa0*/  STL [R1+0x1e14], R28 ;  /* 0x001e141c01007387 */ /* 0x000fe40000100800 */
[----:B------:R-:W-:Y:S01]  /*31fb0*/  STL [R1+0x1e10], R29 ;  /* 0x001e101d01007387 */ /* 0x000fe20000100800 */
[----:B--2---:R-:W-:Y:S01]  /*31fc0*/  HMMA.16816.F32.BF16 R12, R16, R10, R12 ;  /* 0x0000000a100c723c */ /* 0x004fe2000004180c */
[----:B------:R-:W-:-:S02]  /*31fd0*/  IMAD.MOV.U32 R7, RZ, RZ, R10 ;  /* 0x000000ffff077224 */ /* 0x000fc400078e000a */
[----:B------:R-:W-:Y:S02]  /*31fe0*/  IMAD.MOV.U32 R6, RZ, RZ, R11 ;  /* 0x000000ffff067224 */ /* 0x000fe400078e000b */
[----:B------:R-:W2:Y:S11]  /*31ff0*/  LDL.LU.64 R10, [R1+0x2310] ;  /* 0x00231000010a7983 */ /* 0x000eb60000300a00 */
[----:B------:R-:W-:Y:S07]  /*32000*/  @!UPT UIADD3 URZ, URZ, URZ, URZ ;  /* 0x0000003f3f3ff290 */ /* 0x000fee000fffe03f */
[----:B------:R-:W-:Y:S01]  /*32010*/  STL.64 [R1+0x480], R12 ;  /* 0x0004800c01007387 */ /* 0x000fe20000100a00 */
[----:B------:R0:W-:Y:S02]  /*32020*/  STL [R1+0x488], R14 ;  /* 0x0004880e01007387 */ /* 0x0001e40000100800 */
[----:B------:R-:W-:Y:S02]  /*32030*/  IMAD.MOV.U32 R2, RZ, RZ, R15 ;  /* 0x000000ffff027224 */ /* 0x000fe400078e000f */
[----:B0-----:R-:W3:Y:S01]  /*32040*/  LDL.LU.64 R14, [R1+0x2308] ;  /* 0x00230800010e7983 */ /* 0x001ee20000300a00 */
[----:B------:R-:W3:Y:S02]  /*32050*/  LDL.LU.64 R12, [R1+0x2300] ;  /* 0x00230000010c7983 */ /* 0x000ee40000300a00 */
[----:B------:R0:W-:Y:S02]  /*32060*/  STL [R1+0x1f90], R2 ;  /* 0x001f900201007387 */ /* 0x0001e40000100800 */
[----:B--2---:R-:W-:-:S02]  /*32070*/  IMAD.MOV.U32 R4, RZ, RZ, R10 ;  /* 0x000000ffff047224 */ /* 0x004fc400078e000a */
[----:B0-----:R-:W-:Y:S01]  /*32080*/  IMAD.MOV.U32 R2, RZ, RZ, R11 ;  /* 0x000000ffff027224 */ /* 0x001fe200078e000b */
[C---:B---3--:R-:W-:Y:S01]  /*32090*/  HMMA.16816.F32.BF16 R12, R16.reuse, R10, R12 ;  /* 0x0000000a100c723c */ /* 0x048fe2000004180c */
[----:B------:R-:W2:Y:S01]  /*320a0*/  LDL.LU.64 R10, [R1+0x22f8] ;  /* 0x0022f800010a7983 */ /* 0x000ea20000300a00 */
[----:B------:R-:W2:Y:S11]  /*320b0*/  LDL.LU.64 R8, [R1+0x22f0] ;  /* 0x0022f00001087983 */ /* 0x000eb60000300a00 */
[----:B------:R-:W-:Y:S10]  /*320c0*/  @!UPT UIADD3 URZ, URZ, URZ, URZ ;  /* 0x0000003f3f3ff290 */ /* 0x000ff4000fffe03f */
[----:B------:R-:W-:Y:S01]  /*320d0*/  STL [R1+0x470], R12 ;  /* 0x0004700c01007387 */ /* 0x000fe20000100800 */
[----:B------:R0:W-:Y:S02]  /*320e0*/  STL [R1+0x47c], R15 ;  /* 0x00047c0f01007387 */ /* 0x0001e40000100800 */
[----:B------:R-:W-:Y:S02]  /*320f0*/  IMAD.MOV.U32 R29, RZ, RZ, R14 ;  /* 0x000000ffff1d7224 */ /* 0x000fe400078e000e */
[----:B0-----:R-:W3:Y:S01]  /*32100*/  LDL.LU.64 R14, [R1+0x22e8] ;  /* 0x0022e800010e7983 */ /* 0x001ee20000300a00 */
[----:B------:R-:W2:Y:S02]  /*32110*/  LDL.LU R12, [R1+0x22e0] ;  /* 0x0022e000010c7983 */ /* 0x000ea40000300800 */
[----:B------:R-:W-:Y:S02]  /*32120*/  STL.64 [R1+0x22c0], R6 ;  /* 0x0022c00601007387 */ /* 0x000fe40000100a00 */
[----:B------:R0:W-:Y:S02]  /*32130*/  STL [R1+0x22b8], R4 ;  /* 0x0022b80401007387 */ /* 0x0001e40000100800 */
[----:B0-----:R-:W2:Y:S01]  /*32140*/  LDL.LU R4, [R1+0x460] ;  /* 0x0004600001047983 */ /* 0x001ea20000300800 */
[----:B------:R-:W2:Y:S02]  /*32150*/  LDL.LU R5, [R1+0x464] ;  /* 0x0004640001057983 */ /* 0x000ea40000300800 */
[----:B------:R-:W2:Y:S02]  /*32160*/  LDL.LU R6, [R1+0x468] ;  /* 0x0004680001067983 */ /* 0x000ea40000300800 */
[----:B------:R-:W2:Y:S02]  /*32170*/  LDL.LU R7, [R1+0x46c] ;  /* 0x00046c0001077983 */ /* 0x000ea40000300800 */
[----:B------:R-:W-:Y:S01]  /*32180*/  IMAD.MOV.U32 R28, RZ, RZ, R13 ;  /* 0x000000ffff1c7224 */ /* 0x000fe200078e000d */
[----:B------:R-:W-:Y:S01]  /*32190*/  STL [R1+0x2234], R2 ;  /* 0x0022340201007387 */ /* 0x000fe20000100800 */
[----:B------:R4:W-:Y:S03]  /*321a0*/  STL [R1+0x1f98], R29 ;  /* 0x001f981d01007387 */ /* 0x0009e60000100800 */
[----:B------:R-:W-:Y:S01]  /*321b0*/  STL [R1+0x1f94], R28 ;  /* 0x001f941c01007387 */ /* 0x000fe20000100800 */
[----:B----4-:R-:W-:Y:S01]  /*321c0*/  IMAD.MOV.U32 R29, RZ, RZ, R22 ;  /* 0x000000ffff1d7224 */ /* 0x010fe200078e0016 */
[----:B--2---:R-:W-:Y:S01]  /*321d0*/  HMMA.16816.F32.BF16 R4, R16, R22, R4 ;  /* 0x000000161004723c */ /* 0x004fe20000041804 */
[----:B---3--:R-:W-:-:S06]  /*321e0*/  IMAD.MOV.U32 R21, RZ, RZ, R14 ;  /* 0x000000ffff157224 */ /* 0x008fcc00078e000e */
[----:B------:R-:W-:Y:S11]  /*321f0*/  IMAD.MOV.U32 R22, RZ, RZ, R15 ;  /* 0x000000ffff167224 */ /* 0x000ff600078e000f */
[----:B------:R-:W-:Y:S05]  /*32200*/  @!UPT UIADD3 URZ, URZ, URZ, URZ ;  /* 0x0000003f3f3ff290 */ /* 0x000fea000fffe03f */
[----:B------:R0:W-:Y:S01]  /*32210*/  STL.64 [R1+0x460], R4 ;  /* 0x0004600401007387 */ /* 0x0001e20000100a00 */
[----:B------:R1:W-:Y:S03]  /*32220*/  STL.64 [R1+0x468], R6 ;  /* 0x0004680601007387 */ /* 0x0003e60000100a00 */
[----:B0-----:R-:W2:Y:S01]  /*32230*/  LDL.LU R4, [R1+0x430] ;  /* 0x0004300001047983 */ /* 0x001ea20000300800 */
[----:B------:R-:W2:Y:S02]  /*32240*/  LDL.LU R5, [R1+0x434] ;  /* 0x0004340001057983 */ /* 0x000ea40000300800 */
[----:B-1----:R-:W3:Y:S02]  /*32250*/  LDL.LU R6, [R1+0x438] ;  /* 0x0004380001067983 */ /* 0x002ee40000300800 */
[----:B------:R-:W3:Y:S01]  /*32260*/  LDL.LU R7, [R1+0x43c] ;  /* 0x00043c0001077983 */ /* 0x000ee20000300800 */
[----:B------:R-:W4:Y:S01]  /*32270*/  LDL.LU R20, [R1+0x440] ;  /* 0x0004400001147983 */ /* 0x000f220000300800 */
[----:B------:R-:W4:Y:S02]  /*32280*/  LDL.LU R14, [R1+0x22dc] ;  /* 0x0022dc00010e7983 */ /* 0x000f240000300800 */
[----:B------:R-:W4:Y:S01]  /*32290*/  LDL.LU R15, [R1+0x22d8] ;  /* 0x0022d800010f7983 */ /* 0x000f220000300800 */
[----:B------:R-:W-:Y:S01]  /*322a0*/  HMMA.16816.F32.BF16 R8, R16, R26, R8 ;  /* 0x0000001a1008723c */ /* 0x000fe20000041808 */
[----:B------:R-:W-:-:S02]  /*322b0*/  IMAD.MOV.U32 R13, RZ, RZ, R27 ;  /* 0x000000ffff0d7224 */ /* 0x000fc400078e001b */
[----:B------:R-:W-:Y:S02]  /*322c0*/  IMAD.MOV.U32 R28, RZ, RZ, R23 ;  /* 0x000000ffff1c7224 */ /* 0x000fe400078e0017 */
[----:B------:R-:W-:Y:S11]  /*322d0*/  IMAD.MOV.U32 R23, RZ, RZ, R3 ;  /* 0x000000ffff177224 */ /* 0x000ff600078e0003 */
[----:B------:R-:W-:Y:S08]  /*322e0*/  @!UPT UIADD3 URZ, URZ, URZ, URZ ;  /* 0x0000003f3f3ff290 */ /* 0x000ff0000fffe03f */
[----:B------:R-:W-:Y:S01]  /*322f0*/  IMAD.MOV.U32 R3, RZ, RZ, R11 ;  /* 0x000000ffff037224 */ /* 0x000fe200078e000b */
[----:B---3--:R0:W-:Y:S01]  /*32300*/  STL.64 [R1+0x22d0], R6 ;  /* 0x0022d00601007387 */ /* 0x0081e20000100a00 */
[----:B--2---:R-:W-:Y:S03]  /*32310*/  STL.64 [R1+0x22c8], R4 ;  /* 0x0022c80401007387 */ /* 0x004fe60000100a00 */
[----:B0-----:R-:W2:Y:S01]  /*32320*/  LDL.64 R6, [R1+0x48] ;  /* 0x0000480001067983 */ /* 0x001ea20000100a00 */
[----:B------:R-:W-:Y:S02]  /*32330*/  STL.64 [R1+0x450], R8 ;  /* 0x0004500801007387 */ /* 0x000fe40000100a00 */
[----:B------:R-:W-:Y:S02]  /*32340*/  STL [R1+0x458], R10 ;  /* 0x0004580a01007387 */ /* 0x000fe40000100800 */
[----:B----4-:R-:W-:Y:S01]  /*32350*/  STL.64 [R1+0x2250], R14 ;  /* 0x0022500e01007387 */ /* 0x010fe20000100a00 */
[----:B------:R0:W-:Y:S04]  /*32360*/  STL.64 [R1+0x2248], R12 ;  /* 0x0022480c01007387 */ /* 0x0001e80000100a00 */
[----:B0-----:R-:W3:Y:S01]  /*32370*/  LDL.LU R12, [R1+0x3f0] ;  /* 0x0003f000010c7983 */ /* 0x001ee20000300800 */
[----:B------:R-:W3:Y:S02]  /*32380*/  LDL.LU R13, [R1+0x3f4] ;  /* 0x0003f400010d7983 */ /* 0x000ee40000300800 */
[----:B------:R-:W4:Y:S02]  /*32390*/  LDL.LU R14, [R1+0x3f8] ;  /* 0x0003f800010e7983 */ /* 0x000f240000300800 */
[----:B------:R-:W4:Y:S01]  /*323a0*/  LDL.LU R15, [R1+0x3fc] ;  /* 0x0003fc00010f7983 */ /* 0x000f220000300800 */
[----:B------:R-:W2:Y:S01]  /*323b0*/  LDL.LU R8, [R1+0x410] ;  /* 0x0004100001087983 */ /* 0x000ea20000300800 */
[----:B------:R-:W2:Y:S02]  /*323c0*/  LDL.LU R9, [R1+0x414] ;  /* 0x0004140001097983 */ /* 0x000ea40000300800 */
[----:B------:R-:W2:Y:S02]  /*323d0*/  LDL.LU R10, [R1+0x418] ;  /* 0x00041800010a7983 */ /* 0x000ea40000300800 */
[----:B------:R-:W2:Y:S02]  /*323e0*/  LDL.LU R11, [R1+0x41c] ;  /* 0x00041c00010b7983 */ /* 0x000ea40000300800 */
[----:B--2---:R-:W-:Y:S01]  /*323f0*/  STL.64 [R1+0x22a0], R10 ;  /* 0x0022a00a01007387 */ /* 0x004fe20000100a00 */
[----:B------:R0:W-:Y:S03]  /*32400*/  STL.64 [R1+0x2298], R8 ;  /* 0x0022980801007387 */ /* 0x0001e60000100a00 */
[----:B0-----:R-:W2:Y:S01]  /*32410*/  LDL.LU R8, [R1+0x420] ;  /* 0x0004200001087983 */ /* 0x001ea20000300800 */
[----:B------:R-:W2:Y:S02]  /*32420*/  LDL.LU R9, [R1+0x424] ;  /* 0x0004240001097983 */ /* 0x000ea40000300800 */
[----:B------:R-:W2:Y:S02]  /*32430*/  LDL.LU R10, [R1+0x428] ;  /* 0x00042800010a7983 */ /* 0x000ea40000300800 */
[----:B------:R-:W2:Y:S02]  /*32440*/  LDL.LU R11, [R1+0x42c] ;  /* 0x00042c00010b7983 */ /* 0x000ea40000300800 */
[----:B------:R-:W-:Y:S01]  /*32450*/  IMAD.MOV.U32 R0, RZ, RZ, R26 ;  /* 0x000000ffff007224 */ /* 0x000fe200078e001a */
[----:B------:R-:W-:Y:S01]  /*32460*/  HMMA.16816.F32.BF16 R20, R16, R6, R20 ;  /* 0x000000061014723c */ /* 0x000fe20000041814 */
[----:B--2---:R0:W-:Y:S01]  /*32470*/  STL.64 [R1+0x22b0], R10 ;  /* 0x0022b00a01007387 */ /* 0x0041e20000100a00 */
[----:B------:R-:W-:Y:S02]  /*32480*/  STL.64 [R1+0x22a8], R8 ;  /* 0x0022a80801007387 */ /* 0x000fe40000100a00 */
[----:B------:R-:W2:Y:S01]  /*32490*/  LDL.64 R26, [R1+0x28] ;  /* 0x00002800011a7983 */ /* 0x000ea20000100a00 */
[----:B0-----:R-:W2:Y:S01]  /*324a0*/  LDL.64 R10, [R1+0x38] ;  /* 0x00003800010a7983 */ /* 0x001ea20000100a00 */
[----:B----4-:R0:W-:Y:S02]  /*324b0*/  STL.64 [R1+0x2260], R14 ;  /* 0x0022600e01007387 */ /* 0x0101e40000100a00 */
[----:B---3--:R-:W-:Y:S01]  /*324c0*/  STL.64 [R1+0x2258], R12 ;  /* 0x0022580c01007387 */ /* 0x008fe20000100a00 */
[----:B0-----:R-:W3:Y:S04]  /*324d0*/  LDL.64 R14, [R1+0x8] ;  /* 0x00000800010e7983 */ /* 0x001ee80000100a00 */
[----:B---3--:R0:W-:Y:S04]  /*324e0*/  STL.64 [R1+0x2278], R14 ;  /* 0x0022780e01007387 */ /* 0x0081e80000100a00 */
[----:B0-----:R-:W3:Y:S01]  /*324f0*/  LDL.64 R14, [R1+0x18] ;  /* 0x00001800010e7983 */ /* 0x001ee20000100a00 */
[----:B------:R0:W-:Y:S05]  /*32500*/  STL [R1+0x1f9c], R3 ;  /* 0x001f9c0301007387 */ /* 0x0001ea0000100800 */
[----:B------:R1:W-:Y:S02]  /*32510*/  STL.64 [R1+0x440], R20 ;  /* 0x0004401401007387 */ /* 0x0003e40000100a00 */
[----:B------:R-:W-:Y:S02]  /*32520*/  STL.64 [R1+0x448], R22 ;  /* 0x0004481601007387 */ /* 0x000fe40000100a00 */
[----:B0-----:R-:W-:-:S02]  /*32530*/  IMAD.MOV.U32 R3, RZ, RZ, R7 ;  /* 0x000000ffff037224 */ /* 0x001fc400078e0007 */
[----:B-1----:R-:W-:Y:S02]  /*32540*/  IMAD.MOV.U32 R21, RZ, RZ, R6 ;  /* 0x000000ffff157224 */ /* 0x002fe400078e0006 */
[----:B------:R-:W2:Y:S01]  /*32550*/  LDL.LU.64 R6, [R1+0x22d0] ;  /* 0x0022d00001067983 */ /* 0x000ea20000300a00 */
[----:B------:R-:W2:Y:S02]  /*32560*/  LDL.LU.64 R4, [R1+0x22c8] ;  /* 0x0022c80001047983 */ /* 0x000ea40000300a00 */
[C---:B--2---:R-:W-:Y:S11]  /*32570*/  HMMA.16816.F32.BF16 R4, R16.reuse, R10, R4 ;  /* 0x0000000a1004723c */ /* 0x044ff60000041804 */
[----:B------:R-:W-:Y:S11]  /*32580*/  @!UPT UIADD3 URZ, URZ, URZ, URZ ;  /* 0x0000003f3f3ff290 */ /* 0x000ff6000fffe03f */
[----:B------:R-:W-:Y:S01]  /*32590*/  @!UPT UIADD3 URZ, URZ, URZ, URZ ;  /* 0x0000003f3f3ff290 */ /* 0x000fe2000fffe03f */
[----:B------:R-:W-:Y:S01]  /*325a0*/  STL.64 [R1+0x430], R4 ;  /* 0x0004300401007387 */ /* 0x000fe20000100a00 */
[----:B------:R0:W-:Y:S03]  /*325b0*/  STL.64 [R1+0x438], R6 ;  /* 0x0004380601007387 */ /* 0x0001e60000100a00 */
[----:B0-----:R-:W2:Y:S01]  /*325c0*/  LDL.LU.64 R6, [R1+0x22c0] ;  /* 0x0022c00001067983 */ /* 0x001ea20000300a00 */
[----:B------:R-:W4:Y:S02]  /*325d0*/  LDL.LU R4, [R1+0x22b8] ;  /* 0x0022b80001047983 */ /* 0x000f240000300800 */
[----:B------:R-:W-:Y:S02]  /*325e0*/  IMAD.MOV.U32 R5, RZ, RZ, R10 ;  /* 0x000000ffff057224 */ /* 0x000fe400078e000a */
[----:B------:R-:W-:Y:S02]  /*325f0*/  IMAD.MOV.U32 R20, RZ, RZ, R11 ;  /* 0x000000ffff147224 */ /* 0x000fe400078e000b */
[----:B------:R-:W3:Y:S01]  /*32600*/  LDL.LU.64 R10, [R1+0x22b0] ;  /* 0x0022b000010a7983 */ /* 0x000ee20000300a00 */
[----:B------:R-:W3:Y:S03]  /*32610*/  LDL.LU.64 R8, [R1+0x22a8] ;  /* 0x0022a80001087983 */ /* 0x000ee60000300a00 */
[----:B--2---:R-:W-:Y:S01]  /*32620*/  STL.64 [R1+0x2228], R6 ;  /* 0x0022280601007387 */ /* 0x004fe20000100a00 */
[----:B----4-:R0:W-:Y:S03]  /*32630*/  STL.64 [R1+0x2220], R4 ;  /* 0x0022200401007387 */ /* 0x0101e60000100a00 */
[----:B0-----:R-:W2:Y:S01]  /*32640*/  LDL.LU R4, [R1+0x3d0] ;  /* 0x0003d00001047983 */ /* 0x001ea20000300800 */
[----:B------:R-:W2:Y:S02]  /*32650*/  LDL.LU R5, [R1+0x3d4] ;  /* 0x0003d40001057983 */ /* 0x000ea40000300800 */
[----:B------:R-:W4:Y:S02]  /*32660*/  LDL.LU R6, [R1+0x3d8] ;  /* 0x0003d80001067983 */ /* 0x000f240000300800 */
[----:B------:R-:W4:Y:S01]  /*32670*/  LDL.LU R7, [R1+0x3dc] ;  /* 0x0003dc0001077983 */ /* 0x000f220000300800 */
[----:B---3--:R-:W-:Y:S01]  /*32680*/  HMMA.16816.F32.BF16 R8, R16, R26, R8 ;  /* 0x0000001a1008723c */ /* 0x008fe20000041808 */
[----:B----4-:R-:W-:Y:S01]  /*32690*/  STL.64 [R1+0x2240], R6 ;  /* 0x0022400601007387 */ /* 0x010fe20000100a00 */
[----:B--2---:R0:W-:Y:S03]  /*326a0*/  STL.64 [R1+0x2238], R4 ;  /* 0x0022380401007387 */ /* 0x0041e60000100a00 */
[----:B0-----:R-:W2:Y:S01]  /*326b0*/  LDL.LU R4, [R1+0x3e0] ;  /* 0x0003e00001047983 */ /* 0x001ea20000300800 */
[----:B------:R-:W2:Y:S02]  /*326c0*/  LDL.LU R5, [R1+0x3e4] ;  /* 0x0003e40001057983 */ /* 0x000ea40000300800 */
[----:B------:R-:W3:Y:S02]  /*326d0*/  LDL.LU R6, [R1+0x3e8] ;  /* 0x0003e80001067983 */ /* 0x000ee40000300800 */
[----:B------:R-:W3:Y:S02]  /*326e0*/  LDL.LU R7, [R1+0x3ec] ;  /* 0x0003ec0001077983 */ /* 0x000ee40000300800 */
[----:B---3--:R-:W-:Y:S01]  /*326f0*/  STL.64 [R1+0x2270], R6 ;  /* 0x0022700601007387 */ /* 0x008fe20000100a00 */
[----:B--2---:R0:W-:Y:S03]  /*32700*/  STL.64 [R1+0x2268], R4 ;  /* 0x0022680401007387 */ /* 0x0041e60000100a00 */
[----:B0-----:R-:W2:Y:S01]  /*32710*/  LDL.LU R4, [R1+0x400] ;  /* 0x0004000001047983 */ /* 0x001ea20000300800 */
[----:B------:R-:W2:Y:S02]  /*32720*/  LDL.LU R5, [R1+0x404] ;  /* 0x0004040001057983 */ /* 0x000ea40000300800 */
[----:B------:R-:W2:Y:S02]  /*32730*/  LDL.LU R6, [R1+0x408] ;  /* 0x0004080001067983 */ /* 0x000ea40000300800 */
[----:B------:R-:W2:Y:S02]  /*32740*/  LDL.LU R7, [R1+0x40c] ;  /* 0x00040c0001077983 */ /* 0x000ea40000300800 */
[----:B------:R-:W-:Y:S01]  /*32750*/  STL.64 [R1+0x420], R8 ;  /* 0x0004200801007387 */ /* 0x000fe20000100a00 */
[----:B------:R0:W-:Y:S03]  /*32760*/  STL.64 [R1+0x428], R10 ;  /* 0x0004280a01007387 */ /* 0x0001e60000100a00 */
[----:B0-----:R-:W3:Y:S01]  /*32770*/  LDL.LU.64 R10, [R1+0x22a0] ;  /* 0x0022a000010a7983 */ /* 0x001ee20000300a00 */
[----:B------:R-:W3:Y:S02]  /*32780*/  LDL.LU.64 R8, [R1+0x2298] ;  /* 0x0022980001087983 */ /* 0x000ee40000300a00 */
[----:B------:R-:W-:-:S02]  /*32790*/  IMAD.MOV.U32 R23, RZ, RZ, R26 ;  /* 0x000000ffff177224 */ /* 0x000fc400078e001a */
[----:B------:R-:W-:Y:S02]  /*327a0*/  IMAD.MOV.U32 R24, RZ, RZ, R27 ;  /* 0x000000ffff187224 */ /* 0x000fe400078e001b */
[----:B------:R-:W4:Y:S01]  /*327b0*/  LDL.LU.64 R26, [R1+0x2290] ;  /* 0x00229000011a7983 */ /* 0x000f220000300a00 */
[----:B------:R-:W2:Y:S01]  /*327c0*/  LDL.LU R25, [R1+0x2288] ;  /* 0x0022880001197983 */ /* 0x000ea20000300800 */
[C---:B---3--:R-:W-:Y:S11]  /*327d0*/  HMMA.16816.F32.BF16 R8, R16.reuse, R14, R8 ;  /* 0x0000000e1008723c */ /* 0x048ff60000041808 */
[----:B------:R-:W-:Y:S11]  /*327e0*/  @!UPT UIADD3 URZ, URZ, URZ, URZ ;  /* 0x0000003f3f3ff290 */ /* 0x000ff6000fffe03f */
[----:B------:R-:W-:Y:S01]  /*327f0*/  @!UPT UIADD3 URZ, URZ, URZ, URZ ;  /* 0x0000003f3f3ff290 */ /* 0x000fe2000fffe03f */
[----:B------:R0:W-:Y:S01]  /*32800*/  STL.64 [R1+0x410], R8 ;  /* 0x0004100801007387 */ /* 0x0001e20000100a00 */
[----:B------:R1:W-:Y:S02]  /*32810*/  STL.64 [R1+0x418], R10 ;  /* 0x0004180a01007387 */ /* 0x0003e40000100a00 */
[----:B0-----:R-:W-:Y:S01]  /*32820*/  IMAD.MOV.U32 R9, RZ, RZ, R14 ;  /* 0x000000ffff097224 */ /* 0x001fe200078e000e */
[----:B-1----:R-:W3:Y:S01]  /*32830*/  LDL.LU.64 R10, [R1+0x2280] ;  /* 0x00228000010a7983 */ /* 0x002ee20000300a00 */
        /* <DEDUP_REMOVED lines=10> */
[----:B------:R-:W4:Y:S02]  /*328e0*/  LDL.LU.64 R14, [R1+0x2260] ;  /* 0x00226000010e7983 */ /* 0x000f240000300a00 */
[----:B------:R-:W4:Y:S02]  /*328f0*/  LDL.LU.64 R12, [R1+0x2258] ;  /* 0x00225800010c7983 */ /* 0x000f240000300a00 */
[C---:B----4-:R-:W-:Y:S11]  /*32900*/  HMMA.16816.F32.BF16 R12, R16.reuse, R26, R12 ;  /* 0x0000001a100c723c */ /* 0x050ff6000004180c */
[----:B------:R-:W-:Y:S11]  /*32910*/  @!UPT UIADD3 URZ, URZ, URZ, URZ ;  /* 0x0000003f3f3ff290 */ /* 0x000ff6000fffe03f */
[----:B------:R-:W-:Y:S01]  /*32920*/  @!UPT UIADD3 URZ, URZ, URZ, URZ ;  /* 0x0000003f3f3ff290 */ /* 0x000fe2000fffe03f */
[----:B------:R-:W-:Y:S01]  /*32930*/  STL.64 [R1+0x3f0], R12 ;  /* 0x0003f00c01007387 */ /* 0x000fe20000100a00 */
[----:B------:R0:W-:Y:S03]  /*32940*/  STL.64 [R1+0x3f8], R14 ;  /* 0x0003f80e01007387 */ /* 0x0001e60000100a00 */
[----:B0-----:R-:W2:Y:S01]  /*32950*/  LDL.LU.64 R14, [R1+0x2250] ;  /* 0x00225000010e7983 */ /* 0x001ea20000300a00 */
[----:B------:R-:W4:Y:S02]  /*32960*/  LDL.LU.64 R12, [R1+0x2248] ;  /* 0x00224800010c7983 */ /* 0x000f240000300a00 */
[----:B------:R-:W-:Y:S02]  /*32970*/  STL.64 [R1+0x20c0], R26 ;  /* 0x0020c01a01007387 */ /* 0x000fe40000100a00 */
[----:B------:R-:W-:Y:S01]  /*32980*/  STL [R1+0x20b8], R25 ;  /* 0x0020b81901007387 */ /* 0x000fe20000100800 */
[----:B--2---:R-:W-:Y:S11]  /*32990*/  HMMA.16816.F32.BF16 R4, R16, R14, R4 ;  /* 0x0000000e1004723c */ /* 0x004ff60000041804 */
[----:B------:R-:W-:Y:S11]  /*329a0*/  @!UPT UIADD3 URZ, URZ, URZ, URZ ;  /* 0x0000003f3f3ff290 */ /* 0x000ff6000fffe03f */
[----:B------:R-:W-:Y:S01]  /*329b0*/  @!UPT UIADD3 URZ, URZ, URZ, URZ ;  /* 0x0000003f3f3ff290 */ /* 0x000fe2000fffe03f */
[----:B------:R-:W-:Y:S01]  /*329c0*/  STL.64 [R1+0x3e0], R4 ;  /* 0x0003e00401007387 */ /* 0x000fe20000100a00 */
[----:B------:R0:W-:Y:S03]  /*329d0*/  STL.64 [R1+0x3e8], R6 ;  /* 0x0003e80601007387 */ /* 0x0001e60000100a00 */
[----:B0-----:R-:W3:Y:S01]  /*329e0*/  LDL.LU.64 R6, [R1+0x2240] ;  /* 0x0022400001067983 */ /* 0x001ee20000300a00 */
[----:B------:R-:W3:Y:S02]  /*329f0*/  LDL.LU.64 R4, [R1+0x2238] ;  /* 0x0022380001047983 */ /* 0x000ee40000300a00 */
[----:B------:R-:W-:Y:S02]  /*32a00*/  IMAD.MOV.U32 R26, RZ, RZ, R2 ;  /* 0x000000ffff1a7224 */ /* 0x000fe400078e0002 */
[----:B------:R-:W-:Y:S01]  /*32a10*/  IMAD.MOV.U32 R27, RZ, RZ, R22 ;  /* 0x000000ffff1b7224 */ /* 0x000fe200078e0016 */
[----:B------:R-:W-:Y:S01]  /*32a20*/  STL.64 [R1+0x20f8], R14 ;  /* 0x0020f80e01007387 */ /* 0x000fe20000100a00 */
[----:B----4-:R-:W-:Y:S02]  /*32a30*/  STL [R1+0x20f0], R12 ;  /* 0x0020f00c01007387 */ /* 0x010fe40000100800 */
[----:B------:R-:W2:Y:S02]  /*32a40*/  LDL.LU R2, [R1+0x2234] ;  /* 0x0022340001027983 */ /* 0x000ea40000300800 */
[----:B------:R-:W4:Y:S01]  /*32a50*/  LDL.LU R22, [R1+0x2230] ;  /* 0x0022300001167983 */ /* 0x000f220000300800 */
[----:B------:R0:W-:Y:S02]  /*32a60*/  STL.64 [R1+0x20d8], R26 ;  /* 0x0020d81a01007387 */ /* 0x0001e40000100a00 */
[----:B0-----:R-:W-:-:S02]  /*32a70*/  IMAD.MOV.U32 R26, RZ, RZ, R9 ;  /* 0x000000ffff1a7224 */ /* 0x001fc400078e0009 */
[----:B------:R-:W-:Y:S02]  /*32a80*/  IMAD.MOV.U32 R27, RZ, RZ, R8 ;  /* 0x000000ffff1b7224 */ /* 0x000fe400078e0008 */
[----:B------:R-:W-:Y:S02]  /*32a90*/  IMAD.MOV.U32 R14, RZ, RZ, R23 ;  /* 0x000000ffff0e7224 */ /* 0x000fe400078e0017 */
[----:B------:R-:W-:Y:S01]  /*32aa0*/  IMAD.MOV.U32 R15, RZ, RZ, R24 ;  /* 0x000000ffff0f7224 */ /* 0x000fe200078e0018 */
[----:B---3--:R-:W-:Y:S11]  /*32ab0*/  HMMA.16816.F32.BF16 R4, R16, R10, R4 ;  /* 0x0000000a1004723c */ /* 0x008ff60000041804 */
[----:B------:R-:W-:Y:S11]  /*32ac0*/  @!UPT UIADD3 URZ, URZ, URZ, URZ ;  /* 0x0000003f3f3ff290 */ /* 0x000ff6000fffe03f */
[----:B------:R-:W-:Y:S01]  /*32ad0*/  @!UPT UIADD3 URZ, URZ, URZ, URZ ;  /* 0x0000003f3f3ff290 */ /* 0x000fe2000fffe03f */
[----:B------:R-:W-:Y:S01]  /*32ae0*/  STL.64 [R1+0x3d0], R4 ;  /* 0x0003d00401007387 */ /* 0x000fe20000100a00 */
[----:B------:R0:W-:Y:S03]  /*32af0*/  STL.64 [R1+0x3d8], R6 ;  /* 0x0003d80601007387 */ /* 0x0001e60000100a00 */
[----:B0-----:R-:W3:Y:S01]  /*32b00*/  LDL.LU.64 R6, [R1+0x2228] ;  /* 0x0022280001067983 */ /* 0x001ee20000300a00 */
[----:B------:R-:W2:Y:S02]  /*32b10*/  LDL.LU.64 R4, [R1+0x2220] ;  /* 0x0022200001047983 */ /* 0x000ea40000300a00 */
[----:B------:R-:W-:Y:S02]  /*32b20*/  STL.64 [R1+0x2100], R26 ;  /* 0x0021001a01007387 */ /* 0x000fe40000100a00 */
[----:B------:R0:W-:Y:S01]  /*32b30*/  STL.64 [R1+0x20a0], R10 ;  /* 0x0020a00a01007387 */ /* 0x0001e20000100a00 */
[----:B------:R-:W3:Y:S01]  /*32b40*/  LDL.LU R8, [R1+0x1f0] ;  /* 0x0001f00001087983 */ /* 0x000ee20000300800 */
[----:B------:R-:W3:Y:S03]  /*32b50*/  LDL.LU R9, [R1+0x1f4] ;  /* 0x0001f40001097983 */ /* 0x000ee60000300800 */
[----:B0-----:R-:W3:Y:S01]  /*32b60*/  LDL.LU R10, [R1+0x1f8] ;  /* 0x0001f800010a7983 */ /* 0x001ee20000300800 */
[----:B------:R-:W3:Y:S02]  /*32b70*/  LDL.LU R11, [R1+0x1fc] ;  /* 0x0001fc00010b7983 */ /* 0x000ee40000300800 */
[----:B------:R-:W3:Y:S02]  /*32b80*/  LDL.LU R23, [R1+0x2218] ;  /* 0x0022180001177983 */ /* 0x000ee40000300800 */
[----:B------:R0:W-:Y:S01]  /*32b90*/  STL.64 [R1+0x2108], R14 ;  /* 0x0021080e01007387 */ /* 0x0001e20000100a00 */
[----:B------:R-:W3:Y:S01]  /*32ba0*/  LDL.LU R24, [R1+0x230] ;  /* 0x0002300001187983 */ /* 0x000ee20000300800 */
[----:B------:R-:W3:Y:S02]  /*32bb0*/  LDL.LU R25, [R1+0x234] ;  /* 0x0002340001197983 */ /* 0x000ee40000300800 */
[----:B------:R-:W3:Y:S02]  /*32bc0*/  LDL.LU R26, [R1+0x238] ;  /* 0x00023800011a7983 */ /* 0x000ee40000300800 */
[----:B------:R-:W3:Y:S02]  /*32bd0*/  LDL.LU R27, [R1+0x23c] ;  /* 0x00023c00011b7983 */ /* 0x000ee40000300800 */
[----:B0-----:R-:W-:-:S02]  /*32be0*/  IMAD.MOV.U32 R15, RZ, RZ, R20 ;  /* 0x000000ffff0f7224 */ /* 0x001fc400078e0014 */
[----:B--2---:R-:W-:Y:S01]  /*32bf0*/  IMAD.MOV.U32 R14, RZ, RZ, R5 ;  /* 0x000000ffff0e7224 */ /* 0x004fe200078e0005 */
[----:B---3--:R-:W-:Y:S01]  /*32c00*/  STL.64 [R1+0x2118], R26 ;  /* 0x0021181a01007387 */ /* 0x008fe20000100a00 */
[----:B------:R0:W-:Y:S02]  /*32c10*/  STL.64 [R1+0x2110], R24 ;  /* 0x0021101801007387 */ /* 0x0001e40000100a00 */
[----:B------:R-:W2:Y:S02]  /*32c20*/  LDL.LU R5, [R1+0x2214] ;  /* 0x0022140001057983 */ /* 0x000ea40000300800 */
[----:B------:R-:W3:Y:S01]  /*32c30*/  LDL.LU R20, [R1+0x2210] ;  /* 0x0022100001147983 */ /* 0x000ee20000300800 */
[----:B------:R1:W-:Y:S04]  /*32c40*/  STL.64 [R1+0x2120], R14 ;  /* 0x0021200e01007387 */ /* 0x0003e80000100a00 */
[----:B0-----:R-:W2:Y:S01]  /*32c50*/  LDL.LU R24, [R1+0x240] ;  /* 0x0002400001187983 */ /* 0x001ea20000300800 */
[----:B------:R-:W2:Y:S02]  /*32c60*/  LDL.LU R25, [R1+0x244] ;  /* 0x0002440001197983 */ /* 0x000ea40000300800 */
[----:B------:R-:W2:Y:S02]  /*32c70*/  LDL.LU R26, [R1+0x248] ;  /* 0x00024800011a7983 */ /* 0x000ea40000300800 */
[----:B------:R-:W2:Y:S02]  /*32c80*/  LDL.LU R27, [R1+0x24c] ;  /* 0x00024c00011b7983 */ /* 0x000ea40000300800 */
[----:B-1----:R-:W-:-:S02]  /*32c90*/  IMAD.MOV.U32 R14, RZ, RZ, R21 ;  /* 0x000000ffff0e7224 */ /* 0x002fc400078e0015 */
[----:B------:R-:W-:Y:S01]  /*32ca0*/  IMAD.MOV.U32 R15, RZ, RZ, R3 ;  /* 0x000000ffff0f7224 */ /* 0x000fe200078e0003 */
[----:B--2---:R-:W-:Y:S01]  /*32cb0*/  STL.64 [R1+0x2130], R26 ;  /* 0x0021301a01007387 */ /* 0x004fe20000100a00 */
[----:B------:R-:W-:Y:S02]  /*32cc0*/  STL.64 [R1+0x2128], R24 ;  /* 0x0021281801007387 */ /* 0x000fe40000100a00 */
[----:B------:R-:W2:Y:S02]  /*32cd0*/  LDL.LU R21, [R1+0x220c] ;  /* 0x00220c0001157983 */ /* 0x000ea40000300800 */
[----:B------:R0:W-:Y:S02]  /*32ce0*/  STL.64 [R1+0x2138], R14 ;  /* 0x0021380e01007387 */ /* 0x0001e40000100a00 */
[----:B0-----:R-:W-:Y:S02]  /*32cf0*/  IMAD.MOV.U32 R14, RZ, RZ, R0 ;  /* 0x000000ffff0e7224 */ /* 0x001fe400078e0000 */
[----:B------:R-:W-:Y:S01]  /*32d00*/  IMAD.MOV.U32 R15, RZ, RZ, R13 ;  /* 0x000000ffff0f7224 */ /* 0x000fe200078e000d */
[----:B------:R-:W2:Y:S01]  /*32d10*/  LDL.LU R0, [R1+0x2208] ;  /* 0x0022080001007983 */ /* 0x000ea20000300800 */
[----:B------:R-:W2:Y:S03]  /*32d20*/  LDL.LU R13, [R1+0x2204] ;  /* 0x00220400010d7983 */ /* 0x000ea60000300800 */
[----:B------:R0:W-:Y:S01]  /*32d30*/  STL.64 [R1+0x2150], R14 ;  /* 0x0021500e01007387 */ /* 0x0001e20000100a00 */
[----:B------:R-:W2:Y:S02]  /*32d40*/  LDL.LU R24, [R1+0x250] ;  /* 0x0002500001187983 */ /* 0x000ea40000300800 */
[----:B------:R-:W2:Y:S02]  /*32d50*/  LDL.LU R25, [R1+0x254] ;  /* 0x0002540001197983 */ /* 0x000ea40000300800 */
[----:B------:R-:W2:Y:S01]  /*32d60*/  LDL.LU R26, [R1+0x258] ;  /* 0x00025800011a7983 */ /* 0x000ea20000300800 */
[----:B------:R-:W2:Y:S01]  /*32d70*/  LDL.LU R27, [R1+0x25c] ;  /* 0x00025c00011b7983 */ /* 0x000ea20000300800 */
[----:B0-----:R-:W-:-:S02]  /*32d80*/  IMAD.MOV.U32 R14, RZ, RZ, R29 ;  /* 0x000000ffff0e7224 */ /* 0x001fc400078e001d */
[----:B------:R-:W-:-:S05]  /*32d90*/  IMAD.MOV.U32 R15, RZ, RZ, R28 ;  /* 0x000000ffff0f7224 */ /* 0x000fca00078e001c */
[----:B------:R-:W-:Y:S04]  /*32da0*/  STL.64 [R1+0x2168], R14 ;  /* 0x0021680e01007387 */ /* 0x000fe80000100a00 */
[----:B--2---:R-:W-:Y:S01]  /*32db0*/  STL.64 [R1+0x2148], R26 ;  /* 0x0021481a01007387 */ /* 0x004fe20000100a00 */
[----:B------:R0:W-:Y:S03]  /*32dc0*/  STL.64 [R1+0x2140], R24 ;  /* 0x0021401801007387 */ /* 0x0001e60000100a00 */
[----:B0-----:R-:W2:Y:S01]  /*32dd0*/  LDL.LU R24, [R1+0x260] ;  /* 0x0002600001187983 */ /* 0x001ea20000300800 */
[----:B------:R-:W2:Y:S02]  /*32de0*/  LDL.LU R25, [R1+0x264] ;  /* 0x0002640001197983 */ /* 0x000ea40000300800 */
[----:B------:R-:W2:Y:S02]  /*32df0*/  LDL.LU R26, [R1+0x268] ;  /* 0x00026800011a7983 */ /* 0x000ea40000300800 */
[----:B------:R-:W2:Y:S02]  /*32e00*/  LDL.LU R27, [R1+0x26c] ;  /* 0x00026c00011b7983 */ /* 0x000ea40000300800 */
[----:B------:R-:W-:-:S02]  /*32e10*/  IMAD.MOV.U32 R14, RZ, RZ, R4 ;  /* 0x000000ffff0e7224 */ /* 0x000fc400078e0004 */
[----:B------:R-:W-:Y:S01]  /*32e20*/  IMAD.MOV.U32 R15, RZ, RZ, R2 ;  /* 0x000000ffff0f7224 */ /* 0x000fe200078e0002 */
[----:B------:R-:W3:Y:S04]  /*32e30*/  LDL.LU R4, [R1+0x2200] ;  /* 0x0022000001047983 */ /* 0x000ee80000300800 */
        /* <DEDUP_REMOVED lines=9> */
[----:B------:R-:W3:Y:S01]  /*32ed0*/  LDL.LU R7, [R1+0x21fc] ;  /* 0x0021fc0001077983 */ /* 0x000ee20000300800 */
[----:B------:R-:W3:Y:S03]  /*32ee0*/  LDL.LU R6, [R1+0x21f8] ;  /* 0x0021f80001067983 */ /* 0x000ee60000300800 */
        /* <DEDUP_REMOVED lines=8> */
[----:B----4-:R-:W-:-:S05]  /*32f70*/  IMAD.MOV.U32 R15, RZ, RZ, R22 ;  /* 0x000000ffff0f7224 */ /* 0x010fca00078e0016 */
[----:B------:R-:W-:Y:S04]  /*32f80*/  STL.64 [R1+0x21b0], R14 ;  /* 0x0021b00e01007387 */ /* 0x000fe80000100a00 */
[----:B--2---:R-:W-:Y:S01]  /*32f90*/  STL.64 [R1+0x2190], R26 ;  /* 0x0021901a01007387 */ /* 0x004fe20000100a00 */
[----:B------:R0:W-:Y:S03]  /*32fa0*/  STL.64 [R1+0x2188], R24 ;  /* 0x0021881801007387 */ /* 0x0001e60000100a00 */
[----:B0-----:R-:W2:Y:S01]  /*32fb0*/  LDL.LU R24, [R1+0x290] ;  /* 0x0002900001187983 */ /* 0x001ea20000300800 */
[----:B------:R-:W2:Y:S02]  /*32fc0*/  LDL.LU R25, [R1+0x294] ;  /* 0x0002940001197983 */ /* 0x000ea40000300800 */
[----:B------:R-:W4:Y:S02]  /*32fd0*/  LDL.LU R26, [R1+0x298] ;  /* 0x00029800011a7983 */ /* 0x000f240000300800 */
[----:B------:R-:W4:Y:S02]  /*32fe0*/  LDL.LU R27, [R1+0x29c] ;  /* 0x00029c00011b7983 */ /* 0x000f240000300800 */
[----:B------:R-:W-:-:S02]  /*32ff0*/  IMAD.MOV.U32 R14, RZ, RZ, R21 ;  /* 0x000000ffff0e7224 */ /* 0x000fc400078e0015 */
[----:B---3--:R-:W-:-:S05]  /*33000*/  IMAD.MOV.U32 R15, RZ, RZ, R20 ;  /* 0x000000ffff0f7224 */ /* 0x008fca00078e0014 */
[----:B------:R-:W-:Y:S04]  /*33010*/  STL.64 [R1+0x21c8], R14 ;  /* 0x0021c80e01007387 */ /* 0x000fe80000100a00 */
[----:B----4-:R-:W-:Y:S01]  /*33020*/  STL.64 [R1+0x21a8], R26 ;  /* 0x0021a81a01007387 */ /* 0x010fe20000100a00 */
[----:B--2---:R0:W-:Y:S03]  /*33030*/  STL.64 [R1+0x21a0], R24 ;  /* 0x0021a01801007387 */ /* 0x0041e60000100a00 */
[----:B0-----:R-:W2:Y:S01]  /*33040*/  LDL.LU R24, [R1+0x2a0] ;  /* 0x0002a00001187983 */ /* 0x001ea20000300800 */
[----:B------:R-:W2:Y:S02]  /*33050*/  LDL.LU R25, [R1+0x2a4] ;  /* 0x0002a40001197983 */ /* 0x000ea40000300800 */
[----:B------:R-:W3:Y:S02]  /*33060*/  LDL.LU R26, [R1+0x2a8] ;  /* 0x0002a800011a7983 */ /* 0x000ee40000300800 */
[----:B------:R-:W3:Y:S01]  /*33070*/  LDL.LU R27, [R1+0x2ac] ;  /* 0x0002ac00011b7983 */ /* 0x000ee20000300800 */
[----:B------:R-:W4:Y:S01]  /*33080*/  LDL.LU R20, [R1+0x2d0] ;  /* 0x0002d00001147983 */ /* 0x000f220000300800 */
[----:B------:R-:W4:Y:S02]  /*33090*/  LDL.LU R21, [R1+0x2d4] ;  /* 0x0002d40001157983 */ /* 0x000f240000300800 */
[----:B------:R-:W4:Y:S02]  /*330a0*/  LDL.LU R22, [R1+0x2d8] ;  /* 0x0002d80001167983 */ /* 0x000f240000300800 */
[----:B------:R-:W4:Y:S01]  /*330b0*/  LDL.LU R23, [R1+0x2dc] ;  /* 0x0002dc0001177983 */ /* 0x000f220000300800 */
[----:B---3--:R-:W-:Y:S01]  /*330c0*/  STL.64 [R1+0x21c0], R26 ;  /* 0x0021c01a01007387 */ /* 0x008fe20000100a00 */
        /* <DEDUP_REMOVED lines=10> */
[----:B------:R-:W2:Y:S01]  /*33170*/  LDL.LU R27, [R1+0x2cc] ;  /* 0x0002cc00011b7983 */ /* 0x000ea20000300800 */
[----:B------:R-:W-:Y:S01]  /*33180*/  STL.64 [R1+0x20b0], R10 ;  /* 0x0020b00a01007387 */ /* 0x000fe20000100a00 */
[----:B------:R0:W-:Y:S03]  /*33190*/  STL.64 [R1+0x20a8], R8 ;  /* 0x0020a80801007387 */ /* 0x0001e60000100a00 */
[----:B0-----:R-:W3:Y:S01]  /*331a0*/  LDL.LU R8, [R1+0x200] ;  /* 0x0002000001087983 */ /* 0x001ee20000300800 */
[----:B------:R-:W3:Y:S02]  /*331b0*/  LDL.LU R9, [R1+0x204] ;  /* 0x0002040001097983 */ /* 0x000ee40000300800 */
[----:B------:R-:W2:Y:S02]  /*331c0*/  LDL.LU R10, [R1+0x208] ;  /* 0x00020800010a7983 */ /* 0x000ea40000300800 */
[----:B------:R-:W2:Y:S02]  /*331d0*/  LDL.LU R11, [R1+0x20c] ;  /* 0x00020c00010b7983 */ /* 0x000ea40000300800 */
[----:B--2---:R-:W-:Y:S01]  /*331e0*/  STL.64 [R1+0x20d0], R10 ;  /* 0x0020d00a01007387 */ /* 0x004fe20000100a00 */
[----:B---3--:R0:W-:Y:S03]  /*331f0*/  STL.64 [R1+0x20c8], R8 ;  /* 0x0020c80801007387 */ /* 0x0081e60000100a00 */
[----:B0-----:R-:W2:Y:S01]  /*33200*/  LDL.LU R8, [R1+0x210] ;  /* 0x0002100001087983 */ /* 0x001ea20000300800 */
[----:B------:R-:W2:Y:S02]  /*33210*/  LDL.LU R9, [R1+0x214] ;  /* 0x0002140001097983 */ /* 0x000ea40000300800 */
[----:B------:R-:W-:-:S02]  /*33220*/  IMAD.MOV.U32 R10, RZ, RZ, R6 ;  /* 0x000000ffff0a7224 */ /* 0x000fc400078e0006 */
[----:B------:R-:W-:Y:S01]  /*33230*/  IMAD.MOV.U32 R11, RZ, RZ, R7 ;  /* 0x000000ffff0b7224 */ /* 0x000fe200078e0007 */
[----:B------:R-:W4:Y:S01]  /*33240*/  LDL.LU R6, [R1+0x21f4] ;  /* 0x0021f40001067983 */ /* 0x000f220000300800 */
[----:B------:R-:W4:Y:S03]  /*33250*/  LDL.LU R7, [R1+0x21f0] ;  /* 0x0021f00001077983 */ /* 0x000f260000300800 */
[----:B------:R-:W-:Y:S04]  /*33260*/  STL.64 [R1+0x20e8], R10 ;  /* 0x0020e80a01007387 */ /* 0x000fe80000100a00 */
[----:B--2---:R0:W-:Y:S01]  /*33270*/  STL.64 [R1+0x20e0], R8 ;  /* 0x0020e00801007387 */ /* 0x0041e20000100a00 */
[----:B----4-:R-:W-:Y:S03]  /*33280*/  HMMA.16816.F32.BF16 R16, R16, R6, R20 ;  /* 0x000000061010723c */ /* 0x010fe60000041814 */
[----:B0-----:R-:W2:Y:S01]  /*33290*/  LDL.LU R8, [R1+0x220] ;  /* 0x0002200001087983 */ /* 0x001ea20000300800 */
[----:B------:R-:W2:Y:S02]  /*332a0*/  LDL.LU R9, [R1+0x224] ;  /* 0x0002240001097983 */ /* 0x000ea40000300800 */
[----:B------:R-:W2:Y:S02]  /*332b0*/  LDL.LU R10, [R1+0x228] ;  /* 0x00022800010a7983 */ /* 0x000ea40000300800 */
[----:B------:R-:W2:Y:S01]  /*332c0*/  LDL.LU R11, [R1+0x22c] ;  /* 0x00022c00010b7983 */ /* 0x000ea20000300800 */
[----:B------:R-:W3:Y:S01]  /*332d0*/  LDL.LU.64 R22, [R1+0x21e8] ;  /* 0x0021e80001167983 */ /* 0x000ee20000300a00 */
[----:B------:R-:W3:Y:S02]  /*332e0*/  LDL.LU.64 R20, [R1+0x21e0] ;  /* 0x0021e00001147983 */ /* 0x000ee40000300a00 */
[----:B------:R-:W-:-:S02]  /*332f0*/  IMAD.MOV.U32 R14, RZ, RZ, R13 ;  /* 0x000000ffff0e7224 */ /* 0x000fc400078e000d */
[----:B------:R-:W-:-:S09]  /*33300*/  IMAD.MOV.U32 R15, RZ, RZ, R0 ;  /* 0x000000ffff0f7224 */ /* 0x000fd200078e0000 */
[----:B------:R0:W-:Y:S01]  /*33310*/  STL.64 [R1+0x2d0], R16 ;  /* 0x0002d01001007387 */ /* 0x0001e20000100a00 */
[----:B------:R1:W-:Y:S03]  /*33320*/  STL.64 [R1+0x2d8], R18 ;  /* 0x0002d81201007387 */ /* 0x0003e60000100a00 */
[----:B0-----:R-:W4:Y:S01]  /*33330*/  LDL.LU R16, [R1+0xd0] ;  /* 0x0000d00001107983 */ /* 0x001f220000300800 */
[----:B------:R-:W4:Y:S02]  /*33340*/  LDL.LU R17, [R1+0xd4] ;  /* 0x0000d40001117983 */ /* 0x000f240000300800 */
[----:B-1----:R-:W4:Y:S02]  /*33350*/  LDL.LU R18, [R1+0xd8] ;  /* 0x0000d80001127983 */ /* 0x002f240000300800 */
[----:B------:R-:W4:Y:S01]  /*33360*/  LDL.LU R19, [R1+0xdc] ;  /* 0x0000dc0001137983 */ /* 0x000f220000300800 */
[C---:B---3--:R-:W-:Y:S01]  /*33370*/  HMMA.16816.F32.BF16 R12, R20.reuse, R14, R24 ;  /* 0x0000000e140c723c */ /* 0x048fe20000041818 */
[----:B------:R-:W3:Y:S01]  /*33380*/  LDL.LU.64 R26, [R1+0x21d8] ;  /* 0x0021d800011a7983 */ /* 0x000ee20000300a00 */
[----:B------:R-:W3:Y:S11]  /*33390*/  LDL.LU.64 R24, [R1+0x21d0] ;  /* 0x0021d00001187983 */ /* 0x000ef60000300a00 */
[----:B------:R-:W-:Y:S10]  /*333a0*/  @!UPT UIADD3 URZ, URZ, URZ, URZ ;  /* 0x0000003f3f3ff290 */ /* 0x000ff4000fffe03f */
[----:B------:R-:W-:Y:S01]  /*333b0*/  STL.64 [R1+0x2c0], R12 ;  /* 0x0002c00c01007387 */ /* 0x000fe20000100a00 */
[----:B------:R0:W-:Y:S03]  /*333c0*/  STL.64 [R1+0x2c8], R14 ;  /* 0x0002c80e01007387 */ /* 0x0001e60000100a00 */
[----:B0-----:R-:W3:Y:S02]  /*333d0*/  LDL.LU.64 R14, [R1+0x21c8] ;  /* 0x0021c800010e7983 */ /* 0x001ee40000300a00 */
[C---:B---3--:R-:W-:Y:S02]  /*333e0*/  HMMA.16816.F32.BF16 R12, R20.reuse, R14, R24 ;  /* 0x0000000e140c723c */ /* 0x048fe40000041818 */
[----:B------:R-:W3:Y:S01]  /*333f0*/  LDL.LU.64 R26, [R1+0x21c0] ;  /* 0x0021c000011a7983 */ /* 0x000ee20000300a00 */
[----:B------:R-:W3:Y:S11]  /*33400*/  LDL.LU.64 R24, [R1+0x21b8] ;  /* 0x0021b80001187983 */ /* 0x000ef60000300a00 */
[----:B------:R-:W-:Y:S09]  /*33410*/  @!UPT UIADD3 URZ, URZ, URZ, URZ ;  /* 0x0000003f3f3ff290 */ /* 0x000ff2000fffe03f */
        /* <DEDUP_REMOVED lines=53> */
[----:B------:R-:W2:Y:S11]  /*33770*/  LDL.LU.64 R26, [R1+0x2100] ;  /* 0x00210000011a7983 */ /* 0x000eb60000300a00 */
[----:B------:R-:W-:Y:S10]  /*33780*/  @!UPT UIADD3 URZ, URZ, URZ, URZ ;  /* 0x0000003f3f3ff290 */ /* 0x000ff4000fffe03f */
[----:B------:R-:W-:Y:S01]  /*33790*/  STL.64 [R1+0x230], R12 ;  /* 0x0002300c01007387 */ /* 0x000fe20000100a00 */
[----:B------:R0:W-:Y:S03]  /*337a0*/  STL.64 [R1+0x238], R14 ;  /* 0x0002380e01007387 */ /* 0x0001e60000100a00 */
[----:B0-----:R-:W3:Y:S01]  /*337b0*/  LDL.LU.64 R14, [R1+0x20f8] ;  /* 0x0020f800010e7983 */ /* 0x001ee20000300a00 */
[----:B------:R-:W3:Y:S02]  /*337c0*/  LDL.LU R12, [R1+0x20f0] ;  /* 0x0020f000010c7983 */ /* 0x000ee40000300800 */
[----:B------:R-:W3:Y:S02]  /*337d0*/  LDL R0, [R1+0x5f4] ;  /* 0x0005f40001007983 */ /* 0x000ee40000100800 */
[----:B------:R-:W3:Y:S01]  /*337e0*/  LDL R13, [R1+0x5f0] ;  /* 0x0005f000010d7983 */ /* 0x000ee20000100800 */
[C---:B--2---:R-:W-:Y:S01]  /*337f0*/  HMMA.16816.F32.BF16 R24, R20.reuse, R26, R8 ;  /* 0x0000001a1418723c */ /* 0x044fe20000041808 */
[----:B------:R-:W2:Y:S01]  /*33800*/  LDL.LU.64 R10, [R1+0x20e8] ;  /* 0x0020e800010a7983 */ /* 0x000ea20000300a00 */
[----:B------:R-:W2:Y:S11]  /*33810*/  LDL.LU.64 R8, [R1+0x20e0] ;  /* 0x0020e00001087983 */ /* 0x000eb60000300a00 */
[----:B------:R-:W-:Y:S10]  /*33820*/  @!UPT UIADD3 URZ, URZ, URZ, URZ ;  /* 0x0000003f3f3ff290 */ /* 0x000ff4000fffe03f */
[----:B------:R-:W-:Y:S01]  /*33830*/  STL.64 [R1+0x220], R24 ;  /* 0x0002201801007387 */ /* 0x000fe20000100a00 */
[----:B------:R0:W-:Y:S03]  /*33840*/  STL.64 [R1+0x228], R26 ;  /* 0x0002281a01007387 */ /* 0x0001e60000100a00 */
[----:B0-----:R-:W2:Y:S02]  /*33850*/  LDL.LU.64 R26, [R1+0x20d8] ;  /* 0x0020d800011a7983 */ /* 0x001ea40000300a00 */
[C---:B--2---:R-:W-:Y:S02]  /*33860*/  HMMA.16816.F32.BF16 R24, R20.reuse, R26, R8 ;  /* 0x0000001a1418723c */ /* 0x044fe40000041808 */
[----:B------:R-:W2:Y:S01]  /*33870*/  LDL.LU.64 R10, [R1+0x20d0] ;  /* 0x0020d000010a7983 */ /* 0x000ea20000300a00 */
[----:B------:R-:W2:Y:S11]  /*33880*/  LDL.LU.64 R8, [R1+0x20c8] ;  /* 0x0020c80001087983 */ /* 0x000eb60000300a00 */
[----:B------:R-:W-:Y:S09]  /*33890*/  @!UPT UIADD3 URZ, URZ, URZ, URZ ;  /* 0x0000003f3f3ff290 */ /* 0x000ff2000fffe03f */
[----:B------:R-:W-:Y:S01]  /*338a0*/  STL.64 [R1+0x210], R24 ;  /* 0x0002101801007387 */ /* 0x000fe20000100a00 */
[----:B------:R0:W-:Y:S03]  /*338b0*/  STL.64 [R1+0x218], R26 ;  /* 0x0002181a01007387 */ /* 0x0001e60000100a00 */
[----:B0-----:R-:W2:Y:S01]  /*338c0*/  LDL.LU.64 R26, [R1+0x20c0] ;  /* 0x0020c000011a7983 */ /* 0x001ea20000300a00 */
[----:B------:R-:W3:Y:S01]  /*338d0*/  LDL.LU R25, [R1+0x20b8] ;  /* 0x0020b80001197983 */ /* 0x000ee20000300800 */
[C---:B--2---:R-:W-:Y:S11]  /*338e0*/  HMMA.16816.F32.BF16 R8, R20.reuse, R26, R8 ;  /* 0x0000001a1408723c */ /* 0x044ff60000041808 */
[----:B------:R-:W-:Y:S11]  /*338f0*/  @!UPT UIADD3 URZ, URZ, URZ, URZ ;  /* 0x0000003f3f3ff290 */ /* 0x000ff6000fffe03f */
[----:B------:R-:W-:Y:S01]  /*33900*/  @!UPT UIADD3 URZ, URZ, URZ, URZ ;  /* 0x0000003f3f3ff290 */ /* 0x000fe2000fffe03f */
[----:B------:R-:W-:Y:S01]  /*33910*/  STL.64 [R1+0x200], R8 ;  /* 0x0002000801007387 */ /* 0x000fe20000100a00 */
[----:B------:R0:W-:Y:S03]  /*33920*/  STL.64 [R1+0x208], R10 ;  /* 0x0002080a01007387 */ /* 0x0001e60000100a00 */
[----:B0-----:R-:W2:Y:S01]  /*33930*/  LDL.LU.64 R10, [R1+0x20b0] ;  /* 0x0020b000010a7983 */ /* 0x001ea20000300a00 */
[----:B------:R-:W2:Y:S02]  /*33940*/  LDL.LU.64 R8, [R1+0x20a8] ;  /* 0x0020a80001087983 */ /* 0x000ea40000300a00 */
[----:B------:R-:W-:Y:S02]  /*33950*/  STL.64 [R1+0x2080], R26 ;  /* 0x0020801a01007387 */ /* 0x000fe40000100a00 */
[----:B---3--:R0:W-:Y:S01]  /*33960*/  STL [R1+0x2078], R25 ;  /* 0x0020781901007387 */ /* 0x0081e20000100800 */
[----:B------:R-:W3:Y:S04]  /*33970*/  LDL.LU R24, [R1+0x1e0] ;  /* 0x0001e00001187983 */ /* 0x000ee80000300800 */
[----:B0-----:R-:W3:Y:S01]  /*33980*/  LDL.LU R25, [R1+0x1e4] ;  /* 0x0001e40001197983 */ /* 0x001ee20000300800 */
[----:B------:R-:W3:Y:S02]  /*33990*/  LDL.LU R26, [R1+0x1e8] ;  /* 0x0001e800011a7983 */ /* 0x000ee40000300800 */
[----:B------:R-:W3:Y:S01]  /*339a0*/  LDL.LU R27, [R1+0x1ec] ;  /* 0x0001ec00011b7983 */ /* 0x000ee20000300800 */
[C---:B--2---:R-:W-:Y:S11]  /*339b0*/  HMMA.16816.F32.BF16 R8, R20.reuse, R14, R8 ;  /* 0x0000000e1408723c */ /* 0x044ff60000041808 */
[----:B------:R-:W-:Y:S11]  /*339c0*/  @!UPT UIADD3 URZ, URZ, URZ, URZ ;  /* 0x0000003f3f3ff290 */ /* 0x000ff6000fffe03f */
[----:B------:R-:W-:Y:S01]  /*339d0*/  @!UPT UIADD3 URZ, URZ, URZ, URZ ;  /* 0x0000003f3f3ff290 */ /* 0x000fe2000fffe03f */
[----:B------:R-:W-:Y:S01]  /*339e0*/  STL.64 [R1+0x1f0], R8 ;  /* 0x0001f00801007387 */ /* 0x000fe20000100a00 */
[----:B------:R0:W-:Y:S03]  /*339f0*/  STL.64 [R1+0x1f8], R10 ;  /* 0x0001f80a01007387 */ /* 0x0001e60000100a00 */
[----:B0-----:R-:W3:Y:S01]  /*33a00*/  LDL.LU.64 R10, [R1+0x20a0] ;  /* 0x0020a000010a7983 */ /* 0x001ee20000300a00 */
[----:B------:R-:W-:Y:S02]  /*33a10*/  STL.64 [R1+0x2008], R14 ;  /* 0x0020080e01007387 */ /* 0x000fe40000100a00 */
[----:B------:R-:W-:Y:S01]  /*33a20*/  STL [R1+0x2000], R12 ;  /* 0x0020000c01007387 */ /* 0x000fe20000100800 */
[C---:B---3--:R-:W-:Y:S01]  /*33a30*/  HMMA.16816.F32.BF16 R24, R20.reuse, R10, R24 ;  /* 0x0000000a1418723c */ /* 0x048fe20000041818 */
[----:B------:R-:W-:Y:S01]  /*33a40*/  STL [R1+0x1fa4], R10 ;  /* 0x001fa40a01007387 */ /* 0x000fe20000100800 */
[----:B------:R-:W-:Y:S11]  /*33a50*/  STL [R1+0x1fa0], R11 ;  /* 0x001fa00b01007387 */ /* 0x000ff60000100800 */
[----:B------:R-:W-:Y:S10]  /*33a60*/  @!UPT UIADD3 URZ, URZ, URZ, URZ ;  /* 0x0000003f3f3ff290 */ /* 0x000ff4000fffe03f */
[----:B------:R-:W-:Y:S01]  /*33a70*/  STL.64 [R1+0x1e0], R24 ;  /* 0x0001e01801007387 */ /* 0x000fe20000100a00 */
[----:B------:R0:W-:Y:S03]  /*33a80*/  STL.64 [R1+0x1e8], R26 ;  /* 0x0001e81a01007387 */ /* 0x0001e60000100a00 */
[----:B0-----:R-:W2:Y:S01]  /*33a90*/  LDL.LU.64 R26, [R1+0x88] ;  /* 0x00008800011a7983 */ /* 0x001ea20000300a00 */
[----:B----4-:R-:W-:Y:S01]  /*33aa0*/  HMMA.16816.F32.BF16 R8, R20, R6, R16 ;  /* 0x000000061408723c */ /* 0x010fe20000041810 */
[----:B------:R-:W0:Y:S04]  /*33ab0*/  LDSM.16.MT88.4 R20, [R13+0x10800] ;  /* 0x010800000d14783b */ /* 0x000e280000004200 */
[----:B------:R-:W1:Y:S01]  /*33ac0*/  LDSM.16.MT88.4 R16, [R0+0x10800] ;  /* 0x010800000010783b */ /* 0x000e620000004200 */
[----:B--2---:R2:W-:Y:S11]  /*33ad0*/  STL.64 [R1+0x2088], R26 ;  /* 0x0020881a01007387 */ /* 0x0045f60000100a00 */
[----:B------:R-:W-:Y:S06]  /*33ae0*/  @!UPT UIADD3 URZ, URZ, URZ, URZ ;  /* 0x0000003f3f3ff290 */ /* 0x000fec000fffe03f */
[----:B------:R-:W-:Y:S02]  /*33af0*/  STL.64 [R1+0xd0], R8 ;  /* 0x0000d00801007387 */ /* 0x000fe40000100a00 */
[----:B------:R-:W-:Y:S01]  /*33b00*/  STL.64 [R1+0xd8], R10 ;  /* 0x0000d80a01007387 */ /* 0x000fe20000100a00 */
[----:B--2---:R-:W2:Y:S04]  /*33b10*/  LDL.LU.64 R26, [R1+0x98] ;  /* 0x00009800011a7983 */ /* 0x004ea80000300a00 */
[----:B--2---:R2:W-:Y:S04]  /*33b20*/  STL.64 [R1+0x2090], R26 ;  /* 0x0020901a01007387 */ /* 0x0045e80000100a00 */
[----:B--2---:R-:W2:Y:S04]  /*33b30*/  LDL.LU.64 R26, [R1+0xa8] ;  /* 0x0000a800011a7983 */ /* 0x004ea80000300a00 */
[----:B--2---:R2:W-:Y:S04]  /*33b40*/  STL.64 [R1+0x2098], R26 ;  /* 0x0020981a01007387 */ /* 0x0045e80000100a00 */
[----:B--2---:R-:W1:Y:S01]  /*33b50*/  LDL.LU.64 R26, [R1+0xb8] ;  /* 0x0000b800011a7983 */ /* 0x004e620000300a00 */
[----:B------:R-:W2:Y:S02]  /*33b60*/  LDL.LU R8, [R1+0x380] ;  /* 0x0003800001087983 */ /* 0x000ea40000300800 */
[----:B------:R-:W2:Y:S02]  /*33b70*/  LDL.LU R9, [R1+0x384] ;  /* 0x0003840001097983 */ /* 0x000ea40000300800 */
[----:B------:R-:W2:Y:S01]  /*33b80*/  LDL.LU R10, [R1+0x388] ;  /* 0x00038800010a7983 */ /* 0x000ea20000300800 */
[----:B------:R-:W2:Y:S01]  /*33b90*/  LDL.LU R11, [R1+0x38c] ;  /* 0x00038c00010b7983 */ /* 0x000ea20000300800 */
[----:B------:R-:W-:Y:S02]  /*33ba0*/  STL.64 [R1+0x1f78], R6 ;  /* 0x001f780601007387 */ /* 0x000fe40000100a00 */
[----:B------:R3:W-:Y:S02]  /*33bb0*/  STL.64 [R1+0x1f70], R4 ;  /* 0x001f700401007387 */ /* 0x0007e40000100a00 */
[----:B---3--:R-:W3:Y:S01]  /*33bc0*/  LDL.LU R4, [R1+0x3b0] ;  /* 0x0003b00001047983 */ /* 0x008ee20000300800 */
[----:B------:R-:W3:Y:S02]  /*33bd0*/  LDL.LU R5, [R1+0x3b4] ;  /* 0x0003b40001057983 */ /* 0x000ee40000300800 */
[----:B------:R-:W3:Y:S02]  /*33be0*/  LDL.LU R6, [R1+0x3b8] ;  /* 0x0003b80001067983 */ /* 0x000ee40000300800 */
[----:B------:R-:W3:Y:S01]  /*33bf0*/  LDL.LU R7, [R1+0x3bc] ;  /* 0x0003bc0001077983 */ /* 0x000ee20000300800 */
[----:B------:R-:W4:Y:S01]  /*33c00*/  LDL.LU.64 R14, [R1+0x68] ;  /* 0x00006800010e7983 */ /* 0x000f220000300a00 */
[----:B0-----:R-:W-:Y:S02]  /*33c10*/  STL.64 [R1+0x1f68], R22 ;  /* 0x001f681601007387 */ /* 0x001fe40000100a00 */
[----:B------:R0:W-:Y:S02]  /*33c20*/  STL.64 [R1+0x1f60], R20 ;  /* 0x001f601401007387 */ /* 0x0001e40000100a00 */
[----:B0-----:R-:W1:Y:S01]  /*33c30*/  LDL.LU R20, [R1+0x3c0] ;  /* 0x0003c00001147983 */ /* 0x001e620000300800 */
[----:B------:R-:W1:Y:S02]  /*33c40*/  LDL.LU R21, [R1+0x3c4] ;  /* 0x0003c40001157983 */ /* 0x000e640000300800 */
[----:B------:R-:W1:Y:S02]  /*33c50*/  LDL.LU R22, [R1+0x3c8] ;  /* 0x0003c80001167983 */ /* 0x000e640000300800 */
[----:B------:R-:W1:Y:S02]  /*33c60*/  LDL.LU R23, [R1+0x3cc] ;  /* 0x0003cc0001177983 */ /* 0x000e640000300800 */
[C---:B-1----:R-:W-:Y:S11]  /*33c70*/  HMMA.16816.F32.BF16 R20, R16.reuse, R26, R20 ;  /* 0x0000001a1014723c */ /* 0x042ff60000041814 */
[----:B------:R-:W-:Y:S11]  /*33c80*/  @!UPT UIADD3 URZ, URZ, URZ, URZ ;  /* 0x0000003f3f3ff290 */ /* 0x000ff6000fffe03f */
[----:B------:R-:W-:Y:S01]  /*33c90*/  @!UPT UIADD3 URZ, URZ, URZ, URZ ;  /* 0x0000003f3f3ff290 */ /* 0x000fe2000fffe03f */
[----:B------:R0:W-:Y:S01]  /*33ca0*/  STL.64 [R1+0x3c0], R20 ;  /* 0x0003c01401007387 */ /* 0x0001e20000100a00 */
[----:B------:R-:W-:Y:S02]  /*33cb0*/  STL.64 [R1+0x3c8], R22 ;  /* 0x0003c81601007387 */ /* 0x000fe40000100a00 */
[----:B0-----:R-:W-:Y:S02]  /*33cc0*/  IMAD.MOV.U32 R21, RZ, RZ, R26 ;  /* 0x000000ffff157224 */ /* 0x001fe400078e001a */
[----:B------:R-:W-:Y:S02]  /*33cd0*/  IMAD.MOV.U32 R20, RZ, RZ, R27 ;  /* 0x000000ffff147224 */ /* 0x000fe400078e001b */
[----:B------:R-:W3:Y:S03]  /*33ce0*/  LDL.LU.64 R26, [R1+0x2098] ;  /* 0x00209800011a7983 */ /* 0x000ee60000300a00 */
[----:B------:R0:W-:Y:S02]  /*33cf0*/  STL [R1+0x1fac], R20 ;  /* 0x001fac1401007387 */ /* 0x0001e40000100800 */
[----:B------:R1:W-:Y:S01]  /*33d00*/  STL [R1+0x1fa8], R21 ;  /* 0x001fa81501007387 */ /* 0x0003e20000100800 */
[----:B0-----:R-:W2:Y:S01]  /*33d10*/  LDL.LU R20, [R1+0x390] ;  /* 0x0003900001147983 */ /* 0x001ea20000300800 */
[----:B-1----:R-:W2:Y:S02]  /*33d20*/  LDL.LU R21, [R1+0x394] ;  /* 0x0003940001157983 */ /* 0x002ea40000300800 */
[----:B------:R-:W2:Y:S02]  /*33d30*/  LDL.LU R22, [R1+0x398] ;  /* 0x0003980001167983 */ /* 0x000ea40000300800 */
[----:B------:R-:W2:Y:S01]  /*33d40*/  LDL.LU R23, [R1+0x39c] ;  /* 0x00039c0001177983 */ /* 0x000ea20000300800 */
[C---:B---3--:R-:W-:Y:S11]  /*33d50*/  HMMA.16816.F32.BF16 R4, R16.reuse, R26, R4 ;  /* 0x0000001a1004723c */ /* 0x048ff60000041804 */
[----:B------:R-:W-:Y:S11]  /*33d60*/  @!UPT UIADD3 URZ, URZ, URZ, URZ ;  /* 0x0000003f3f3ff290 */ /* 0x000ff6000fffe03f */
[----:B------:R-:W-:Y:S01]  /*33d70*/  @!UPT UIADD3 URZ, URZ, URZ, URZ ;  /* 0x0000003f3f3ff290 */ /* 0x000fe2000fffe03f */
[----:B------:R0:W-:Y:S01]  /*33d80*/  STL.64 [R1+0x3b0], R4 ;  /* 0x0003b00401007387 */ /* 0x0001e20000100a00 */
[----:B------:R-:W-:Y:S02]  /*33d90*/  STL.64 [R1+0x3b8], R6 ;  /* 0x0003b80601007387 */ /* 0x000fe40000100a00 */
[----:B0-----:R-:W-:Y:S02]  /*33da0*/  IMAD.MOV.U32 R4, RZ, RZ, R27 ;  /* 0x000000ffff047224 */ /* 0x001fe400078e001b */
[----:B------:R-:W-:Y:S02]  /*33db0*/  IMAD.MOV.U32 R5, RZ, RZ, R26 ;  /* 0x000000ffff057224 */ /* 0x000fe400078e001a */
[----:B------:R-:W3:Y:S01]  /*33dc0*/  LDL.LU.64 R26, [R1+0x2090] ;  /* 0x00209000011a7983 */ /* 0x000ee20000300a00 */
[----:B------:R0:W-:Y:S02]  /*33dd0*/  STL [R1+0x1fb4], R4 ;  /* 0x001fb40401007387 */ /* 0x0001e40000100800 */
[----:B------:R1:W-:Y:S01]  /*33de0*/  STL [R1+0x1fb0], R5 ;  /* 0x001fb00501007387 */ /* 0x0003e20000100800 */
[----:B0-----:R-:W3:Y:S01]  /*33df0*/  LDL.LU R4, [R1+0x3a0] ;  /* 0x0003a00001047983 */ /* 0x001ee20000300800 */
[----:B-1----:R-:W3:Y:S02]  /*33e00*/  LDL.LU R5, [R1+0x3a4] ;  /* 0x0003a40001057983 */ /* 0x002ee40000300800 */
[----:B------:R-:W3:Y:S02]  /*33e10*/  LDL.LU R6, [R1+0x3a8] ;  /* 0x0003a80001067983 */ /* 0x000ee40000300800 */
[----:B------:R-:W3:Y:S02]  /*33e20*/  LDL.LU R7, [R1+0x3ac] ;  /* 0x0003ac0001077983 */ /* 0x000ee40000300800 */
[C---:B---3--:R-:W-:Y:S11]  /*33e30*/  HMMA.16816.F32.BF16 R4, R16.reuse, R26, R4 ;  /* 0x0000001a1004723c */ /* 0x048ff60000041804 */
[----:B------:R-:W-:Y:S11]  /*33e40*/  @!UPT UIADD3 URZ, URZ, URZ, URZ ;  /* 0x0000003f3f3ff290 */ /* 0x000ff6000fffe03f */
[----:B------:R-:W-:Y:S01]  /*33e50*/  @!UPT UIADD3 URZ, URZ, URZ, URZ ;  /* 0x0000003f3f3ff290 */ /* 0x000fe2000fffe03f */
[----:B------:R-:W-:Y:S01]  /*33e60*/  STL.64 [R1+0x3a0], R4 ;  /* 0x0003a00401007387 */ /* 0x000fe20000100a00 */
[----:B------:R0:W-:Y:S02]  /*33e70*/  STL.64 [R1+0x3a8], R6 ;  /* 0x0003a80601007387 */ /* 0x0001e40000100a00 */
[----:B0-----:R-:W-:Y:S02]  /*33e80*/  IMAD.MOV.U32 R7, RZ, RZ, R26 ;  /* 0x000000ffff077224 */ /* 0x001fe400078e001a */
[----:B------:R-:W-:Y:S02]  /*33e90*/  IMAD.MOV.U32 R6, RZ, RZ, R27 ;  /* 0x000000ffff067224 */ /* 0x000fe400078e001b */
[----:B------:R-:W2:Y:S01]  /*33ea0*/  LDL.LU.64 R26, [R1+0x2088] ;  /* 0x00208800011a7983 */ /* 0x000ea20000300a00 */
[----:B------:R-:W-:Y:S02]  /*33eb0*/  STL [R1+0x1fb8], R7 ;  /* 0x001fb80701007387 */ /* 0x000fe40000100800 */
[----:B------:R0:W-:Y:S02]  /*33ec0*/  STL [R1+0x2010], R6 ;  /* 0x0020100601007387 */ /* 0x0001e40000100800 */
[----:B------:R-:W4:Y:S01]  /*33ed0*/  LDL.LU R4, [R1+0x370] ;  /* 0x0003700001047983 */ /* 0x000f220000300800 */
[----:B------:R-:W4:Y:S04]  /*33ee0*/  LDL.LU R5, [R1+0x374] ;  /* 0x0003740001057983 */ /* 0x000f280000300800 */
[----:B0-----:R-:W4:Y:S01]  /*33ef0*/  LDL.LU R6, [R1+0x378] ;  /* 0x0003780001067983 */ /* 0x001f220000300800 */
[----:B------:R-:W4:Y:S01]  /*33f00*/  LDL.LU R7, [R1+0x37c] ;  /* 0x00037c0001077983 */ /* 0x000f220000300800 */
[C---:B--2---:R-:W-:Y:S11]  /*33f10*/  HMMA.16816.F32.BF16 R20, R16.reuse, R26, R20 ;  /* 0x0000001a1014723c */ /* 0x044ff60000041814 */
[----:B------:R-:W-:Y:S11]  /*33f20*/  @!UPT UIADD3 URZ, URZ, URZ, URZ ;  /* 0x0000003f3f3ff290 */ /* 0x000ff6000fffe03f */
[----:B------:R-:W-:Y:S01]  /*33f30*/  @!UPT UIADD3 URZ, URZ, URZ, URZ ;  /* 0x0000003f3f3ff290 */ /* 0x000fe2000fffe03f */
[----:B------:R-:W-:Y:S01]  /*33f40*/  STL.64 [R1+0x390], R20 ;  /* 0x0003901401007387 */ /* 0x000fe20000100a00 */
[----:B------:R0:W-:Y:S02]  /*33f50*/  STL.64 [R1+0x398], R22 ;  /* 0x0003981601007387 */ /* 0x0001e40000100a00 */
[----:B0-----:R-:W-:Y:S02]  /*33f60*/  IMAD.MOV.U32 R23, RZ, RZ, R26 ;  /* 0x000000ffff177224 */ /* 0x001fe400078e001a */
[----:B------:R-:W-:Y:S02]  /*33f70*/  IMAD.MOV.U32 R22, RZ, RZ, R27 ;  /* 0x000000ffff167224 */ /* 0x000fe400078e001b */
[----:B------:R-:W2:Y:S01]  /*33f80*/  LDL.LU.64 R26, [R1+0x2080] ;  /* 0x00208000011a7983 */ /* 0x000ea20000300a00 */
[----:B------:R-:W3:Y:S02]  /*33f90*/  LDL.LU R25, [R1+0x2078] ;  /* 0x0020780001197983 */ /* 0x000ee40000300800 */
[----:B------:R0:W-:Y:S02]  /*33fa0*/  STL.64 [R1+0x2028], R22 ;  /* 0x0020281601007387 */ /* 0x0001e40000100a00 */
[----:B0-----:R-:W2:Y:S02]  /*33fb0*/  LDL.LU.64 R22, [R1+0x78] ;  /* 0x0000780001167983 */ /* 0x001ea40000300a00 */
[----:B--2---:R-:W-:Y:S11]  /*33fc0*/  HMMA.16816.F32.BF16 R8, R16, R22, R8 ;  /* 0x000000161008723c */ /* 0x004ff60000041808 */
[----:B------:R-:W-:Y:S11]  /*33fd0*/  @!UPT UIADD3 URZ, URZ, URZ, URZ ;  /* 0x0000003f3f3ff290 */ /* 0x000ff6000fffe03f */
[----:B------:R-:W-:Y:S01]  /*33fe0*/  @!UPT UIADD3 URZ, URZ, URZ, URZ ;  /* 0x0000003f3f3ff290 */ /* 0x000fe2000fffe03f */
[----:B------:R0:W-:Y:S01]  /*33ff0*/  STL.64 [R1+0x380], R8 ;  /* 0x0003800801007387 */ /* 0x0001e20000100a00 */
[----:B------:R-:W-:Y:S02]  /*34000*/  STL.64 [R1+0x388], R10 ;  /* 0x0003880a01007387 */ /* 0x000fe40000100a00 */
[----:B0-----:R-:W-:Y:S02]  /*34010*/  IMAD.MOV.U32 R8, RZ, RZ, R22 ;  /* 0x000000ffff087224 */ /* 0x001fe400078e0016 */
[----:B------:R-:W-:-:S05]  /*34020*/  IMAD.MOV.U32 R9, RZ, RZ, R23 ;  /* 0x000000ffff097224 */ /* 0x000fca00078e0017 */
[----:B------:R0:W-:Y:S04]  /*34030*/  STL.64 [R1+0x2040], R8 ;  /* 0x0020400801007387 */ /* 0x0001e80000100a00 */
[----:B0-----:R-:W2:Y:S01]  /*34040*/  LDL.LU R8, [R1+0x340] ;  /* 0x0003400001087983 */ /* 0x001ea20000300800 */
[----:B------:R-:W2:Y:S02]  /*34050*/  LDL.LU R9, [R1+0x344] ;  /* 0x0003440001097983 */ /* 0x000ea40000300800 */
[----:B------:R-:W2:Y:S02]  /*34060*/  LDL.LU R10, [R1+0x348] ;  /* 0x00034800010a7983 */ /* 0x000ea40000300800 */
[----:B------:R-:W2:Y:S01]  /*34070*/  LDL.LU R11, [R1+0x34c] ;  /* 0x00034c00010b7983 */ /* 0x000ea20000300800 */
[----:B----4-:R-:W-:Y:S01]  /*34080*/  HMMA.16816.F32.BF16 R4, R16, R14, R4 ;  /* 0x0000000e1004723c */ /* 0x010fe20000041804 */
[----:B--2---:R0:W-:Y:S01]  /*34090*/  STL.64 [R1+0x2050], R10 ;  /* 0x0020500a01007387 */ /* 0x0041e20000100a00 */
[----:B------:R-:W-:Y:S03]  /*340a0*/  STL.64 [R1+0x2048], R8 ;  /* 0x0020480801007387 */ /* 0x000fe60000100a00 */
[----:B0-----:R-:W2:Y:S04]  /*340b0*/  LDL.LU.64 R10, [R1+0x48] ;  /* 0x00004800010a7983 */ /* 0x001ea80000300a00 */
[----:B--2---:R0:W-:Y:S04]  /*340c0*/  STL.64 [R1+0x2060], R10 ;  /* 0x0020600a01007387 */ /* 0x0041e80000100a00 */
[----:B0-----:R-:W2:Y:S10]  /*340d0*/  LDL.LU.64 R10, [R1+0x58] ;  /* 0x00005800010a7983 */ /* 0x001eb40000300a00 */
[----:B------:R0:W-:Y:S02]  /*340e0*/  STL.64 [R1+0x370], R4 ;  /* 0x0003700401007387 */ /* 0x0001e40000100a00 */
[----:B------:R1:W-:Y:S01]  /*340f0*/  STL.64 [R1+0x378], R6 ;  /* 0x0003780601007387 */ /* 0x0003e20000100a00 */
[----:B0-----:R-:W4:Y:S01]  /*34100*/  LDL.LU R4, [R1+0x320] ;  /* 0x0003200001047983 */ /* 0x001f220000300800 */
[----:B------:R-:W4:Y:S02]  /*34110*/  LDL.LU R5, [R1+0x324] ;  /* 0x0003240001057983 */ /* 0x000f240000300800 */
[----:B-1----:R-:W2:Y:S02]  /*34120*/  LDL.LU R6, [R1+0x328] ;  /* 0x0003280001067983 */ /* 0x002ea40000300800 */
[----:B------:R-:W2:Y:S01]  /*34130*/  LDL.LU R7, [R1+0x32c] ;  /* 0x00032c0001077983 */ /* 0x000ea20000300800 */
[----:B------:R-:W2:Y:S01]  /*34140*/  LDL.LU R20, [R1+0x330] ;  /* 0x0003300001147983 */ /* 0x000ea20000300800 */
[----:B------:R-:W2:Y:S02]  /*34150*/  LDL.LU R21, [R1+0x334] ;  /* 0x0003340001157983 */ /* 0x000ea40000300800 */
[----:B------:R-:W2:Y:S02]  /*34160*/  LDL.LU R22, [R1+0x338] ;  /* 0x0003380001167983 */ /* 0x000ea40000300800 */
[----:B------:R-:W2:Y:S02]  /*34170*/  LDL.LU R23, [R1+0x33c] ;  /* 0x00033c0001177983 */ /* 0x000ea40000300800 */
[----:B--2---:R0:W-:Y:S01]  /*34180*/  STL.64 [R1+0x2038], R22 ;  /* 0x0020381601007387 */ /* 0x0041e20000100a00 */
[----:B------:R1:W-:Y:S03]  /*34190*/  STL.64 [R1+0x2030], R20 ;  /* 0x0020301401007387 */ /* 0x0003e60000100a00 */
[----:B0-----:R-:W2:Y:S04]  /*341a0*/  LDL.LU.64 R22, [R1+0x38] ;  /* 0x0000380001167983 */ /* 0x001ea80000300a00 */
[----:B--2---:R0:W-:Y:S01]  /*341b0*/  STL.64 [R1+0x2058], R22 ;  /* 0x0020581601007387 */ /* 0x0041e20000100a00 */
[----:B-1----:R-:W2:Y:S02]  /*341c0*/  LDL.LU R20, [R1+0x350] ;  /* 0x0003500001147983 */ /* 0x002ea40000300800 */
[----:B------:R-:W2:Y:S01]  /*341d0*/  LDL.LU R21, [R1+0x354] ;  /* 0x0003540001157983 */ /* 0x000ea20000300800 */
[----:B0-----:R-:W2:Y:S01]  /*341e0*/  LDL.LU R22, [R1+0x358] ;  /* 0x0003580001167983 */ /* 0x001ea20000300800 */
[----:B------:R-:W2:Y:S03]  /*341f0*/  LDL.LU R23, [R1+0x35c] ;  /* 0x00035c0001177983 */ /* 0x000ea60000300800 */
[----:B--2---:R-:W-:Y:S01]  /*34200*/  STL.64 [R1+0x2070], R22 ;  /* 0x0020701601007387 */ /* 0x004fe20000100a00 */
[----:B------:R0:W-:Y:S03]  /*34210*/  STL.64 [R1+0x2068], R20 ;  /* 0x0020681401007387 */ /* 0x0001e60000100a00 */
[----:B0-----:R-:W2:Y:S01]  /*34220*/  LDL.LU R20, [R1+0x360] ;  /* 0x0003600001147983 */ /* 0x001ea20000300800 */
[----:B------:R-:W2:Y:S02]  /*34230*/  LDL.LU R21, [R1+0x364] ;  /* 0x0003640001157983 */ /* 0x000ea40000300800 */
[----:B------:R-:W2:Y:S02]  /*34240*/  LDL.LU R22, [R1+0x368] ;  /* 0x0003680001167983 */ /* 0x000ea40000300800 */
[----:B------:R-:W2:Y:S02]  /*34250*/  LDL.LU R23, [R1+0x36c] ;  /* 0x00036c0001177983 */ /* 0x000ea40000300800 */
[----:B------:R-:W-:Y:S01]  /*34260*/  IMAD.MOV.U32 R24, RZ, RZ, R14 ;  /* 0x000000ffff187224 */ /* 0x000fe200078e000e */
[----:B------:R0:W-:Y:S01]  /*34270*/  STL.64 [R1+0x2020], R6 ;  /* 0x0020200601007387 */ /* 0x0001e20000100a00 */
[----:B----4-:R-:W-:Y:S02]  /*34280*/  STL.64 [R1+0x2018], R4 ;  /* 0x0020180401007387 */ /* 0x010fe40000100a00 */
[----:B------:R-:W-:-:S02]  /*34290*/  IMAD.MOV.U32 R0, RZ, RZ, R15 ;  /* 0x000000ffff007224 */ /* 0x000fc400078e000f */
[----:B------:R-:W-:Y:S02]  /*342a0*/  IMAD.MOV.U32 R28, RZ, RZ, R10 ;  /* 0x000000ffff1c7224 */ /* 0x000fe400078e000a */
[----:B------:R-:W-:Y:S01]  /*342b0*/  IMAD.MOV.U32 R2, RZ, RZ, R11 ;  /* 0x000000ffff027224 */ /* 0x000fe200078e000b */
[----:B0-----:R-:W4:Y:S01]  /*342c0*/  LDL.LU.64 R6, [R1+0x28] ;  /* 0x0000280001067983 */ /* 0x001f220000300a00 */
[----:B------:R-:W4:Y:S02]  /*342d0*/  LDL.LU.64 R14, [R1+0x18] ;  /* 0x00001800010e7983 */ /* 0x000f240000300a00 */
[----:B------:R0:W-:Y:S02]  /*342e0*/  STL.64 [R1+0x1fe8], R26 ;  /* 0x001fe81a01007387 */ /* 0x0001e40000100a00 */
[----:B---3--:R-:W-:Y:S01]  /*342f0*/  STL.64 [R1+0x1fe0], R24 ;  /* 0x001fe01801007387 */ /* 0x008fe20000100a00 */
        /* <DEDUP_REMOVED lines=18> */
[C---:B--2---:R-:W-:Y:S11]  /*34420*/  HMMA.16816.F32.BF16 R8, R16.reuse, R22, R8 ;  /* 0x000000161008723c */ /* 0x044ff60000041808 */
[----:B------:R-:W-:Y:S11]  /*34430*/  @!UPT UIADD3 URZ, URZ, URZ, URZ ;  /* 0x0000003f3f3ff290 */ /* 0x000ff6000fffe03f */
[----:B------:R-:W-:Y:S01]  /*34440*/  @!UPT UIADD3 URZ, URZ, URZ, URZ ;  /* 0x0000003f3f3ff290 */ /* 0x000fe2000fffe03f */
[----:B------:R0:W-:Y:S01]  /*34450*/  STL.64 [R1+0x340], R8 ;  /* 0x0003400801007387 */ /* 0x0001e20000100a00 */
[----:B------:R1:W-:Y:S03]  /*34460*/  STL.64 [R1+0x348], R10 ;  /* 0x0003480a01007387 */ /* 0x0003e60000100a00 */
[----:B0-----:R-:W2:Y:S01]  /*34470*/  LDL.LU.64 R8, [R1+0x2040] ;  /* 0x0020400001087983 */ /* 0x001ea20000300a00 */
[----:B-1----:R-:W-:Y:S02]  /*34480*/  IMAD.MOV.U32 R10, RZ, RZ, R22 ;  /* 0x000000ffff0a7224 */ /* 0x002fe400078e0016 */
[----:B------:R-:W-:Y:S02]  /*34490*/  IMAD.MOV.U32 R11, RZ, RZ, R23 ;  /* 0x000000ffff0b7224 */ /* 0x000fe400078e0017 */
[----:B------:R-:W4:Y:S01]  /*344a0*/  LDL.LU.64 R22, [R1+0x2038] ;  /* 0x0020380001167983 */ /* 0x000f220000300a00 */
[----:B------:R-:W4:Y:S02]  /*344b0*/  LDL.LU.64 R20, [R1+0x2030] ;  /* 0x0020300001147983 */ /* 0x000f240000300a00 */
[----:B------:R-:W-:Y:S01]  /*344c0*/  STL.64 [R1+0x1fc8], R10 ;  /* 0x001fc80a01007387 */ /* 0x000fe20000100a00 */
[----:B--2---:R0:W-:Y:S04]  /*344d0*/  STL.64 [R1+0x1fc0], R8 ;  /* 0x001fc00801007387 */ /* 0x0041e80000100a00 */
[----:B0-----:R-:W2:Y:S01]  /*344e0*/  LDL.LU R8, [R1+0x2f0] ;  /* 0x0002f00001087983 */ /* 0x001ea20000300800 */
[----:B------:R-:W2:Y:S02]  /*344f0*/  LDL.LU R9, [R1+0x2f4] ;  /* 0x0002f40001097983 */ /* 0x000ea40000300800 */
[----:B------:R-:W2:Y:S02]  /*34500*/  LDL.LU R10, [R1+0x2f8] ;  /* 0x0002f800010a7983 */ /* 0x000ea40000300800 */
[----:B------:R-:W2:Y:S01]  /*34510*/  LDL.LU R11, [R1+0x2fc] ;  /* 0x0002fc00010b7983 */ /* 0x000ea20000300800 */
[----:B----4-:R-:W-:Y:S01]  /*34520*/  HMMA.16816.F32.BF16 R20, R16, R6, R20 ;  /* 0x000000061014723c */ /* 0x010fe20000041814 */
[----:B--2---:R-:W-:Y:S01]  /*34530*/  STL.64 [R1+0x1fd8], R10 ;  /* 0x001fd80a01007387 */ /* 0x004fe20000100a00 */
[----:B------:R0:W-:Y:S03]  /*34540*/  STL.64 [R1+0x1fd0], R8 ;  /* 0x001fd00801007387 */ /* 0x0001e60000100a00 */
[----:B0-----:R-:W2:Y:S01]  /*34550*/  LDL.LU R8, [R1+0x300] ;  /* 0x0003000001087983 */ /* 0x001ea20000300800 */
[----:B------:R-:W2:Y:S02]  /*34560*/  LDL.LU R9, [R1+0x304] ;  /* 0x0003040001097983 */ /* 0x000ea40000300800 */
[----:B------:R-:W4:Y:S02]  /*34570*/  LDL.LU R10, [R1+0x308] ;  /* 0x00030800010a7983 */ /* 0x000f240000300800 */
[----:B------:R-:W4:Y:S02]  /*34580*/  LDL.LU R11, [R1+0x30c] ;  /* 0x00030c00010b7983 */ /* 0x000f240000300800 */
[----:B----4-:R-:W-:Y:S01]  /*34590*/  STL.64 [R1+0x1ff8], R10 ;  /* 0x001ff80a01007387 */ /* 0x010fe20000100a00 */
[----:B--2---:R0:W-:Y:S03]  /*345a0*/  STL.64 [R1+0x1ff0], R8 ;  /* 0x001ff00801007387 */ /* 0x0041e60000100a00 */
[----:B0-----:R-:W3:Y:S01]  /*345b0*/  LDL.LU R8, [R1+0x310] ;  /* 0x0003100001087983 */ /* 0x001ee20000300800 */
[----:B------:R-:W3:Y:S02]  /*345c0*/  LDL.LU R9, [R1+0x314] ;  /* 0x0003140001097983 */ /* 0x000ee40000300800 */
[----:B------:R-:W3:Y:S02]  /*345d0*/  LDL.LU R10, [R1+0x318] ;  /* 0x00031800010a7983 */ /* 0x000ee40000300800 */
[----:B------:R-:W3:Y:S02]  /*345e0*/  LDL.LU R11, [R1+0x31c] ;  /* 0x00031c00010b7983 */ /* 0x000ee40000300800 */
[----:B------:R0:W-:Y:S01]  /*345f0*/  STL.64 [R1+0x330], R20 ;  /* 0x0003301401007387 */ /* 0x0001e20000100a00 */
[----:B------:R1:W-:Y:S02]  /*34600*/  STL.64 [R1+0x338], R22 ;  /* 0x0003381601007387 */ /* 0x0003e40000100a00 */
[----:B0-----:R-:W-:Y:S01]  /*34610*/  IMAD.MOV.U32 R20, RZ, RZ, R6 ;  /* 0x000000ffff147224 */ /* 0x001fe200078e0006 */
[----:B-1----:R-:W2:Y:S01]  /*34620*/  LDL.LU.64 R22, [R1+0x2028] ;  /* 0x0020280001167983 */ /* 0x002ea20000300a00 */
[----:B------:R-:W-:-:S02]  /*34630*/  IMAD.MOV.U32 R21, RZ, RZ, R7 ;  /* 0x000000ffff157224 */ /* 0x000fc400078e0007 */
[----:B------:R-:W4:Y:S02]  /*34640*/  LDL.LU.64 R6, [R1+0x2020] ;  /* 0x0020200001067983 */ /* 0x000f240000300a00 */
[----:B------:R-:W4:Y:S02]  /*34650*/  LDL.LU.64 R4, [R1+0x2018] ;  /* 0x0020180001047983 */ /* 0x000f240000300a00 */
[----:B------:R-:W-:Y:S01]  /*34660*/  IMAD.MOV.U32 R13, RZ, RZ, R15 ;  /* 0x000000ffff0d7224 */ /* 0x000fe200078e000f */
[C---:B---3--:R-:W-:Y:S08]  /*34670*/  HMMA.16816.F32.BF16 R8, R16.reuse, R26, R8 ;  /* 0x0000001a1008723c */ /* 0x048ff00000041808 */
[----:B----4-:R-:W-:Y:S11]  /*34680*/  HMMA.16816.F32.BF16 R4, R16, R14, R4 ;  /* 0x0000000e1004723c */ /* 0x010ff60000041804 */
[----:B------:R-:W-:Y:S11]  /*34690*/  @!UPT UIADD3 URZ, URZ, URZ, URZ ;  /* 0x0000003f3f3ff290 */ /* 0x000ff6000fffe03f */
[----:B------:R-:W-:Y:S01]  /*346a0*/  @!UPT UIADD3 URZ, URZ, URZ, URZ ;  /* 0x0000003f3f3ff290 */ /* 0x000fe2000fffe03f */
[----:B------:R0:W-:Y:S01]  /*346b0*/  STL.64 [R1+0x320], R4 ;  /* 0x0003200401007387 */ /* 0x0001e20000100a00 */
[----:B------:R1:W-:Y:S02]  /*346c0*/  STL.64 [R1+0x328], R6 ;  /* 0x0003280601007387 */ /* 0x0003e40000100a00 */
[----:B0-----:R-:W-:Y:S01]  /*346d0*/  IMAD.MOV.U32 R5, RZ, RZ, R14 ;  /* 0x000000ffff057224 */ /* 0x001fe200078e000e */
[----:B-1----:R-:W3:Y:S01]  /*346e0*/  LDL.LU R6, [R1+0x2010] ;  /* 0x0020100001067983 */ /* 0x002ee20000300800 */
[----:B------:R-:W4:Y:S02]  /*346f0*/  LDL.LU.64 R14, [R1+0x2008] ;  /* 0x00200800010e7983 */ /* 0x000f240000300a00 */
[----:B------:R-:W2:Y:S02]  /*34700*/  LDL.LU R12, [R1+0x2000] ;  /* 0x00200000010c7983 */ /* 0x000ea40000300800 */
[----:B------:R-:W-:Y:S01]  /*34710*/  STL.64 [R1+0x310], R8 ;  /* 0x0003100801007387 */ /* 0x000fe20000100a00 */
[----:B------:R0:W-:Y:S01]  /*34720*/  STL.64 [R1+0x318], R10 ;  /* 0x0003180a01007387 */ /* 0x0001e20000100a00 */
[----:B------:R-:W-:-:S02]  /*34730*/  IMAD.MOV.U32 R7, RZ, RZ, R26 ;  /* 0x000000ffff077224 */ /* 0x000fc400078e001a */
[----:B------:R-:W-:Y:S01]  /*34740*/  IMAD.MOV.U32 R4, RZ, RZ, R27 ;  /* 0x000000ffff047224 */ /* 0x000fe200078e001b */
[----:B0-----:R-:W2:Y:S01]  /*34750*/  LDL.LU.64 R10, [R1+0x1ff8] ;  /* 0x001ff800010a7983 */ /* 0x001ea20000300a00 */
[----:B------:R-:W2:Y:S02]  /*34760*/  LDL.LU.64 R8, [R1+0x1ff0] ;  /* 0x001ff00001087983 */ /* 0x000ea40000300a00 */
[----:B------:R-:W2:Y:S02]  /*34770*/  LDL.LU.64 R26, [R1+0x1fe8] ;  /* 0x001fe800011a7983 */ /* 0x000ea40000300a00 */
[----:B------:R-:W3:Y:S01]  /*34780*/  LDL.LU.64 R24, [R1+0x1fe0] ;  /* 0x001fe00001187983 */ /* 0x000ee20000300a00 */
[----:B--2---:R-:W-:Y:S11]  /*34790*/  HMMA.16816.F32.BF16 R8, R16, R26, R8 ;  /* 0x0000001a1008723c */ /* 0x004ff60000041808 */
[----:B------:R-:W-:Y:S11]  /*347a0*/  @!UPT UIADD3 URZ, URZ, URZ, URZ ;  /* 0x0000003f3f3ff290 */ /* 0x000ff6000fffe03f */
[----:B------:R-:W-:Y:S01]  /*347b0*/  @!UPT UIADD3 URZ, URZ, URZ, URZ ;  /* 0x0000003f3f3ff290 */ /* 0x000fe2000fffe03f */
[----:B------:R-:W-:Y:S01]  /*347c0*/  STL.64 [R1+0x300], R8 ;  /* 0x0003000801007387 */ /* 0x000fe20000100a00 */
[----:B------:R0:W-:Y:S03]  /*347d0*/  STL.64 [R1+0x308], R10 ;  /* 0x0003080a01007387 */ /* 0x0001e60000100a00 */
[----:B0-----:R-:W4:Y:S01]  /*347e0*/  LDL.LU.64 R10, [R1+0x1fd8] ;  /* 0x001fd800010a7983 */ /* 0x001f220000300a00 */
[----:B------:R-:W4:Y:S02]  /*347f0*/  LDL.LU.64 R8, [R1+0x1fd0] ;  /* 0x001fd00001087983 */ /* 0x000f240000300a00 */
[----:B------:R0:W-:Y:S02]  /*34800*/  STL.64 [R1+0x1e40], R26 ;  /* 0x001e401a01007387 */ /* 0x0001e40000100a00 */
[----:B---3--:R-:W-:Y:S02]  /*34810*/  STL [R1+0x1e38], R25 ;  /* 0x001e381901007387 */ /* 0x008fe40000100800 */
[----:B0-----:R-:W-:-:S02]  /*34820*/  IMAD.MOV.U32 R26, RZ, RZ, R7 ;  /* 0x000000ffff1a7224 */ /* 0x001fc400078e0007 */
[----:B------:R-:W-:Y:S01]  /*34830*/  IMAD.MOV.U32 R27, RZ, RZ, R4 ;  /* 0x000000ffff1b7224 */ /* 0x000fe200078e0004 */
[----:B----4-:R-:W-:Y:S11]  /*34840*/  HMMA.16816.F32.BF16 R8, R16, R14, R8 ;  /* 0x0000000e1008723c */ /* 0x010ff60000041808 */
[----:B------:R-:W-:Y:S11]  /*34850*/  @!UPT UIADD3 URZ, URZ, URZ, URZ ;  /* 0x0000003f3f3ff290 */ /* 0x000ff6000fffe03f */
[----:B------:R-:W-:Y:S01]  /*34860*/  @!UPT UIADD3 URZ, URZ, URZ, URZ ;  /* 0x0000003f3f3ff290 */ /* 0x000fe2000fffe03f */
[----:B------:R-:W-:Y:S01]  /*34870*/  STL.64 [R1+0x2f0], R8 ;  /* 0x0002f00801007387 */ /* 0x000fe20000100a00 */
[----:B------:R0:W-:Y:S03]  /*34880*/  STL.64 [R1+0x2f8], R10 ;  /* 0x0002f80a01007387 */ /* 0x0001e60000100a00 */
[----:B0-----:R-:W2:Y:S01]  /*34890*/  LDL.LU.64 R10, [R1+0x1fc8] ;  /* 0x001fc800010a7983 */ /* 0x001ea20000300a00 */
[----:B------:R-:W3:Y:S02]  /*348a0*/  LDL.LU.64 R8, [R1+0x1fc0] ;  /* 0x001fc00001087983 */ /* 0x000ee40000300a00 */
[----:B------:R-:W4:Y:S02]  /*348b0*/  LDL.LU R7, [R1+0x1fb8] ;  /* 0x001fb80001077983 */ /* 0x000f240000300800 */
[----:B------:R-:W2:Y:S01]  /*348c0*/  LDL.LU R4, [R1+0x1fb4] ;  /* 0x001fb40001047983 */ /* 0x000ea20000300800 */
[----:B------:R0:W-:Y:S02]  /*348d0*/  STL.64 [R1+0x1e58], R26 ;  /* 0x001e581a01007387 */ /* 0x0001e40000100a00 */
[----:B0-----:R-:W-:-:S02]  /*348e0*/  IMAD.MOV.U32 R26, RZ, RZ, R5 ;  /* 0x000000ffff1a7224 */ /* 0x001fc400078e0005 */
[----:B------:R-:W-:Y:S01]  /*348f0*/  IMAD.MOV.U32 R27, RZ, RZ, R13 ;  /* 0x000000ffff1b7224 */ /* 0x000fe200078e000d */
[----:B------:R-:W2:Y:S04]  /*34900*/  LDL.LU R5, [R1+0x1fb0] ;  /* 0x001fb00001057983 */ /* 0x000ea80000300800 */
[----:B------:R-:W-:Y:S01]  /*34910*/  STL.64 [R1+0x1e70], R26 ;  /* 0x001e701a01007387 */ /* 0x000fe20000100a00 */
[----:B------:R-:W-:Y:S02]  /*34920*/  STL.64 [R1+0x1e30], R14 ;  /* 0x001e300e01007387 */ /* 0x000fe40000100a00 */
[----:B------:R0:W-:Y:S02]  /*34930*/  STL [R1+0x1e28], R12 ;  /* 0x001e280c01007387 */ /* 0x0001e40000100800 */
        /* <DEDUP_REMOVED lines=50> */
[----:B------:R-:W4:Y:S01]  /*34c60*/  LDL.LU R24, [R1+0x1f8c] ;  /* 0x001f8c0001187983 */ /* 0x000f220000300800 */
[----:B------:R-:W4:Y:S03]  /*34c70*/  LDL.LU R0, [R1+0x1f88] ;  /* 0x001f880001007983 */ /* 0x000f260000300800 */
[----:B------:R3:W-:Y:S02]  /*34c80*/  STL.64 [R1+0x1ee8], R26 ;  /* 0x001ee81a01007387 */ /* 0x0007e40000100a00 */
[----:B---3--:R-:W-:Y:S02]  /*34c90*/  IMAD.MOV.U32 R26, RZ, RZ, R8 ;  /* 0x000000ffff1a7224 */ /* 0x008fe400078e0008 */
        /* <DEDUP_REMOVED lines=19> */
[----:B----4-:R-:W-:-:S02]  /*34dd0*/  IMAD.MOV.U32 R26, RZ, RZ, R7 ;  /* 0x000000ffff1a7224 */ /* 0x010fc400078e0007 */
[----:B------:R-:W-:-:S05]  /*34de0*/  IMAD.MOV.U32 R27, RZ, RZ, R6 ;  /* 0x000000ffff1b7224 */ /* 0x000fca00078e0006 */
        /* <DEDUP_REMOVED lines=8> */
[----:B------:R-:W-:-:S05]  /*34e70*/  IMAD.MOV.U32 R27, RZ, RZ, R4 ;  /* 0x000000ffff1b7224 */ /* 0x000fca00078e0004 */
[----:B------:R-:W-:Y:S04]  /*34e80*/  STL.64 [R1+0x1f48], R26 ;  /* 0x001f481a01007387 */ /* 0x000fe80000100a00 */
[----:B----4-:R-:W-:Y:S01]  /*34e90*/  STL.64 [R1+0x1ef8], R14 ;  /* 0x001ef80e01007387 */ /* 0x010fe20000100a00 */
[----:B--2---:R0:W-:Y:S03]  /*34ea0*/  STL.64 [R1+0x1ef0], R12 ;  /* 0x001ef00c01007387 */ /* 0x0041e60000100a00 */
[----:B0-----:R-:W2:Y:S01]  /*34eb0*/  LDL.LU R12, [R1+0x180] ;  /* 0x00018000010c7983 */ /* 0x001ea20000300800 */
[----:B------:R-:W2:Y:S02]  /*34ec0*/  LDL.LU R13, [R1+0x184] ;  /* 0x00018400010d7983 */ /* 0x000ea40000300800 */
[----:B------:R-:W4:Y:S02]  /*34ed0*/  LDL.LU R14, [R1+0x188] ;  /* 0x00018800010e7983 */ /* 0x000f240000300800 */
[----:B------:R-:W4:Y:S01]  /*34ee0*/  LDL.LU R15, [R1+0x18c] ;  /* 0x00018c00010f7983 */ /* 0x000f220000300800 */
[----:B------:R-:W2:Y:S01]  /*34ef0*/  LDL.LU R4, [R1+0x2e0] ;  /* 0x0002e00001047983 */ /* 0x000ea20000300800 */
[----:B------:R-:W3:Y:S02]  /*34f00*/  LDL.LU R5, [R1+0x2e4] ;  /* 0x0002e40001057983 */ /* 0x000ee40000300800 */
[----:B------:R-:W3:Y:S02]  /*34f10*/  LDL.LU R6, [R1+0x2e8] ;  /* 0x0002e80001067983 */ /* 0x000ee40000300800 */
[----:B------:R-:W3:Y:S02]  /*34f20*/  LDL.LU R7, [R1+0x2ec] ;  /* 0x0002ec0001077983 */ /* 0x000ee40000300800 */
[----:B------:R-:W-:-:S02]  /*34f30*/  IMAD.MOV.U32 R27, RZ, RZ, R20 ;  /* 0x000000ffff1b7224 */ /* 0x000fc400078e0014 */
[----:B------:R-:W-:Y:S01]  /*34f40*/  IMAD.MOV.U32 R26, RZ, RZ, R21 ;  /* 0x000000ffff1a7224 */ /* 0x000fe200078e0015 */
[----:B------:R-:W3:Y:S01]  /*34f50*/  LDL.LU R20, [R1+0x1d0] ;  /* 0x0001d00001147983 */ /* 0x000ee20000300800 */
[----:B------:R-:W3:Y:S02]  /*34f60*/  LDL.LU R21, [R1+0x1d4] ;  /* 0x0001d40001157983 */ /* 0x000ee40000300800 */
[----:B------:R-:W3:Y:S02]  /*34f70*/  LDL.LU R22, [R1+0x1d8] ;  /* 0x0001d80001167983 */ /* 0x000ee40000300800 */
[----:B------:R-:W3:Y:S01]  /*34f80*/  LDL.LU R23, [R1+0x1dc] ;  /* 0x0001dc0001177983 */ /* 0x000ee20000300800 */
[----:B----4-:R-:W-:Y:S01]  /*34f90*/  STL.64 [R1+0x1f10], R14 ;  /* 0x001f100e01007387 */ /* 0x010fe20000100a00 */
[----:B--2---:R0:W-:Y:S03]  /*34fa0*/  STL.64 [R1+0x1f08], R12 ;  /* 0x001f080c01007387 */ /* 0x0041e60000100a00 */
[----:B0-----:R-:W2:Y:S01]  /*34fb0*/  LDL.LU R12, [R1+0x190] ;  /* 0x00019000010c7983 */ /* 0x001ea20000300800 */
[----:B------:R-:W2:Y:S02]  /*34fc0*/  LDL.LU R13, [R1+0x194] ;  /* 0x00019400010d7983 */ /* 0x000ea40000300800 */
[----:B------:R-:W4:Y:S02]  /*34fd0*/  LDL.LU R14, [R1+0x198] ;  /* 0x00019800010e7983 */ /* 0x000f240000300800 */
[----:B------:R-:W4:Y:S02]  /*34fe0*/  LDL.LU R15, [R1+0x19c] ;  /* 0x00019c00010f7983 */ /* 0x000f240000300800 */
[----:B----4-:R-:W-:Y:S01]  /*34ff0*/  STL.64 [R1+0x1f28], R14 ;  /* 0x001f280e01007387 */ /* 0x010fe20000100a00 */
[----:B--2---:R0:W-:Y:S03]  /*35000*/  STL.64 [R1+0x1f20], R12 ;  /* 0x001f200c01007387 */ /* 0x0041e60000100a00 */
[----:B0-----:R-:W2:Y:S01]  /*35010*/  LDL.LU R12, [R1+0x1a0] ;  /* 0x0001a000010c7983 */ /* 0x001ea20000300800 */
[----:B------:R-:W2:Y:S02]  /*35020*/  LDL.LU R13, [R1+0x1a4] ;  /* 0x0001a400010d7983 */ /* 0x000ea40000300800 */
[----:B------:R-:W4:Y:S02]  /*35030*/  LDL.LU R14, [R1+0x1a8] ;  /* 0x0001a800010e7983 */ /* 0x000f240000300800 */
[----:B------:R-:W4:Y:S01]  /*35040*/  LDL.LU R15, [R1+0x1ac] ;  /* 0x0001ac00010f7983 */ /* 0x000f220000300800 */
[C---:B---3--:R-:W-:Y:S01]  /*35050*/  HMMA.16816.F32.BF16 R4, R16.reuse, R10, R4 ;  /* 0x0000000a1004723c */ /* 0x048fe20000041804 */
        /* <DEDUP_REMOVED lines=15> */
[----:B------:R-:W4:Y:S02]  /*35150*/  LDL.LU.64 R4, [R1+0x1f70] ;  /* 0x001f700001047983 */ /* 0x000f240000300a00 */
[----:B------:R-:W-:Y:S02]  /*35160*/  STL.64 [R1+0x1e20], R10 ;  /* 0x001e200a01007387 */ /* 0x000fe40000100a00 */
[----:B------:R0:W-:Y:S02]  /*35170*/  STL.64 [R1+0x1e18], R8 ;  /* 0x001e180801007387 */ /* 0x0001e40000100a00 */
[----:B0-----:R-:W2:Y:S01]  /*35180*/  LDL.LU R8, [R1+0xf0] ;  /* 0x0000f00001087983 */ /* 0x001ea20000300800 */
[----:B------:R-:W2:Y:S02]  /*35190*/  LDL.LU R9, [R1+0xf4] ;  /* 0x0000f40001097983 */ /* 0x000ea40000300800 */
[----:B------:R-:W2:Y:S02]  /*351a0*/  LDL.LU R10, [R1+0xf8] ;  /* 0x0000f800010a7983 */ /* 0x000ea40000300800 */
[----:B------:R-:W2:Y:S01]  /*351b0*/  LDL.LU R11, [R1+0xfc] ;  /* 0x0000fc00010b7983 */ /* 0x000ea20000300800 */
[----:B---3--:R-:W-:Y:S01]  /*351c0*/  HMMA.16816.F32.BF16 R16, R16, R6, R20 ;  /* 0x000000061010723c */ /* 0x008fe20000041814 */
[----:B------:R-:W2:Y:S01]  /*351d0*/  LDL.LU.64 R22, [R1+0x1f68] ;  /* 0x001f680001167983 */ /* 0x000ea20000300a00 */
[----:B------:R-:W2:Y:S11]  /*351e0*/  LDL.LU.64 R20, [R1+0x1f60] ;  /* 0x001f600001147983 */ /* 0x000eb60000300a00 */
[----:B------:R-:W-:Y:S10]  /*351f0*/  @!UPT UIADD3 URZ, URZ, URZ, URZ ;  /* 0x0000003f3f3ff290 */ /* 0x000ff4000fffe03f */
[----:B------:R0:W-:Y:S01]  /*35200*/  STL.64 [R1+0x1d0], R16 ;  /* 0x0001d01001007387 */ /* 0x0001e20000100a00 */
[----:B------:R1:W-:Y:S03]  /*35210*/  STL.64 [R1+0x1d8], R18 ;  /* 0x0001d81201007387 */ /* 0x0003e60000100a00 */
[----:B0-----:R-:W3:Y:S01]  /*35220*/  LDL.LU R16, [R1+0xc0] ;  /* 0x0000c00001107983 */ /* 0x001ee20000300800 */
[----:B-1----:R-:W-:Y:S02]  /*35230*/  IMAD.MOV.U32 R18, RZ, RZ, R24 ;  /* 0x000000ffff127224 */ /* 0x002fe400078e0018 */
[----:B------:R-:W3:Y:S01]  /*35240*/  LDL.LU R17, [R1+0xc4] ;  /* 0x0000c40001117983 */ /* 0x000ee20000300800 */
        /* <DEDUP_REMOVED lines=28> */
[----:B----4-:R-:W-:Y:S02]  /*35410*/  IMAD.MOV.U32 R19, RZ, RZ, R4 ;  /* 0x000000ffff137224 */ /* 0x010fe400078e0004 */
[----:B------:R-:W4:Y:S01]  /*35420*/  LDL R4, [R1+0x4c0] ;  /* 0x0004c00001047983 */ /* 0x000f220000100800 */
        /* <DEDUP_REMOVED lines=63> */
[----:B------:R-:W3:Y:S01]  /*35820*/  LDL.LU R12, [R1+0x1e28] ;  /* 0x001e2800010c7983 */ /* 0x000ee20000300800 */
[----:B--2---:R-:W-:Y:S11]  /*35830*/  HMMA.16816.F32.BF16 R8, R20, R14, R8 ;  /* 0x0000000e1408723c */ /* 0x004ff60000041808 */
[----:B------:R-:W-:Y:S11]  /*35840*/  @!UPT UIADD3 URZ, URZ, URZ, URZ ;  /* 0x0000003f3f3ff290 */ /* 0x000ff6000fffe03f */
[----:B------:R-:W-:Y:S01]  /*35850*/  @!UPT UIADD3 URZ, URZ, URZ, URZ ;  /* 0x0000003f3f3ff290 */ /* 0x000fe2000fffe03f */
[----:B------:R-:W-:Y:S01]  /*35860*/  STL.64 [R1+0xf0], R8 ;  /* 0x0000f00801007387 */ /* 0x000fe20000100a00 */
[----:B------:R0:W-:Y:S03]  /*35870*/  STL.64 [R1+0xf8], R10 ;  /* 0x0000f80a01007387 */ /* 0x0001e60000100a00 */
[----:B0-----:R-:W3:Y:S01]  /*35880*/  LDL.LU.64 R10, [R1+0x1e20] ;  /* 0x001e2000010a7983 */ /* 0x001ee20000300a00 */
[----:B------:R-:W2:Y:S02]  /*35890*/  LDL.LU.64 R8, [R1+0x1e18] ;  /* 0x001e180001087983 */ /* 0x000ea40000300a00 */
[----:B------:R-:W-:Y:S02]  /*358a0*/  IMAD.MOV.U32 R15, RZ, RZ, R0 ;  /* 0x000000ffff0f7224 */ /* 0x000fe400078e0000 */
[----:B--2---:R-:W-:Y:S02]  /*358b0*/  IMAD.MOV.U32 R13, RZ, RZ, R9 ;  /* 0x000000ffff0d7224 */ /* 0x004fe400078e0009 */
[----:B------:R-:W-:-:S07]  /*358c0*/  IMAD.MOV.U32 R14, RZ, RZ, R8 ;  /* 0x000000ffff0e7224 */ /* 0x000fce00078e0008 */
[C---:B---3--:R-:W-:Y:S08]  /*358d0*/  HMMA.16816.F32.BF16 R8, R20.reuse, R10, R12 ;  /* 0x0000000a1408723c */ /* 0x048ff0000004180c */
[----:B------:R-:W-:Y:S01]  /*358e0*/  HMMA.16816.F32.BF16 R12, R20, R6, R16 ;  /* 0x00000006140c723c */ /* 0x000fe20000041810 */
[----:B----4-:R-:W-:Y:S04]  /*358f0*/  LDSM.16.M88.4 R20, [R4+0x2000] ;  /* 0x002000000414783b */ /* 0x010fe80000000200 */
[----:B------:R-:W-:Y:S02]  /*35900*/  LDSM.16.MT88.4 R16, [R25+0x11000] ;  /* 0x011000001910783b */ /* 0x000fe40000004200 */
[----:B------:R-:W-:Y:S11]  /*35910*/  LDSM.16.M88.4 R24, [R4+0x6000] ;  /* 0x006000000418783b */ /* 0x000ff60000000200 */
[----:B------:R-:W-:Y:S05]  /*35920*/  @!UPT UIADD3 URZ, URZ, URZ, URZ ;  /* 0x0000003f3f3ff290 */ /* 0x000fea000fffe03f */
[----:B------:R-:W-:Y:S01]  /*35930*/  STL.64 [R1+0xc0], R12 ;  /* 0x0000c00c01007387 */ /* 0x000fe20000100a00 */
[----:B------:R-:W-:Y:S02]  /*35940*/  STL.64 [R1+0xe0], R8 ;  /* 0x0000e00801007387 */ /* 0x000fe40000100a00 */
[----:B------:R-:W-:Y:S02]  /*35950*/  STL.64 [R1+0xe8], R10 ;  /* 0x0000e80a01007387 */ /* 0x000fe40000100a00 */
[----:B------:R-:W0:Y:S04]  /*35960*/  LDSM.16.M88.4 R8, [R4] ;  /* 0x000000000408783b */ /* 0x000e280000000200 */
[----:B------:R-:W-:Y:S01]  /*35970*/  STL [R1+0xc8], R14 ;  /* 0x0000c80e01007387 */ /* 0x000fe20000100800 */
[----:B------:R-:W-:-:S02]  /*35980*/  IMAD.MOV.U32 R0, RZ, RZ, R15 ;  /* 0x000000ffff007224 */ /* 0x000fc400078e000f */
[----:B------:R-:W1:Y:S03]  /*35990*/  LDSM.16.M88.4 R12, [R4+0x1000] ;  /* 0x00100000040c783b */ /* 0x000e660000000200 */
[----:B------:R-:W-:Y:S04]  /*359a0*/  STL [R1+0x1a88], R0 ;  /* 0x001a880001007387 */ /* 0x000fe80000100800 */
[----:B0-----:R-:W-:Y:S01]  /*359b0*/  STL.64 [R1+0xb0], R8 ;  /* 0x0000b00801007387 */ /* 0x001fe20000100a00 */
[----:B------:R-:W-:Y:S02]  /*359c0*/  STL.64 [R1+0xb8], R10 ;  /* 0x0000b80a01007387 */ /* 0x000fe40000100a00 */
[----:B-1----:R-:W-:Y:S02]  /*359d0*/  STL.64 [R1+0xa0], R12 ;  /* 0x0000a00c01007387 */ /* 0x002fe40000100a00 */
[----:B------:R-:W-:Y:S01]  /*359e0*/  STL.64 [R1+0xa8], R14 ;  /* 0x0000a80e01007387 */ /* 0x000fe20000100a00 */
[----:B------:R-:W-:Y:S01]  /*359f0*/  STL.64 [R1+0x90], R20 ;  /* 0x0000901401007387 */ /* 0x000fe20000100a00 */
[----:B------:R0:W-:Y:S03]  /*35a00*/  STL.64 [R1+0x98], R22 ;  /* 0x0000981601007387 */ /* 0x0001e60000100a00 */
[----:B------:R-:W1:Y:S04]  /*35a10*/  LDSM.16.M88.4 R8, [R4+0x3000] ;  /* 0x003000000408783b */ /* 0x000e680000000200 */
[----:B------:R-:W2:Y:S04]  /*35a20*/  LDSM.16.M88.4 R12, [R4+0x4000] ;  /* 0x00400000040c783b */ /* 0x000ea80000000200 */
[----:B0-----:R-:W3:Y:S04]  /*35a30*/  LDL R23, [R1+0x5f8] ;  /* 0x0005f80001177983 */ /* 0x001ee80000100800 */
[----:B-1----:R-:W-:Y:S01]  /*35a40*/  STL.64 [R1+0x80], R8 ;  /* 0x0000800801007387 */ /* 0x002fe20000100a00 */
[----:B------:R-:W-:Y:S02]  /*35a50*/  STL.64 [R1+0x88], R10 ;  /* 0x0000880a01007387 */ /* 0x000fe40000100a00 */
[----:B------:R-:W0:Y:S04]  /*35a60*/  LDSM.16.M88.4 R8, [R4+0x5000] ;  /* 0x005000000408783b */ /* 0x000e280000000200 */
[----:B--2---:R-:W-:Y:S01]  /*35a70*/  STL.64 [R1+0x70], R12 ;  /* 0x0000700c01007387 */ /* 0x004fe20000100a00 */
[----:B------:R-:W-:Y:S02]  /*35a80*/  STL.64 [R1+0x78], R14 ;  /* 0x0000780e01007387 */ /* 0x000fe40000100a00 */
[----:B------:R-:W1:Y:S02]  /*35a90*/  LDSM.16.M88.4 R12, [R4+0x7000] ;  /* 0x00700000040c783b */ /* 0x000e640000000200 */
[----:B0-----:R-:W-:Y:S02]  /*35aa0*/  STL.64 [R1+0x60], R8 ;  /* 0x0000600801007387 */ /* 0x001fe40000100a00 */
[----:B------:R-:W-:Y:S02]  /*35ab0*/  STL.64 [R1+0x68], R10 ;  /* 0x0000680a01007387 */ /* 0x000fe40000100a00 */
[----:B------:R-:W0:Y:S04]  /*35ac0*/  LDSM.16.M88.4 R8, [R4+0x8000] ;  /* 0x008000000408783b */ /* 0x000e280000000200 */
[----:B------:R-:W-:Y:S01]  /*35ad0*/  STL.64 [R1+0x50], R24 ;  /* 0x0000501801007387 */ /* 0x000fe20000100a00 */
[----:B------:R-:W-:Y:S02]  /*35ae0*/  STL.64 [R1+0x58], R26 ;  /* 0x0000581a01007387 */ /* 0x000fe40000100a00 */
[----:B------:R-:W2:Y:S04]  /*35af0*/  LDSM.16.M88.4 R24, [R4+0x9000] ;  /* 0x009000000418783b */ /* 0x000ea80000000200 */
[----:B-1----:R-:W-:Y:S02]  /*35b00*/  STL.64 [R1+0x40], R12 ;  /* 0x0000400c01007387 */ /* 0x002fe40000100a00 */
[----:B------:R-:W-:Y:S02]  /*35b10*/  STL.64 [R1+0x48], R14 ;  /* 0x0000480e01007387 */ /* 0x000fe40000100a00 */
[----:B------:R-:W1:Y:S04]  /*35b20*/  LDSM.16.M88.4 R12, [R4+0xa000] ;  /* 0x00a00000040c783b */ /* 0x000e680000000200 */
[----:B0-----:R-:W-:Y:S01]  /*35b30*/  STL.64 [R1+0x30], R8 ;  /* 0x0000300801007387 */ /* 0x001fe20000100a00 */
[----:B------:R-:W-:Y:S02]  /*35b40*/  STL.64 [R1+0x38], R10 ;  /* 0x0000380a01007387 */ /* 0x000fe40000100a00 */
[----:B--2---:R-:W-:Y:S02]  /*35b50*/  STL.64 [R1+0x20], R24 ;  /* 0x0000201801007387 */ /* 0x004fe40000100a00 */
[----:B------:R-:W-:Y:S02]  /*35b60*/  STL.64 [R1+0x28], R26 ;  /* 0x0000281a01007387 */ /* 0x000fe40000100a00 */
[----:B------:R-:W0:Y:S04]  /*35b70*/  LDSM.16.M88.4 R24, [R4+0xc000] ;  /* 0x00c000000418783b */ /* 0x000e280000000200 */
[----:B------:R-:W2:Y:S04]  /*35b80*/  LDSM.16.M88.4 R8, [R4+0xb000] ;  /* 0x00b000000408783b */ /* 0x000ea80000000200 */
[----:B-1----:R-:W-:Y:S01]  /*35b90*/  STL.64 [R1+0x10], R12 ;  /* 0x0000100c01007387 */ /* 0x002fe20000100a00 */
[----:B------:R-:W-:Y:S02]  /*35ba0*/  STL.64 [R1+0x18], R14 ;  /* 0x0000180e01007387 */ /* 0x000fe40000100a00 */
[----:B------:R-:W1:Y:S01]  /*35bb0*/  LDSM.16.M88.4 R12, [R4+0xd000] ;  /* 0x00d00000040c783b */ /* 0x000e620000000200 */
[----:B0-----:R-:W-:Y:S03]  /*35bc0*/  STL [R1+0x18c4], R26 ;  /* 0x0018c41a01007387 */ /* 0x001fe60000100800 */
[----:B--2---:R-:W-:Y:S02]  /*35bd0*/  STL.64 [R1], R8 ;  /* 0x0000000801007387 */ /* 0x004fe40000100a00 */
[----:B------:R-:W-:Y:S02]  /*35be0*/  STL.64 [R1+0x8], R10 ;  /* 0x0000080a01007387 */ /* 0x000fe40000100a00 */
[----:B------:R-:W0:Y:S04]  /*35bf0*/  LDSM.16.M88.4 R8, [R4+0xe000] ;  /* 0x00e000000408783b */ /* 0x000e280000000200 */
[----:B------:R-:W-:Y:S01]  /*35c00*/  STL [R1+0x18c0], R27 ;  /* 0x0018c01b01007387 */ /* 0x000fe20000100800 */
[----:B------:R2:W-:Y:S03]  /*35c10*/  STL.64 [R1+0x1dd0], R24 ;  /* 0x001dd01801007387 */ /* 0x0005e60000100a00 */
[----:B--2---:R-:W2:Y:S01]  /*35c20*/  LDL.64 R24, [R1+0xb0] ;  /* 0x0000b00001187983 */ /* 0x004ea20000100a00 */
[----:B-1----:R-:W-:Y:S02]  /*35c30*/  STL [R1+0x1d48], R12 ;  /* 0x001d480c01007387 */ /* 0x002fe40000100800 */
[----:B------:R1:W-:Y:S02]  /*35c40*/  STL [R1+0x1d44], R13 ;  /* 0x001d440d01007387 */ /* 0x0003e40000100800 */
[----:B------:R-:W-:Y:S01]  /*35c50*/  STL [R1+0x1914], R14 ;  /* 0x0019140e01007387 */ /* 0x000fe20000100800 */
[----:B------:R-:W-:Y:S04]  /*35c60*/  STL [R1+0x1910], R15 ;  /* 0x0019100f01007387 */ /* 0x000fe80000100800 */
[----:B-1----:R-:W4:Y:S04]  /*35c70*/  LDL.64 R12, [R1+0xa0] ;  /* 0x0000a000010c7983 */ /* 0x002f280000100a00 */
[----:B0-----:R0:W-:Y:S01]  /*35c80*/  STL [R1+0x1d2c], R8 ;  /* 0x001d2c0801007387 */ /* 0x0011e20000100800 */
[----:B------:R1:W-:Y:S02]  /*35c90*/  STL [R1+0x1d28], R9 ;  /* 0x001d280901007387 */ /* 0x0003e40000100800 */
[----:B------:R1:W-:Y:S02]  /*35ca0*/  STL [R1+0x188c], R10 ;  /* 0x00188c0a01007387 */ /* 0x0003e40000100800 */
[----:B------:R1:W-:Y:S01]  /*35cb0*/  STL [R1+0x1888], R11 ;  /* 0x0018880b01007387 */ /* 0x0003e20000100800 */
[----:B0-----:R-:W4:Y:S01]  /*35cc0*/  LDL.LU R8, [R1+0x4a0] ;  /* 0x0004a00001087983 */ /* 0x001f220000300800 */
[----:B-1----:R-:W4:Y:S02]  /*35cd0*/  LDL.LU R9, [R1+0x4a4] ;  /* 0x0004a40001097983 */ /* 0x002f240000300800 */
[----:B------:R-:W4:Y:S02]  /*35ce0*/  LDL.LU R10, [R1+0x4a8] ;  /* 0x0004a800010a7983 */ /* 0x000f240000300800 */
[----:B------:R-:W-:-:S02]  /*35cf0*/  IMAD.MOV.U32 R11, RZ, RZ, R5 ;  /* 0x000000ffff0b7224 */ /* 0x000fc400078e0005 */
[----:B------:R-:W0:Y:S04]  /*35d00*/  LDSM.16.M88.4 R4, [R4+0xf000] ;  /* 0x00f000000404783b */ /* 0x000e280000000200 */
[----:B0-----:R-:W-:Y:S01]  /*35d10*/  STL [R1+0x1934], R6 ;  /* 0x0019340601007387 */ /* 0x001fe20000100800 */
[----:B------:R-:W-:Y:S03]  /*35d20*/  STL [R1+0x1930], R7 ;  /* 0x0019300701007387 */ /* 0x000fe60000100800 */
[----:B---3--:R-:W0:Y:S04]  /*35d30*/  LDSM.16.MT88.4 R20, [R23+0x11000] ;  /* 0x011000001714783b */ /* 0x008e280000004200 */
[----:B0-----:R-:W-:Y:S01]  /*35d40*/  STL.64 [R1+0x1d18], R22 ;  /* 0x001d181601007387 */ /* 0x001fe20000100a00 */
[----:B------:R0:W-:Y:S03]  /*35d50*/  STL.64 [R1+0x1d10], R20 ;  /* 0x001d101401007387 */ /* 0x0001e60000100a00 */
[----:B0-----:R-:W3:Y:S01]  /*35d60*/  LDL.LU R20, [R1+0x4b0] ;  /* 0x0004b00001147983 */ /* 0x001ee20000300800 */
[----:B------:R-:W3:Y:S02]  /*35d70*/  LDL.LU R21, [R1+0x4b4] ;  /* 0x0004b40001157983 */ /* 0x000ee40000300800 */
[----:B------:R-:W3:Y:S02]  /*35d80*/  LDL.LU R22, [R1+0x4b8] ;  /* 0x0004b80001167983 */ /* 0x000ee40000300800 */
[----:B------:R-:W3:Y:S02]  /*35d90*/  LDL.LU R23, [R1+0x4bc] ;  /* 0x0004bc0001177983 */ /* 0x000ee40000300800 */
[----:B--2---:R-:W-:Y:S01]  /*35da0*/  IMAD.MOV.U32 R0, RZ, RZ, R25 ;  /* 0x000000ffff007224 */ /* 0x004fe200078e0019 */
[C---:B---3--:R-:W-:Y:S11]  /*35db0*/  HMMA.16816.F32.BF16 R20, R16.reuse, R24, R20 ;  /* 0x000000181014723c */ /* 0x048ff60000041814 */
[----:B------:R-:W-:Y:S11]  /*35dc0*/  @!UPT UIADD3 URZ, URZ, URZ, URZ ;  /* 0x0000003f3f3ff290 */ /* 0x000ff6000fffe03f */
[----:B------:R-:W-:Y:S01]  /*35dd0*/  @!UPT UIADD3 URZ, URZ, URZ, URZ ;  /* 0x0000003f3f3ff290 */ /* 0x000fe2000fffe03f */
[----:B------:R0:W-:Y:S01]  /*35de0*/  STL.64 [R1+0x4b0], R20 ;  /* 0x0004b01401007387 */ /* 0x0001e20000100a00 */
[----:B------:R-:W-:Y:S02]  /*35df0*/  STL.64 [R1+0x4b8], R22 ;  /* 0x0004b81601007387 */ /* 0x000fe40000100a00 */
[----:B0-----:R-:W-:Y:S02]  /*35e00*/  IMAD.MOV.U32 R20, RZ, RZ, R24 ;  /* 0x000000ffff147224 */ /* 0x001fe400078e0018 */
[----:B------:R-:W2:Y:S01]  /*35e10*/  LDL.64 R24, [R1+0x70] ;  /* 0x0000700001187983 */ /* 0x000ea20000100a00 */
[----:B----4-:R-:W-:Y:S01]  /*35e20*/  HMMA.16816.F32.BF16 R8, R16, R12, R8 ;  /* 0x0000000c1008723c */ /* 0x010fe20000041808 */
[----:B------:R-:W-:Y:S02]  /*35e30*/  IMAD.MOV.U32 R27, RZ, RZ, R2 ;  /* 0x000000ffff1b7224 */ /* 0x000fe400078e0002 */
[----:B--2---:R0:W-:Y:S04]  /*35e40*/  STL.64 [R1+0x1de8], R24 ;  /* 0x001de81801007387 */ /* 0x0041e80000100a00 */
[----:B0-----:R-:W2:Y:S01]  /*35e50*/  LDL.LU R24, [R1+0x480] ;  /* 0x0004800001187983 */ /* 0x001ea20000300800 */
[----:B------:R-:W2:Y:S02]  /*35e60*/  LDL.LU R25, [R1+0x484] ;  /* 0x0004840001197983 */ /* 0x000ea40000300800 */
[----:B------:R-:W3:Y:S11]  /*35e70*/  LDL.LU R26, [R1+0x488] ;  /* 0x00048800011a7983 */ /* 0x000ef60000300800 */
[----:B------:R-:W-:Y:S03]  /*35e80*/  @!UPT UIADD3 URZ, URZ, URZ, URZ ;  /* 0x0000003f3f3ff290 */ /* 0x000fe6000fffe03f */
[----:B------:R-:W-:Y:S02]  /*35e90*/  IMAD.MOV.U32 R6, RZ, RZ, R9 ;  /* 0x000000ffff067224 */ /* 0x000fe400078e0009 */
[----:B------:R-:W-:Y:S02]  /*35ea0*/  IMAD.MOV.U32 R7, RZ, RZ, R10 ;  /* 0x000000ffff077224 */ /* 0x000fe400078e000a */
[----:B------:R-:W-:Y:S01]  /*35eb0*/  IMAD.MOV.U32 R2, RZ, RZ, R11 ;  /* 0x000000ffff027224 */ /* 0x000fe200078e000b */
[----:B---3--:R-:W-:Y:S01]  /*35ec0*/  STL.64 [R1+0x1e08], R26 ;  /* 0x001e081a01007387 */ /* 0x008fe20000100a00 */
[----:B--2---:R0:W-:Y:S03]  /*35ed0*/  STL.64 [R1+0x1e00], R24 ;  /* 0x001e001801007387 */ /* 0x0041e60000100a00 */
[----:B0-----:R-:W2:Y:S01]  /*35ee0*/  LDL.64 R24, [R1+0x90] ;  /* 0x0000900001187983 */ /* 0x001ea20000100a00 */
[----:B------:R-:W-:Y:S02]  /*35ef0*/  STL [R1+0x1d34], R0 ;  /* 0x001d340001007387 */ /* 0x000fe40000100800 */
[----:B------:R-:W-:Y:S02]  /*35f00*/  STL [R1+0x1d30], R20 ;  /* 0x001d301401007387 */ /* 0x000fe40000100800 */
[----:B------:R0:W-:Y:S02]  /*35f10*/  STL [R1+0x4a0], R8 ;  /* 0x0004a00801007387 */ /* 0x0001e40000100800 */
[----:B0-----:R-:W3:Y:S01]  /*35f20*/  LDL.LU R8, [R1+0x460] ;  /* 0x0004600001087983 */ /* 0x001ee20000300800 */
[----:B------:R-:W3:Y:S02]  /*35f30*/  LDL.LU R9, [R1+0x464] ;  /* 0x0004640001097983 */ /* 0x000ee40000300800 */
[----:B------:R-:W4:Y:S02]  /*35f40*/  LDL.LU R10, [R1+0x468] ;  /* 0x00046800010a7983 */ /* 0x000f240000300800 */
[----:B------:R-:W4:Y:S02]  /*35f50*/  LDL.LU R11, [R1+0x46c] ;  /* 0x00046c00010b7983 */ /* 0x000f240000300800 */
[----:B------:R-:W-:-:S02]  /*35f60*/  IMAD.MOV.U32 R21, RZ, RZ, R13 ;  /* 0x000000ffff157224 */ /* 0x000fc400078e000d */
[----:B------:R-:W-:Y:S01]  /*35f70*/  IMAD.MOV.U32 R22, RZ, RZ, R12 ;  /* 0x000000ffff167224 */ /* 0x000fe200078e000c */
[----:B----4-:R-:W-:Y:S01]  /*35f80*/  STL.64 [R1+0x1df8], R10 ;  /* 0x001df80a01007387 */ /* 0x010fe20000100a00 */
[----:B---3--:R0:W-:Y:S02]  /*35f90*/  STL.64 [R1+0x1df0], R8 ;  /* 0x001df00801007387 */ /* 0x0081e40000100a00 */
[----:B------:R-:W3:Y:S01]  /*35fa0*/  LDL.64 R12, [R1+0x60] ;  /* 0x00006000010c7983 */ /* 0x000ee20000100a00 */
[----:B0-----:R-:W4:Y:S01]  /*35fb0*/  LDL.64 R8, [R1+0x80] ;  /* 0x0000800001087983 */ /* 0x001f220000100a00 */
[----:B------:R0:W-:Y:S02]  /*35fc0*/  STL [R1+0x1d3c], R21 ;  /* 0x001d3c1501007387 */ /* 0x0001e40000100800 */
[----:B------:R1:W-:Y:S02]  /*35fd0*/  STL [R1+0x1d38], R22 ;  /* 0x001d381601007387 */ /* 0x0003e40000100800 */
[----:B------:R-:W3:Y:S02]  /*35fe0*/  LDL.LU R20, [R1+0x470] ;  /* 0x0004700001147983 */ /* 0x000ee40000300800 */
[----:B0-----:R-:W-:-:S02]  /*35ff0*/  IMAD.MOV.U32 R21, RZ, RZ, R28 ;  /* 0x000000ffff157224 */ /* 0x001fc400078e001c */
[----:B-1----:R-:W-:Y:S01]  /*36000*/  IMAD.MOV.U32 R22, RZ, RZ, R29 ;  /* 0x000000ffff167224 */ /* 0x002fe200078e001d */
[----:B------:R-:W3:Y:S01]  /*36010*/  LDL.LU R28, [R1+0x1e14] ;  /* 0x001e1400011c7983 */ /* 0x000ee20000300800 */
[----:B------:R-:W4:Y:S02]  /*36020*/  LDL.LU R29, [R1+0x1e10] ;  /* 0x001e1000011d7983 */ /* 0x000f240000300800 */
[----:B------:R-:W4:Y:S02]  /*36030*/  LDL.LU R23, [R1+0x47c] ;  /* 0x00047c0001177983 */ /* 0x000f240000300800 */
[----:B------:R-:W-:Y:S01]  /*36040*/  STL [R1+0x1a94], R2 ;  /* 0x001a940201007387 */ /* 0x000fe20000100800 */
[----:B------:R-:W-:Y:S01]  /*36050*/  STL [R1+0x1a90], R7 ;  /* 0x001a900701007387 */ /* 0x000fe20000100800 */
[----:B------:R-:W-:Y:S02]  /*36060*/  STL [R1+0x1a8c], R6 ;  /* 0x001a8c0601007387 */ /* 0x000fe40000100800 */
[----:B------:R0:W-:Y:S02]  /*36070*/  STL.64 [R1+0x1d20], R4 ;  /* 0x001d200401007387 */ /* 0x0001e40000100a00 */
[----:B0-----:R-:W4:Y:S01]  /*36080*/  LDL.LU R4, [R1+0x490] ;  /* 0x0004900001047983 */ /* 0x001f220000300800 */
[----:B------:R-:W4:Y:S02]  /*36090*/  LDL.LU R5, [R1+0x494] ;  /* 0x0004940001057983 */ /* 0x000f240000300800 */
[----:B--2---:R-:W-:-:S02]  /*360a0*/  IMAD.MOV.U32 R2, RZ, RZ, R25 ;  /* 0x000000ffff027224 */ /* 0x004fc400078e0019 */
[----:B---3--:R-:W-:Y:S02]  /*360b0*/  IMAD.MOV.U32 R7, RZ, RZ, R28 ;  /* 0x000000ffff077224 */ /* 0x008fe400078e001c */
[----:B----4-:R-:W-:-:S07]  /*360c0*/  IMAD.MOV.U32 R6, RZ, RZ, R29 ;  /* 0x000000ffff067224 */ /* 0x010fce00078e001d */
[----:B------:R-:W-:Y:S11]  /*360d0*/  HMMA.16816.F32.BF16 R4, R16, R24, R4 ;  /* 0x000000181004723c */ /* 0x000ff60000041804 */
[----:B------:R-:W-:Y:S11]  /*360e0*/  @!UPT UIADD3 URZ, URZ, URZ, URZ ;  /* 0x0000003f3f3ff290 */ /* 0x000ff6000fffe03f */
[----:B------:R-:W-:Y:S01]  /*360f0*/  @!UPT UIADD3 URZ, URZ, URZ, URZ ;  /* 0x0000003f3f3ff290 */ /* 0x000fe2000fffe03f */
[----:B------:R0:W-:Y:S01]  /*36100*/  STL.64 [R1+0x490], R4 ;  /* 0x0004900401007387 */ /* 0x0001e20000100a00 */
[----:B------:R1:W-:Y:S02]  /*36110*/  STL.64 [R1+0x498], R6 ;  /* 0x0004980601007387 */ /* 0x0003e40000100a00 */
[----:B------:R-:W2:Y:S02]  /*36120*/  LDL.LU.64 R26, [R1+0x1e08] ;  /* 0x001e0800011a7983 */ /* 0x000ea40000300a00 */
[----:B0-----:R-:W-:Y:S02]  /*36130*/  IMAD.MOV.U32 R4, RZ, RZ, R24 ;  /* 0x000000ffff047224 */ /* 0x001fe400078e0018 */
[----:B------:R-:W2:Y:S03]  /*36140*/  LDL.LU.64 R24, [R1+0x1e00] ;  /* 0x001e000001187983 */ /* 0x000ea60000300a00 */
[----:B------:R-:W-:Y:S02]  /*36150*/  STL [R1+0x1d40], R4 ;  /* 0x001d400401007387 */ /* 0x000fe40000100800 */
[----:B-1----:R-:W-:-:S02]  /*36160*/  IMAD.MOV.U32 R6, RZ, RZ, R8 ;  /* 0x000000ffff067224 */ /* 0x002fc400078e0008 */
[----:B------:R-:W-:Y:S01]  /*36170*/  IMAD.MOV.U32 R5, RZ, RZ, R9 ;  /* 0x000000ffff057224 */ /* 0x000fe200078e0009 */
[----:B------:R-:W3:Y:S01]  /*36180*/  LDL.LU.64 R10, [R1+0x1df8] ;  /* 0x001df800010a7983 */ /* 0x000ee20000300a00 */
[----:B--2---:R-:W-:Y:S03]  /*36190*/  HMMA.16816.F32.BF16 R24, R16, R8, R24 ;  /* 0x000000081018723c */ /* 0x004fe60000041818 */
[----:B------:R-:W3:Y:S11]  /*361a0*/  LDL.LU.64 R8, [R1+0x1df0] ;  /* 0x001df00001087983 */ /* 0x000ef60000300a00 */
[----:B------:R-:W-:Y:S09]  /*361b0*/  @!UPT UIADD3 URZ, URZ, URZ, URZ ;  /* 0x0000003f3f3ff290 */ /* 0x000ff2000fffe03f */
[----:B------:R0:W-:Y:S04]  /*361c0*/  STL.64 [R1+0x480], R24 ;  /* 0x0004801801007387 */ /* 0x0001e80000100a00 */
[----:B0-----:R-:W2:Y:S01]  /*361d0*/  LDL.LU.64 R24, [R1+0x1de8] ;  /* 0x001de80001187983 */ /* 0x001ea20000300a00 */
[----:B------:R-:W-:Y:S02]  /*361e0*/  IMAD.MOV.U32 R28, RZ, RZ, R27 ;  /* 0x000000ffff1c7224 */ /* 0x000fe400078e001b */
[----:B------:R-:W-:-:S03]  /*361f0*/  IMAD.MOV.U32 R29, RZ, RZ, R26 ;  /* 0x000000ffff1d7224 */ /* 0x000fc600078e001a */
[----:B------:R-:W-:Y:S02]  /*36200*/  STL [R1+0x1a98], R28 ;  /* 0x001a981c01007387 */ /* 0x000fe40000100800 */
[----:B------:R-:W-:Y:S01]  /*36210*/  STL [R1+0x1918], R29 ;  /* 0x0019181d01007387 */ /* 0x000fe20000100800 */
[----:B--2---:R-:W-:Y:S11]  /*36220*/  HMMA.16816.F32.BF16 R20, R16, R24, R20 ;  /* 0x000000181014723c */ /* 0x004ff60000041814 */
[----:B------:R-:W-:Y:S11]  /*36230*/  @!UPT UIADD3 URZ, URZ, URZ, URZ ;  /* 0x0000003f3f3ff290 */ /* 0x000ff6000fffe03f */
[----:B------:R-:W-:Y:S01]  /*36240*/  @!UPT UIADD3 URZ, URZ, URZ, URZ ;  /* 0x0000003f3f3ff290 */ /* 0x000fe2000fffe03f */
[----:B------:R-:W-:Y:S01]  /*36250*/  STL.64 [R1+0x470], R20 ;  /* 0x0004701401007387 */ /* 0x000fe20000100a00 */
[----:B------:R0:W-:Y:S02]  /*36260*/  STL.64 [R1+0x478], R22 ;  /* 0x0004781601007387 */ /* 0x0001e40000100a00 */
[----:B0-----:R-:W-:-:S05]  /*36270*/  IMAD.MOV.U32 R23, RZ, RZ, R24 ;  /* 0x000000ffff177224 */ /* 0x001fca00078e0018 */
[----:B------:R0:W-:Y:S01]  /*36280*/  STL [R1+0x1dcc], R23 ;  /* 0x001dcc1701007387 */ /* 0x0001e20000100800 */
[----:B------:R-:W2:Y:S02]  /*36290*/  LDL.LU R20, [R1+0x440] ;  /* 0x0004400001147983 */ /* 0x000ea40000300800 */
[----:B------:R-:W2:Y:S02]  /*362a0*/  LDL.LU R21, [R1+0x444] ;  /* 0x0004440001157983 */ /* 0x000ea40000300800 */
[----:B------:R-:W4:Y:S01]  /*362b0*/  LDL.LU R22, [R1+0x448] ;  /* 0x0004480001167983 */ /* 0x000f220000300800 */
[----:B0-----:R-:W4:Y:S01]  /*362c0*/  LDL.LU R23, [R1+0x44c] ;  /* 0x00044c0001177983 */ /* 0x001f220000300800 */
[----:B------:R-:W-:Y:S02]  /*362d0*/  IMAD.MOV.U32 R7, RZ, RZ, R25 ;  /* 0x000000ffff077224 */ /* 0x000fe400078e0019 */
[----:B------:R-:W3:Y:S02]  /*362e0*/  LDL.LU R24, [R1+0x450] ;  /* 0x0004500001187983 */ /* 0x000ee40000300800 */
[----:B------:R-:W3:Y:S01]  /*362f0*/  LDL.LU R25, [R1+0x454] ;  /* 0x0004540001197983 */ /* 0x000ee20000300800 */
[----:B------:R-:W3:Y:S01]  /*36300*/  LDL.LU R26, [R1+0x458] ;  /* 0x00045800011a7983 */ /* 0x000ee20000300800 */
[----:B------:R-:W-:-:S02]  /*36310*/  IMAD.MOV.U32 R27, RZ, RZ, R3 ;  /* 0x000000ffff1b7224 */ /* 0x000fc400078e0003 */
[----:B------:R-:W-:Y:S01]  /*36320*/  IMAD.MOV.U32 R28, RZ, RZ, R13 ;  /* 0x000000ffff1c7224 */ /* 0x000fe200078e000d */
[----:B----4-:R-:W-:Y:S01]  /*36330*/  STL.64 [R1+0x1de0], R22 ;  /* 0x001de01601007387 */ /* 0x010fe20000100a00 */
[----:B--2---:R0:W-:Y:S03]  /*36340*/  STL.64 [R1+0x1dd8], R20 ;  /* 0x001dd81401007387 */ /* 0x0041e60000100a00 */
[----:B0-----:R-:W2:Y:S01]  /*36350*/  LDL.64 R20, [R1+0x50] ;  /* 0x0000500001147983 */ /* 0x001ea20000100a00 */
[----:B------:R-:W-:Y:S02]  /*36360*/  STL.64 [R1+0x1db0], R6 ;  /* 0x001db00601007387 */ /* 0x000fe40000100a00 */
[----:B------:R3:W-:Y:S02]  /*36370*/  STL [R1+0x1da8], R5 ;  /* 0x001da80501007387 */ /* 0x0007e40000100800 */
[----:B---3--:R-:W-:Y:S07]  /*36380*/  HMMA.16816.F32.BF16 R4, R16, R12, R8 ;  /* 0x0000000c1004723c */ /* 0x008fee0000041808 */
[----:B------:R-:W-:-:S05]  /*36390*/  IMAD.MOV.U32 R9, RZ, RZ, R12 ;  /* 0x000000ffff097224 */ /* 0x000fca00078e000c */
[----:B------:R0:W-:Y:S04]  /*363a0*/  STL [R1+0x1dc8], R9 ;  /* 0x001dc80901007387 */ /* 0x0001e80000100800 */
[----:B0-----:R-:W3:Y:S08]  /*363b0*/  LDL.64 R8, [R1+0x40] ;  /* 0x0000400001087983 */ /* 0x001ef00000100a00 */
[----:B------:R-:W-:-:S02]  /*363c0*/  IMAD.MOV.U32 R29, RZ, RZ, R4 ;  /* 0x000000ffff1d7224 */ /* 0x000fc400078e0004 */
[----:B------:R-:W-:Y:S02]  /*363d0*/  IMAD.MOV.U32 R14, RZ, RZ, R5 ;  /* 0x000000ffff0e7224 */ /* 0x000fe400078e0005 */
[----:B------:R-:W-:Y:S01]  /*363e0*/  IMAD.MOV.U32 R15, RZ, RZ, R6 ;  /* 0x000000ffff0f7224 */ /* 0x000fe200078e0006 */
[----:B------:R-:W4:Y:S01]  /*363f0*/  LDL.LU R4, [R1+0x430] ;  /* 0x0004300001047983 */ /* 0x000f220000300800 */
[----:B------:R-:W4:Y:S02]  /*36400*/  LDL.LU R5, [R1+0x434] ;  /* 0x0004340001057983 */ /* 0x000f240000300800 */
[----:B------:R-:W-:Y:S02]  /*36410*/  IMAD.MOV.U32 R3, RZ, RZ, R7 ;  /* 0x000000ffff037224 */ /* 0x000fe400078e0007 */
[----:B------:R-:W4:Y:S01]  /*36420*/  LDL.LU R6, [R1+0x438] ;  /* 0x0004380001067983 */ /* 0x000f220000300800 */
[----:B------:R-:W4:Y:S01]  /*36430*/  LDL.LU R7, [R1+0x43c] ;  /* 0x00043c0001077983 */ /* 0x000f220000300800 */
[----:B------:R0:W-:Y:S02]  /*36440*/  STL.64 [R1+0x1d70], R14 ;  /* 0x001d700e01007387 */ /* 0x0001e40000100a00 */
[----:B------:R-:W2:Y:S02]  /*36450*/  LDL.LU R12, [R1+0x400] ;  /* 0x00040000010c7983 */ /* 0x000ea40000300800 */
[----:B------:R-:W2:Y:S01]  /*36460*/  LDL.LU R13, [R1+0x404] ;  /* 0x00040400010d7983 */ /* 0x000ea20000300800 */
[----:B0-----:R-:W2:Y:S01]  /*36470*/  LDL.LU R14, [R1+0x408] ;  /* 0x00040800010e7983 */ /* 0x001ea20000300800 */
[----:B------:R-:W2:Y:S03]  /*36480*/  LDL.LU R15, [R1+0x40c] ;  /* 0x00040c00010f7983 */ /* 0x000ea60000300800 */
[----:B--2---:R-:W-:Y:S01]  /*36490*/  STL.64 [R1+0x1d80], R14 ;  /* 0x001d800e01007387 */ /* 0x004fe20000100a00 */
[----:B------:R0:W-:Y:S03]  /*364a0*/  STL.64 [R1+0x1d78], R12 ;  /* 0x001d780c01007387 */ /* 0x0001e60000100a00 */
[----:B0-----:R-:W2:Y:S04]  /*364b0*/  LDL.64 R12, [R1+0x10] ;  /* 0x00001000010c7983 */ /* 0x001ea80000100a00 */
[----:B--2---:R0:W-:Y:S04]  /*364c0*/  STL.64 [R1+0x1d90], R12 ;  /* 0x001d900c01007387 */ /* 0x0041e80000100a00 */
[----:B0-----:R-:W2:Y:S01]  /*364d0*/  LDL.LU R12, [R1+0x420] ;  /* 0x00042000010c7983 */ /* 0x001ea20000300800 */
[----:B------:R-:W2:Y:S02]  /*364e0*/  LDL.LU R13, [R1+0x424] ;  /* 0x00042400010d7983 */ /* 0x000ea40000300800 */
[----:B------:R-:W2:Y:S02]  /*364f0*/  LDL.LU R14, [R1+0x428] ;  /* 0x00042800010e7983 */ /* 0x000ea40000300800 */
[----:B------:R-:W2:Y:S01]  /*36500*/  LDL.LU R15, [R1+0x42c] ;  /* 0x00042c00010f7983 */ /* 0x000ea20000300800 */
[----:B------:R-:W-:Y:S01]  /*36510*/  HMMA.16816.F32.BF16 R24, R16, R20, R24 ;  /* 0x000000141018723c */ /* 0x000fe20000041818 */
[----:B--2---:R-:W-:Y:S01]  /*36520*/  STL.64 [R1+0x1dc0], R14 ;  /* 0x001dc00e01007387 */ /* 0x004fe20000100a00 */
[----:B------:R0:W-:Y:S03]  /*36530*/  STL.64 [R1+0x1db8], R12 ;  /* 0x001db80c01007387 */ /* 0x0001e60000100a00 */
[----:B0-----:R-:W4:Y:S01]  /*36540*/  LDL.64 R12, [R1+0x30] ;  /* 0x00003000010c7983 */ /* 0x001f220000100a00 */
[----:B------:R0:W-:Y:S02]  /*36550*/  STL [R1+0x1aa0], R3 ;  /* 0x001aa00301007387 */ /* 0x0001e40000100800 */
[----:B------:R1:W-:Y:S02]  /*36560*/  STL [R1+0x1a9c], R29 ;  /* 0x001a9c1d01007387 */ /* 0x0003e40000100800 */
[----:B------:R-:W3:Y:S02]  /*36570*/  LDL.LU.64 R22, [R1+0x1de0] ;  /* 0x001de00001167983 */ /* 0x000ee40000300a00 */
[----:B0-----:R-:W-:-:S02]  /*36580*/  IMAD.MOV.U32 R3, RZ, RZ, R21 ;  /* 0x000000ffff037224 */ /* 0x001fc400078e0015 */
[----:B-1----:R-:W-:Y:S02]  /*36590*/  IMAD.MOV.U32 R29, RZ, RZ, R20 ;  /* 0x000000ffff1d7224 */ /* 0x002fe400078e0014 */
[----:B------:R-:W3:Y:S07]  /*365a0*/  LDL.LU.64 R20, [R1+0x1dd8] ;  /* 0x001dd80001147983 */ /* 0x000eee0000300a00 */
[----:B------:R-:W-:Y:S02]  /*365b0*/  STL.64 [R1+0x450], R24 ;  /* 0x0004501801007387 */ /* 0x000fe40000100a00 */
[----:B------:R0:W-:Y:S02]  /*365c0*/  STL [R1+0x458], R26 ;  /* 0x0004581a01007387 */ /* 0x0001e40000100800 */
[----:B0-----:R-:W-:Y:S01]  /*365d0*/  IMAD.MOV.U32 R26, RZ, RZ, R27 ;  /* 0x000000ffff1a7224 */ /* 0x001fe200078e001b */
[----:B------:R-:W2:Y:S04]  /*365e0*/  LDL.LU.64 R24, [R1+0x1dd0] ;  /* 0x001dd00001187983 */ /* 0x000ea80000300a00 */
[----:B------:R-:W-:Y:S01]  /*365f0*/  STL [R1+0x18c8], R26 ;  /* 0x0018c81a01007387 */ /* 0x000fe20000100800 */
[C---:B---3--:R-:W-:Y:S11]  /*36600*/  HMMA.16816.F32.BF16 R20, R16.reuse, R8, R20 ;  /* 0x000000081014723c */ /* 0x048ff60000041814 */
[----:B------:R-:W-:Y:S11]  /*36610*/  @!UPT UIADD3 URZ, URZ, URZ, URZ ;  /* 0x0000003f3f3ff290 */ /* 0x000ff6000fffe03f */
[----:B------:R-:W-:Y:S01]  /*36620*/  @!UPT UIADD3 URZ, URZ, URZ, URZ ;  /* 0x0000003f3f3ff290 */ /* 0x000fe2000fffe03f */
[----:B------:R0:W-:Y:S01]  /*36630*/  STL.64 [R1+0x440], R20 ;  /* 0x0004401401007387 */ /* 0x0001e20000100a00 */
[----:B------:R1:W-:Y:S02]  /*36640*/  STL.64 [R1+0x448], R22 ;  /* 0x0004481601007387 */ /* 0x0003e40000100a00 */
[----:B0-----:R-:W-:Y:S01]  /*36650*/  IMAD.MOV.U32 R20, RZ, RZ, R8 ;  /* 0x000000ffff147224 */ /* 0x001fe200078e0008 */
[----:B-1----:R-:W3:Y:S01]  /*36660*/  LDL.LU R23, [R1+0x1dcc] ;  /* 0x001dcc0001177983 */ /* 0x002ee20000300800 */
[----:B------:R-:W-:Y:S02]  /*36670*/  IMAD.MOV.U32 R8, RZ, RZ, R9 ;  /* 0x000000ffff087224 */ /* 0x000fe400078e0009 */
[----:B------:R-:W2:Y:S03]  /*36680*/  LDL.LU R9, [R1+0x1dc8] ;  /* 0x001dc80001097983 */ /* 0x000ea60000300800 */
[----:B--2---:R0:W-:Y:S04]  /*36690*/  STL.64 [R1+0x1d88], R8 ;  /* 0x001d880801007387 */ /* 0x0041e80000100a00 */
[----:B0-----:R-:W2:Y:S01]  /*366a0*/  LDL.LU R8, [R1+0x410] ;  /* 0x0004100001087983 */ /* 0x001ea20000300800 */
[----:B------:R-:W2:Y:S02]  /*366b0*/  LDL.LU R9, [R1+0x414] ;  /* 0x0004140001097983 */ /* 0x000ea40000300800 */
[----:B------:R-:W2:Y:S02]  /*366c0*/  LDL.LU R10, [R1+0x418] ;  /* 0x00041800010a7983 */ /* 0x000ea40000300800 */
[----:B------:R-:W2:Y:S01]  /*366d0*/  LDL.LU R11, [R1+0x41c] ;  /* 0x00041c00010b7983 */ /* 0x000ea20000300800 */
[----:B----4-:R-:W-:Y:S01]  /*366e0*/  HMMA.16816.F32.BF16 R4, R16, R12, R4 ;  /* 0x0000000c1004723c */ /* 0x010fe20000041804 */
[----:B------:R-:W-:-:S02]  /*366f0*/  IMAD.MOV.U32 R22, RZ, RZ, R12 ;  /* 0x000000ffff167224 */ /* 0x000fc400078e000c */
[----:B------:R-:W-:Y:S01]  /*36700*/  IMAD.MOV.U32 R0, RZ, RZ, R13 ;  /* 0x000000ffff007224 */ /* 0x000fe200078e000d */
[----:B--2---:R-:W-:Y:S01]  /*36710*/  STL.64 [R1+0x1da0], R10 ;  /* 0x001da00a01007387 */ /* 0x004fe20000100a00 */
[----:B------:R0:W-:Y:S03]  /*36720*/  STL.64 [R1+0x1d98], R8 ;  /* 0x001d980801007387 */ /* 0x0001e60000100a00 */
[----:B0-----:R-:W2:Y:S01]  /*36730*/  LDL.64 R8, [R1+0x20] ;  /* 0x0000200001087983 */ /* 0x001ea20000100a00 */
[----:B------:R-:W2:Y:S02]  /*36740*/  LDL.LU.64 R14, [R1+0x1dc0] ;  /* 0x001dc000010e7983 */ /* 0x000ea40000300a00 */
[----:B------:R-:W2:Y:S11]  /*36750*/  LDL.LU.64 R12, [R1+0x1db8] ;  /* 0x001db800010c7983 */ /* 0x000eb60000300a00 */
[----:B------:R-:W-:Y:S02]  /*36760*/  @!UPT UIADD3 URZ, URZ, URZ, URZ ;  /* 0x0000003f3f3ff290 */ /* 0x000fe4000fffe03f */
[----:B------:R-:W-:Y:S01]  /*36770*/  IMAD.MOV.U32 R26, RZ, RZ, R7 ;  /* 0x000000ffff1a7224 */ /* 0x000fe200078e0007 */
[----:B------:R-:W-:Y:S01]  /*36780*/  STL.64 [R1+0x430], R4 ;  /* 0x0004300401007387 */ /* 0x000fe20000100a00 */
[----:B------:R0:W-:Y:S03]  /*36790*/  STL [R1+0x438], R6 ;  /* 0x0004380601007387 */ /* 0x0001e60000100800 */
[----:B0-----:R-:W4:Y:S01]  /*367a0*/  LDL.LU.64 R6, [R1+0x1db0] ;  /* 0x001db00001067983 */ /* 0x001f220000300a00 */
[----:B------:R-:W3:Y:S02]  /*367b0*/  LDL.LU R5, [R1+0x1da8] ;  /* 0x001da80001057983 */ /* 0x000ee40000300800 */
[----:B------:R-:W-:Y:S02]  /*367c0*/  STL [R1+0x18d0], R26 ;  /* 0x0018d01a01007387 */ /* 0x000fe40000100800 */
[----:B------:R-:W3:Y:S01]  /*367d0*/  LDL.LU.64 R10, [R1+0x1da0] ;  /* 0x001da000010a7983 */ /* 0x000ee20000300a00 */
[----:B--2---:R-:W-:Y:S01]  /*367e0*/  HMMA.16816.F32.BF16 R12, R16, R8, R12 ;  /* 0x00000008100c723c */ /* 0x004fe2000004180c */
[----:B------:R-:W-:-:S02]  /*367f0*/  IMAD.MOV.U32 R4, RZ, RZ, R8 ;  /* 0x000000ffff047224 */ /* 0x000fc400078e0008 */
[----:B------:R-:W-:Y:S02]  /*36800*/  IMAD.MOV.U32 R21, RZ, RZ, R9 ;  /* 0x000000ffff157224 */ /* 0x000fe400078e0009 */
[----:B------:R-:W2:Y:S11]  /*36810*/  LDL.LU.64 R8, [R1+0x1d98] ;  /* 0x001d980001087983 */ /* 0x000eb60000300a00 */
[----:B------:R-:W-:Y:S07]  /*36820*/  @!UPT UIADD3 URZ, URZ, URZ, URZ ;  /* 0x0000003f3f3ff290 */ /* 0x000fee000fffe03f */
[----:B------:R0:W-:Y:S01]  /*36830*/  STL [R1+0x424], R13 ;  /* 0x0004240d01007387 */ /* 0x0001e20000100800 */
[----:B------:R-:W-:Y:S02]  /*36840*/  STL.64 [R1+0x428], R14 ;  /* 0x0004280e01007387 */ /* 0x000fe40000100a00 */
[----:B------:R-:W-:Y:S02]  /*36850*/  IMAD.MOV.U32 R27, RZ, RZ, R12 ;  /* 0x000000ffff1b7224 */ /* 0x000fe400078e000c */
[----:B0-----:R-:W2:Y:S01]  /*36860*/  LDL.LU.64 R12, [R1+0x1d90] ;  /* 0x001d9000010c7983 */ /* 0x001ea20000300a00 */
[----:B---3--:R-:W-:Y:S02]  /*36870*/  STL.64 [R1+0x1d68], R22 ;  /* 0x001d681601007387 */ /* 0x008fe40000100a00 */
[----:B------:R0:W-:Y:S02]  /*36880*/  STL.64 [R1+0x1d60], R20 ;  /* 0x001d601401007387 */ /* 0x0001e40000100a00 */
[----:B0-----:R-:W3:Y:S01]  /*36890*/  LDL.64 R20, [R1] ;  /* 0x0000000001147983 */ /* 0x001ee20000100a00 */
[----:B----4-:R-:W-:Y:S02]  /*368a0*/  STL.64 [R1+0x1d58], R6 ;  /* 0x001d580601007387 */ /* 0x010fe40000100a00 */
[----:B------:R0:W-:Y:S02]  /*368b0*/  STL.64 [R1+0x1d50], R4 ;  /* 0x001d500401007387 */ /* 0x0001e40000100a00 */
[----:B0-----:R-:W4:Y:S01]  /*368c0*/  LDL.LU R4, [R1+0x3f0] ;  /* 0x0003f00001047983 */ /* 0x001f220000300800 */
[----:B------:R-:W4:Y:S02]  /*368d0*/  LDL.LU R5, [R1+0x3f4] ;  /* 0x0003f40001057983 */ /* 0x000f240000300800 */
[----:B------:R-:W4:Y:S02]  /*368e0*/  LDL.LU R6, [R1+0x3f8] ;  /* 0x0003f80001067983 */ /* 0x000f240000300800 */
[----:B------:R-:W4:Y:S01]  /*368f0*/  LDL.LU R7, [R1+0x3fc] ;  /* 0x0003fc0001077983 */ /* 0x000f220000300800 */
[----:B------:R-:W-:Y:S01]  /*36900*/  STL [R1+0x18cc], R27 ;  /* 0x0018cc1b01007387 */ /* 0x000fe20000100800 */
        /* <DEDUP_REMOVED lines=8> */
[----:B------:R-:W3:Y:S01]  /*36990*/  LDL.LU.64 R14, [R1+0x1d80] ;  /* 0x001d8000010e7983 */ /* 0x000ee20000300a00 */
[----:B------:R-:W3:Y:S01]  /*369a0*/  LDL.LU.64 R12, [R1+0x1d78] ;  /* 0x001d7800010c7983 */ /* 0x000ee20000300a00 */
[C---:B----4-:R-:W-:Y:S11]  /*369b0*/  HMMA.16816.F32.BF16 R4, R16.reuse, R24, R4 ;  /* 0x000000181004723c */ /* 0x050ff60000041804 */
[----:B------:R-:W-:Y:S11]  /*369c0*/  @!UPT UIADD3 URZ, URZ, URZ, URZ ;  /* 0x0000003f3f3ff290 */ /* 0x000ff6000fffe03f */
[----:B------:R-:W-:Y:S02]  /*369d0*/  @!UPT UIADD3 URZ, URZ, URZ, URZ ;  /* 0x0000003f3f3ff290 */ /* 0x000fe4000fffe03f */
[----:B------:R-:W-:Y:S02]  /*369e0*/  IMAD.MOV.U32 R26, RZ, RZ, R5 ;  /* 0x000000ffff1a7224 */ /* 0x000fe400078e0005 */
[----:B------:R-:W-:Y:S01]  /*369f0*/  IMAD.MOV.U32 R27, RZ, RZ, R7 ;  /* 0x000000ffff1b7224 */ /* 0x000fe200078e0007 */
[----:B---3--:R-:W-:Y:S11]  /*36a00*/  HMMA.16816.F32.BF16 R12, R16, R20, R12 ;  /* 0x00000014100c723c */ /* 0x008ff6000004180c */
[----:B------:R-:W-:Y:S11]  /*36a10*/  @!UPT UIADD3 URZ, URZ, URZ, URZ ;  /* 0x0000003f3f3ff290 */ /* 0x000ff6000fffe03f */
[----:B------:R-:W-:Y:S01]  /*36a20*/  @!UPT UIADD3 URZ, URZ, URZ, URZ ;  /* 0x0000003f3f3ff290 */ /* 0x000fe2000fffe03f */
[----:B------:R0:W-:Y:S01]  /*36a30*/  STL.64 [R1+0x400], R12 ;  /* 0x0004000c01007387 */ /* 0x0001e20000100a00 */
[----:B------:R1:W-:Y:S02]  /*36a40*/  STL.64 [R1+0x408], R14 ;  /* 0x0004080e01007387 */ /* 0x0003e40000100a00 */
[----:B0-----:R-:W-:Y:S01]  /*36a50*/  IMAD.MOV.U32 R12, RZ, RZ, R20 ;  /* 0x000000ffff0c7224 */ /* 0x001fe200078e0014 */
[----:B-1----:R-:W3:Y:S01]  /*36a60*/  LDL.LU.64 R14, [R1+0x1d70] ;  /* 0x001d7000010e7983 */ /* 0x002ee20000300a00 */
[----:B------:R-:W-:Y:S02]  /*36a70*/  IMAD.MOV.U32 R13, RZ, RZ, R21 ;  /* 0x000000ffff0d7224 */ /* 0x000fe400078e0015 */
[----:B------:R-:W4:Y:S02]  /*36a80*/  LDL.LU.64 R22, [R1+0x1d68] ;  /* 0x001d680001167983 */ /* 0x000f240000300a00 */
[----:B------:R-:W2:Y:S01]  /*36a90*/  LDL.LU.64 R20, [R1+0x1d60] ;  /* 0x001d600001147983 */ /* 0x000ea20000300a00 */
[----:B------:R-:W-:Y:S01]  /*36aa0*/  STL [R1+0x3f0], R4 ;  /* 0x0003f00401007387 */ /* 0x000fe20000100800 */
[----:B------:R0:W-:Y:S03]  /*36ab0*/  STL [R1+0x3f8], R6 ;  /* 0x0003f80601007387 */ /* 0x0001e60000100800 */
        /* <DEDUP_REMOVED lines=8> */
[----:B------:R0:W-:Y:S02]  /*36b40*/  STL.64 [R1+0x1c08], R24 ;  /* 0x001c081801007387 */ /* 0x0001e40000100a00 */
[----:B0-----:R-:W-:Y:S02]  /*36b50*/  IMAD.MOV.U32 R24, RZ, RZ, R11 ;  /* 0x000000ffff187224 */ /* 0x001fe400078e000b */
[----:B------:R-:W-:-:S05]  /*36b60*/  IMAD.MOV.U32 R25, RZ, RZ, R10 ;  /* 0x000000ffff197224 */ /* 0x000fca00078e000a */
[----:B------:R0:W-:Y:S04]  /*36b70*/  STL.64 [R1+0x1c20], R24 ;  /* 0x001c201801007387 */ /* 0x0001e80000100a00 */
[----:B0-----:R-:W2:Y:S01]  /*36b80*/  LDL.LU R24, [R1+0x3e0] ;  /* 0x0003e00001187983 */ /* 0x001ea20000300800 */
[----:B------:R-:W2:Y:S02]  /*36b90*/  LDL.LU R25, [R1+0x3e4] ;  /* 0x0003e40001197983 */ /* 0x000ea40000300800 */
[----:B------:R-:W2:Y:S02]  /*36ba0*/  LDL.LU R26, [R1+0x3e8] ;  /* 0x0003e800011a7983 */ /* 0x000ea40000300800 */
[----:B------:R-:W2:Y:S02]  /*36bb0*/  LDL.LU R27, [R1+0x3ec] ;  /* 0x0003ec00011b7983 */ /* 0x000ea40000300800 */
[----:B--2---:R-:W-:Y:S11]  /*36bc0*/  HMMA.16816.F32.BF16 R24, R16, R12, R24 ;  /* 0x0000000c1018723c */ /* 0x004ff60000041818 */
[----:B------:R-:W-:Y:S11]  /*36bd0*/  @!UPT UIADD3 URZ, URZ, URZ, URZ ;  /* 0x0000003f3f3ff290 */ /* 0x000ff6000fffe03f */
[----:B------:R-:W-:Y:S01]  /*36be0*/  @!UPT UIADD3 URZ, URZ, URZ, URZ ;  /* 0x0000003f3f3ff290 */ /* 0x000fe2000fffe03f */
[----:B------:R0:W-:Y:S02]  /*36bf0*/  STL.64 [R1+0x3e0], R24 ;  /* 0x0003e01801007387 */ /* 0x0001e40000100a00 */
[----:B0-----:R-:W-:Y:S02]  /*36c00*/  IMAD.MOV.U32 R24, RZ, RZ, R4 ;  /* 0x000000ffff187224 */ /* 0x001fe400078e0004 */
[----:B------:R-:W-:Y:S01]  /*36c10*/  IMAD.MOV.U32 R25, RZ, RZ, R21 ;  /* 0x000000ffff197224 */ /* 0x000fe200078e0015 */
[----:B------:R-:W2:Y:S01]  /*36c20*/  LDL.LU R4, [R1+0x1d40] ;  /* 0x001d400001047983 */ /* 0x000ea20000300800 */
[----:B------:R-:W2:Y:S03]  /*36c30*/  LDL.LU R21, [R1+0x1d3c] ;  /* 0x001d3c0001157983 */ /* 0x000ea60000300800 */
[----:B------:R-:W-:Y:S01]  /*36c40*/  STL.64 [R1+0x1c38], R24 ;  /* 0x001c381801007387 */ /* 0x000fe20000100a00 */
[----:B---3--:R-:W-:Y:S02]  /*36c50*/  STL.64 [R1+0x1be0], R14 ;  /* 0x001be00e01007387 */ /* 0x008fe40000100a00 */
[----:B------:R0:W-:Y:S02]  /*36c60*/  STL.64 [R1+0x1bd8], R12 ;  /* 0x001bd80c01007387 */ /* 0x0001e40000100a00 */
[----:B0-----:R-:W3:Y:S01]  /*36c70*/  LDL.LU R12, [R1+0x200] ;  /* 0x00020000010c7983 */ /* 0x001ee20000300800 */
[----:B------:R-:W3:Y:S02]  /*36c80*/  LDL.LU R13, [R1+0x204] ;  /* 0x00020400010d7983 */ /* 0x000ee40000300800 */
[----:B------:R-:W2:Y:S02]  /*36c90*/  LDL.LU R14, [R1+0x208] ;  /* 0x00020800010e7983 */ /* 0x000ea40000300800 */
[----:B------:R-:W2:Y:S02]  /*36ca0*/  LDL.LU R15, [R1+0x20c] ;  /* 0x00020c00010f7983 */ /* 0x000ea40000300800 */
[----:B----4-:R-:W-:-:S02]  /*36cb0*/  IMAD.MOV.U32 R24, RZ, RZ, R22 ;  /* 0x000000ffff187224 */ /* 0x010fc400078e0016 */
[----:B------:R-:W-:Y:S01]  /*36cc0*/  IMAD.MOV.U32 R25, RZ, RZ, R0 ;  /* 0x000000ffff197224 */ /* 0x000fe200078e0000 */
[----:B------:R-:W4:Y:S01]  /*36cd0*/  LDL.LU R22, [R1+0x1d38] ;  /* 0x001d380001167983 */ /* 0x000f220000300800 */
[----:B------:R-:W4:Y:S03]  /*36ce0*/  LDL.LU R0, [R1+0x1d34] ;  /* 0x001d340001007983 */ /* 0x000f260000300800 */
[----:B------:R-:W-:Y:S04]  /*36cf0*/  STL.64 [R1+0x1c50], R24 ;  /* 0x001c501801007387 */ /* 0x000fe80000100a00 */
[----:B--2---:R-:W-:Y:S01]  /*36d00*/  STL.64 [R1+0x1c00], R14 ;  /* 0x001c000e01007387 */ /* 0x004fe20000100a00 */
[----:B---3--:R0:W-:Y:S03]  /*36d10*/  STL.64 [R1+0x1bf8], R12 ;  /* 0x001bf80c01007387 */ /* 0x0081e60000100a00 */
[----:B0-----:R-:W2:Y:S01]  /*36d20*/  LDL.LU R12, [R1+0x210] ;  /* 0x00021000010c7983 */ /* 0x001ea20000300800 */
[----:B------:R-:W2:Y:S02]  /*36d30*/  LDL.LU R13, [R1+0x214] ;  /* 0x00021400010d7983 */ /* 0x000ea40000300800 */
[----:B------:R-:W3:Y:S02]  /*36d40*/  LDL.LU R14, [R1+0x218] ;  /* 0x00021800010e7983 */ /* 0x000ee40000300800 */
[----:B------:R-:W3:Y:S02]  /*36d50*/  LDL.LU R15, [R1+0x21c] ;  /* 0x00021c00010f7983 */ /* 0x000ee40000300800 */
[----:B------:R-:W-:-:S02]  /*36d60*/  IMAD.MOV.U32 R24, RZ, RZ, R20 ;  /* 0x000000ffff187224 */ /* 0x000fc400078e0014 */
[----:B------:R-:W-:Y:S01]  /*36d70*/  IMAD.MOV.U32 R25, RZ, RZ, R8 ;  /* 0x000000ffff197224 */ /* 0x000fe200078e0008 */
[----:B------:R-:W4:Y:S01]  /*36d80*/  LDL.LU R20, [R1+0x1d30] ;  /* 0x001d300001147983 */ /* 0x000f220000300800 */
[----:B------:R-:W4:Y:S03]  /*36d90*/  LDL.LU R8, [R1+0x1d2c] ;  /* 0x001d2c0001087983 */ /* 0x000f260000300800 */
[----:B------:R-:W-:Y:S04]  /*36da0*/  STL.64 [R1+0x1c68], R24 ;  /* 0x001c681801007387 */ /* 0x000fe80000100a00 */
[----:B---3--:R-:W-:Y:S01]  /*36db0*/  STL.64 [R1+0x1c18], R14 ;  /* 0x001c180e01007387 */ /* 0x008fe20000100a00 */
[----:B--2---:R0:W-:Y:S03]  /*36dc0*/  STL.64 [R1+0x1c10], R12 ;  /* 0x001c100c01007387 */ /* 0x0041e60000100a00 */
[----:B0-----:R-:W2:Y:S01]  /*36dd0*/  LDL.LU R12, [R1+0x220] ;  /* 0x00022000010c7983 */ /* 0x001ea20000300800 */
[----:B------:R-:W2:Y:S02]  /*36de0*/  LDL.LU R13, [R1+0x224] ;  /* 0x00022400010d7983 */ /* 0x000ea40000300800 */
[----:B------:R-:W3:Y:S02]  /*36df0*/  LDL.LU R14, [R1+0x228] ;  /* 0x00022800010e7983 */ /* 0x000ee40000300800 */
[----:B------:R-:W3:Y:S02]  /*36e00*/  LDL.LU R15, [R1+0x22c] ;  /* 0x00022c00010f7983 */ /* 0x000ee40000300800 */
[----:B------:R-:W-:-:S02]  /*36e10*/  IMAD.MOV.U32 R24, RZ, RZ, R29 ;  /* 0x000000ffff187224 */ /* 0x000fc400078e001d */
[----:B------:R-:W-:-:S05]  /*36e20*/  IMAD.MOV.U32 R25, RZ, RZ, R3 ;  /* 0x000000ffff197224 */ /* 0x000fca00078e0003 */
[----:B------:R0:W-:Y:S02]  /*36e30*/  STL.64 [R1+0x1c80], R24 ;  /* 0x001c801801007387 */ /* 0x0001e40000100a00 */
[----:B0-----:R-:W-:Y:S02]  /*36e40*/  IMAD.MOV.U32 R24, RZ, RZ, R9 ;  /* 0x000000ffff187224 */ /* 0x001fe400078e0009 */
[----:B------:R-:W-:Y:S01]  /*36e50*/  IMAD.MOV.U32 R25, RZ, RZ, R28 ;  /* 0x000000ffff197224 */ /* 0x000fe200078e001c */
[----:B------:R-:W4:Y:S04]  /*36e60*/  LDL.LU R9, [R1+0x1d28] ;  /* 0x001d280001097983 */ /* 0x000f280000300800 */
        /* <DEDUP_REMOVED lines=34> */
[----:B----4-:R-:W-:-:S02]  /*37090*/  IMAD.MOV.U32 R24, RZ, RZ, R22 ;  /* 0x000000ffff187224 */ /* 0x010fc400078e0016 */
        /* <DEDUP_REMOVED lines=9> */
[----:B------:R-:W4:Y:S01]  /*37130*/  LDL.LU R20, [R1+0x2d0] ;  /* 0x0002d00001147983 */ /* 0x000f220000300800 */
[----:B------:R-:W4:Y:S02]  /*37140*/  LDL.LU R21, [R1+0x2d4] ;  /* 0x0002d40001157983 */ /* 0x000f240000300800 */
[----:B------:R-:W4:Y:S02]  /*37150*/  LDL.LU R22, [R1+0x2d8] ;  /* 0x0002d80001167983 */ /* 0x000f240000300800 */
[----:B------:R-:W4:Y:S01]  /*37160*/  LDL.LU R23, [R1+0x2dc] ;  /* 0x0002dc0001177983 */ /* 0x000f220000300800 */
        /* <DEDUP_REMOVED lines=21> */
[----:B------:R-:W3:Y:S01]  /*372c0*/  LDL.LU R15, [R1+0x2ac] ;  /* 0x0002ac00010f7983 */ /* 0x000ee20000300800 */
[C---:B----4-:R-:W-:Y:S01]  /*372d0*/  HMMA.16816.F32.BF16 R4, R16.reuse, R8, R4 ;  /* 0x000000081004723c */ /* 0x050fe20000041804 */
        /* <DEDUP_REMOVED lines=12> */
[----:B------:R0:W-:Y:S01]  /*373a0*/  STL.64 [R1+0x3d0], R4 ;  /* 0x0003d00401007387 */ /* 0x0001e20000100a00 */
[----:B------:R-:W-:Y:S03]  /*373b0*/  STL.64 [R1+0x3d8], R6 ;  /* 0x0003d80601007387 */ /* 0x000fe60000100a00 */
[----:B0-----:R-:W3:Y:S01]  /*373c0*/  LDL.LU.64 R4, [R1+0x1d20] ;  /* 0x001d200001047983 */ /* 0x001ee20000300a00 */
[----:B------:R-:W-:Y:S01]  /*373d0*/  IMAD.MOV.U32 R25, RZ, RZ, R0 ;  /* 0x000000ffff197224 */ /* 0x000fe200078e0000 */
[----:B---3--:R-:W-:Y:S02]  /*373e0*/  HMMA.16816.F32.BF16 R16, R16, R4, R20 ;  /* 0x000000041010723c */ /* 0x008fe40000041814 */
[----:B------:R-:W2:Y:S01]  /*373f0*/  LDL.LU.64 R22, [R1+0x1d18] ;  /* 0x001d180001167983 */ /* 0x000ea20000300a00 */
[----:B------:R-:W2:Y:S02]  /*37400*/  LDL.LU.64 R20, [R1+0x1d10] ;  /* 0x001d100001147983 */ /* 0x000ea40000300a00 */
[----:B------:R-:W-:-:S02]  /*37410*/  IMAD.MOV.U32 R10, RZ, RZ, R26 ;  /* 0x000000ffff0a7224 */ /* 0x000fc400078e001a */
[----:B------:R-:W-:Y:S11]  /*37420*/  IMAD.MOV.U32 R11, RZ, RZ, R27 ;  /* 0x000000ffff0b7224 */ /* 0x000ff600078e001b */
[----:B------:R-:W-:Y:S05]  /*37430*/  @!UPT UIADD3 URZ, URZ, URZ, URZ ;  /* 0x0000003f3f3ff290 */ /* 0x000fea000fffe03f */
[----:B------:R0:W-:Y:S01]  /*37440*/  STL.64 [R1+0x2d0], R16 ;  /* 0x0002d01001007387 */ /* 0x0001e20000100a00 */
[----:B------:R1:W-:Y:S03]  /*37450*/  STL.64 [R1+0x2d8], R18 ;  /* 0x0002d81201007387 */ /* 0x0003e60000100a00 */
[----:B0-----:R-:W3:Y:S01]  /*37460*/  LDL.LU R16, [R1+0x1e0] ;  /* 0x0001e00001107983 */ /* 0x001ee20000300800 */
[----:B------:R-:W3:Y:S02]  /*37470*/  LDL.LU R17, [R1+0x1e4] ;  /* 0x0001e40001117983 */ /* 0x000ee40000300800 */
[----:B-1----:R-:W3:Y:S02]  /*37480*/  LDL.LU R18, [R1+0x1e8] ;  /* 0x0001e80001127983 */ /* 0x002ee40000300800 */
[----:B------:R-:W3:Y:S01]  /*37490*/  LDL.LU R19, [R1+0x1ec] ;  /* 0x0001ec0001137983 */ /* 0x000ee20000300800 */
[C---:B--2---:R-:W-:Y:S01]  /*374a0*/  HMMA.16816.F32.BF16 R24, R20.reuse, R24, R12 ;  /* 0x000000181418723c */ /* 0x044fe2000004180c */
[----:B------:R-:W2:Y:S01]  /*374b0*/  LDL.LU.64 R14, [R1+0x1d08] ;  /* 0x001d0800010e7983 */ /* 0x000ea20000300a00 */
[----:B------:R-:W2:Y:S11]  /*374c0*/  LDL.LU.64 R12, [R1+0x1d00] ;  /* 0x001d0000010c7983 */ /* 0x000eb60000300a00 */
[----:B------:R-:W-:Y:S10]  /*374d0*/  @!UPT UIADD3 URZ, URZ, URZ, URZ ;  /* 0x0000003f3f3ff290 */ /* 0x000ff4000fffe03f */
        /* <DEDUP_REMOVED lines=79> */
[----:B0-----:R-:W4:Y:S01]  /*379d0*/  LDL.LU.64 R26, [R1+0x1bf0] ;  /* 0x001bf000011a7983 */ /* 0x001f220000300a00 */
[----:B------:R-:W2:Y:S02]  /*379e0*/  LDL.LU.64 R24, [R1+0x1be8] ;  /* 0x001be80001187983 */ /* 0x000ea40000300a00 */
[C---:B--2---:R-:W-:Y:S11]  /*379f0*/  HMMA.16816.F32.BF16 R12, R20.reuse, R24, R12 ;  /* 0x00000018140c723c */ /* 0x044ff6000004180c */
[----:B------:R-:W-:Y:S11]  /*37a00*/  @!UPT UIADD3 URZ, URZ, URZ, URZ ;  /* 0x0000003f3f3ff290 */ /* 0x000ff6000fffe03f */
[----:B------:R-:W-:Y:S01]  /*37a10*/  @!UPT UIADD3 URZ, URZ, URZ, URZ ;  /* 0x0000003f3f3ff290 */ /* 0x000fe2000fffe03f */
[----:B------:R-:W-:Y:S01]  /*37a20*/  STL.64 [R1+0x200], R12 ;  /* 0x0002000c01007387 */ /* 0x000fe20000100a00 */
[----:B------:R0:W-:Y:S03]  /*37a30*/  STL.64 [R1+0x208], R14 ;  /* 0x0002080e01007387 */ /* 0x0001e60000100a00 */
[----:B0-----:R-:W2:Y:S01]  /*37a40*/  LDL.LU.64 R14, [R1+0x1be0] ;  /* 0x001be000010e7983 */ /* 0x001ea20000300a00 */
[----:B------:R-:W3:Y:S02]  /*37a50*/  LDL.LU.64 R12, [R1+0x1bd8] ;  /* 0x001bd800010c7983 */ /* 0x000ee40000300a00 */
[----:B----4-:R-:W-:Y:S02]  /*37a60*/  STL.64 [R1+0x1b10], R26 ;  /* 0x001b101a01007387 */ /* 0x010fe40000100a00 */
[----:B------:R0:W-:Y:S02]  /*37a70*/  STL.64 [R1+0x1b08], R24 ;  /* 0x001b081801007387 */ /* 0x0001e40000100a00 */
[----:B0-----:R-:W4:Y:S01]  /*37a80*/  LDL.LU R24, [R1+0x1f0] ;  /* 0x0001f00001187983 */ /* 0x001f220000300800 */
[----:B------:R-:W4:Y:S02]  /*37a90*/  LDL.LU R25, [R1+0x1f4] ;  /* 0x0001f40001197983 */ /* 0x000f240000300800 */
[----:B------:R-:W4:Y:S02]  /*37aa0*/  LDL.LU R26, [R1+0x1f8] ;  /* 0x0001f800011a7983 */ /* 0x000f240000300800 */
[----:B------:R-:W4:Y:S01]  /*37ab0*/  LDL.LU R27, [R1+0x1fc] ;  /* 0x0001fc00011b7983 */ /* 0x000f220000300800 */
[----:B--2---:R-:W-:Y:S01]  /*37ac0*/  STL.64 [R1+0x1b00], R14 ;  /* 0x001b000e01007387 */ /* 0x004fe20000100a00 */
[----:B---3--:R0:W-:Y:S01]  /*37ad0*/  STL.64 [R1+0x1af8], R12 ;  /* 0x001af80c01007387 */ /* 0x0081e20000100a00 */
[C---:B----4-:R-:W-:Y:S08]  /*37ae0*/  HMMA.16816.F32.BF16 R24, R20.reuse, R12, R24 ;  /* 0x0000000c1418723c */ /* 0x050ff00000041818 */
[C---:B0-----:R-:W-:Y:S11]  /*37af0*/  HMMA.16816.F32.BF16 R12, R20.reuse, R8, R16 ;  /* 0x00000008140c723c */ /* 0x041ff60000041810 */
[----:B------:R-:W-:Y:S04]  /*37b00*/  @!UPT UIADD3 URZ, URZ, URZ, URZ ;  /* 0x0000003f3f3ff290 */ /* 0x000fe8000fffe03f */
[----:B------:R-:W-:Y:S01]  /*37b10*/  STL.64 [R1+0x1f0], R24 ;  /* 0x0001f01801007387 */ /* 0x000fe20000100a00 */
[----:B------:R-:W-:Y:S02]  /*37b20*/  STL.64 [R1+0x1f8], R26 ;  /* 0x0001f81a01007387 */ /* 0x000fe40000100a00 */
[----:B------:R-:W2:Y:S05]  /*37b30*/  LDL.LU R16, [R1+0xd0] ;  /* 0x0000d00001107983 */ /* 0x000eaa0000300800 */
[----:B------:R0:W-:Y:S01]  /*37b40*/  STL.64 [R1+0x1e0], R12 ;  /* 0x0001e00c01007387 */ /* 0x0001e20000100a00 */
[----:B------:R1:W-:Y:S01]  /*37b50*/  STL.64 [R1+0x1e8], R14 ;  /* 0x0001e80e01007387 */ /* 0x0003e20000100a00 */
[----:B------:R-:W2:Y:S02]  /*37b60*/  LDL.LU R17, [R1+0xd4] ;  /* 0x0000d40001117983 */ /* 0x000ea40000300800 */
[----:B------:R-:W2:Y:S02]  /*37b70*/  LDL.LU R18, [R1+0xd8] ;  /* 0x0000d80001127983 */ /* 0x000ea40000300800 */
[----:B------:R-:W2:Y:S01]  /*37b80*/  LDL.LU R19, [R1+0xdc] ;  /* 0x0000dc0001137983 */ /* 0x000ea20000300800 */
[----:B------:R-:W3:Y:S04]  /*37b90*/  LDL R2, [R1+0x5f4] ;  /* 0x0005f40001027983 */ /* 0x000ee80000100800 */
[----:B------:R-:W4:Y:S04]  /*37ba0*/  LDL R0, [R1+0x5f0] ;  /* 0x0005f00001007983 */ /* 0x000f280000100800 */
[----:B0-----:R-:W2:Y:S01]  /*37bb0*/  LDL.LU R12, [R1+0x380] ;  /* 0x00038000010c7983 */ /* 0x001ea20000300800 */
[----:B------:R-:W2:Y:S02]  /*37bc0*/  LDL.LU R13, [R1+0x384] ;  /* 0x00038400010d7983 */ /* 0x000ea40000300800 */
[----:B-1----:R-:W2:Y:S02]  /*37bd0*/  LDL.LU R14, [R1+0x388] ;  /* 0x00038800010e7983 */ /* 0x002ea40000300800 */
[----:B------:R-:W2:Y:S02]  /*37be0*/  LDL.LU R15, [R1+0x38c] ;  /* 0x00038c00010f7983 */ /* 0x000ea40000300800 */
[----:B--2---:R-:W-:Y:S01]  /*37bf0*/  STL.64 [R1+0x1ba0], R14 ;  /* 0x001ba00e01007387 */ /* 0x004fe20000100a00 */
[----:B------:R0:W-:Y:S03]  /*37c00*/  STL.64 [R1+0x1b98], R12 ;  /* 0x001b980c01007387 */ /* 0x0001e60000100a00 */
[----:B0-----:R-:W2:Y:S01]  /*37c10*/  LDL.LU R12, [R1+0x3a0] ;  /* 0x0003a000010c7983 */ /* 0x001ea20000300800 */
[----:B------:R-:W2:Y:S02]  /*37c20*/  LDL.LU R13, [R1+0x3a4] ;  /* 0x0003a400010d7983 */ /* 0x000ea40000300800 */
[----:B------:R-:W2:Y:S02]  /*37c30*/  LDL.LU R14, [R1+0x3a8] ;  /* 0x0003a800010e7983 */ /* 0x000ea40000300800 */
[----:B------:R-:W2:Y:S02]  /*37c40*/  LDL.LU R15, [R1+0x3ac] ;  /* 0x0003ac00010f7983 */ /* 0x000ea40000300800 */
[----:B--2---:R-:W-:Y:S01]  /*37c50*/  STL.64 [R1+0x1bb0], R14 ;  /* 0x001bb00e01007387 */ /* 0x004fe20000100a00 */
[----:B------:R0:W-:Y:S03]  /*37c60*/  STL.64 [R1+0x1ba8], R12 ;  /* 0x001ba80c01007387 */ /* 0x0001e60000100a00 */
[----:B0-----:R-:W2:Y:S04]  /*37c70*/  LDL.LU.64 R12, [R1+0xa0] ;  /* 0x0000a000010c7983 */ /* 0x001ea80000300a00 */
[----:B--2---:R0:W-:Y:S04]  /*37c80*/  STL.64 [R1+0x1bc0], R12 ;  /* 0x001bc00c01007387 */ /* 0x0041e80000100a00 */
[----:B0-----:R-:W2:Y:S01]  /*37c90*/  LDL.LU.64 R12, [R1+0xb0] ;  /* 0x0000b000010c7983 */ /* 0x001ea20000300a00 */
[----:B------:R-:W2:Y:S03]  /*37ca0*/  LDL.LU.64 R24, [R1+0x70] ;  /* 0x0000700001187983 */ /* 0x000ea60000300a00 */
[----:B--2---:R0:W-:Y:S04]  /*37cb0*/  STL.64 [R1+0x1bb8], R24 ;  /* 0x001bb81801007387 */ /* 0x0041e80000100a00 */
[----:B0-----:R-:W2:Y:S01]  /*37cc0*/  LDL.LU R24, [R1+0x3b0] ;  /* 0x0003b00001187983 */ /* 0x001ea20000300800 */
[----:B------:R-:W2:Y:S02]  /*37cd0*/  LDL.LU R25, [R1+0x3b4] ;  /* 0x0003b40001197983 */ /* 0x000ea40000300800 */
[----:B------:R-:W2:Y:S02]  /*37ce0*/  LDL.LU R26, [R1+0x3b8] ;  /* 0x0003b800011a7983 */ /* 0x000ea40000300800 */
[----:B------:R-:W2:Y:S01]  /*37cf0*/  LDL.LU R27, [R1+0x3bc] ;  /* 0x0003bc00011b7983 */ /* 0x000ea20000300800 */
[----:B------:R-:W-:Y:S01]  /*37d00*/  HMMA.16816.F32.BF16 R20, R20, R4, R16 ;  /* 0x000000041414723c */ /* 0x000fe20000041810 */
[----:B---3--:R-:W-:Y:S04]  /*37d10*/  LDSM.16.MT88.4 R16, [R2+0x11000] ;  /* 0x011000000210783b */ /* 0x008fe80000004200 */
[----:B--2---:R-:W-:Y:S01]  /*37d20*/  STL.64 [R1+0x1bd0], R26 ;  /* 0x001bd01a01007387 */ /* 0x004fe20000100a00 */
[----:B------:R0:W-:Y:S03]  /*37d30*/  STL.64 [R1+0x1bc8], R24 ;  /* 0x001bc81801007387 */ /* 0x0001e60000100a00 */
[----:B0-----:R-:W2:Y:S01]  /*37d40*/  LDL.LU R24, [R1+0x3c0] ;  /* 0x0003c00001187983 */ /* 0x001ea20000300800 */
[----:B------:R-:W2:Y:S02]  /*37d50*/  LDL.LU R25, [R1+0x3c4] ;  /* 0x0003c40001197983 */ /* 0x000ea40000300800 */
[----:B------:R-:W2:Y:S02]  /*37d60*/  LDL.LU R26, [R1+0x3c8] ;  /* 0x0003c800011a7983 */ /* 0x000ea40000300800 */
[----:B------:R-:W2:Y:S01]  /*37d70*/  LDL.LU R27, [R1+0x3cc] ;  /* 0x0003cc00011b7983 */ /* 0x000ea20000300800 */
[----:B------:R-:W-:Y:S01]  /*37d80*/  STL.64 [R1+0x1af0], R10 ;  /* 0x001af00a01007387 */ /* 0x000fe20000100a00 */
[----:B------:R0:W-:Y:S03]  /*37d90*/  STL.64 [R1+0x1ae8], R8 ;  /* 0x001ae80801007387 */ /* 0x0001e60000100a00 */
[----:B0-----:R-:W3:Y:S04]  /*37da0*/  LDL.LU.64 R8, [R1+0x80] ;  /* 0x0000800001087983 */ /* 0x001ee80000300a00 */
[----:B------:R-:W-:Y:S02]  /*37db0*/  STL.64 [R1+0xd0], R20 ;  /* 0x0000d01401007387 */ /* 0x000fe40000100a00 */
[----:B------:R-:W-:Y:S02]  /*37dc0*/  STL.64 [R1+0xd8], R22 ;  /* 0x0000d81601007387 */ /* 0x000fe40000100a00 */
[----:B----4-:R0:W1:Y:S01]  /*37dd0*/  LDSM.16.MT88.4 R20, [R0+0x11000] ;  /* 0x011000000014783b */ /* 0x0100620000004200 */
[----:B------:R-:W-:-:S02]  /*37de0*/  IMAD.MOV.U32 R6, RZ, RZ, R12 ;  /* 0x000000ffff067224 */ /* 0x000fc400078e000c */
[----:B0-----:R-:W-:Y:S01]  /*37df0*/  IMAD.MOV.U32 R0, RZ, RZ, R13 ;  /* 0x000000ffff007224 */ /* 0x001fe200078e000d */
[----:B-1----:R0:W-:Y:S01]  /*37e00*/  STL [R1+0x1ab0], R20 ;  /* 0x001ab01401007387 */ /* 0x0021e20000100800 */
[----:B------:R1:W-:Y:S02]  /*37e10*/  STL [R1+0x1aac], R21 ;  /* 0x001aac1501007387 */ /* 0x0003e40000100800 */
[----:B------:R4:W-:Y:S02]  /*37e20*/  STL [R1+0x1aa8], R22 ;  /* 0x001aa81601007387 */ /* 0x0009e40000100800 */
[----:B------:R4:W-:Y:S01]  /*37e30*/  STL [R1+0x1aa4], R23 ;  /* 0x001aa41701007387 */ /* 0x0009e20000100800 */
[----:B0-----:R-:W3:Y:S01]  /*37e40*/  LDL.LU R20, [R1+0x390] ;  /* 0x0003900001147983 */ /* 0x001ee20000300800 */
[----:B-1----:R-:W3:Y:S02]  /*37e50*/  LDL.LU R21, [R1+0x394] ;  /* 0x0003940001157983 */ /* 0x002ee40000300800 */
[----:B----4-:R-:W3:Y:S02]  /*37e60*/  LDL.LU R22, [R1+0x398] ;  /* 0x0003980001167983 */ /* 0x010ee40000300800 */
        /* <DEDUP_REMOVED lines=9> */
[----:B------:R-:W-:Y:S01]  /*37f00*/  STL [R1+0x1ab8], R0 ;  /* 0x001ab80001007387 */ /* 0x000fe20000100800 */
[----:B------:R-:W-:Y:S01]  /*37f10*/  STL [R1+0x1ab4], R6 ;  /* 0x001ab40601007387 */ /* 0x000fe20000100800 */
[----:B--2---:R-:W-:Y:S01]  /*37f20*/  HMMA.16816.F32.BF16 R24, R16, R12, R24 ;  /* 0x0000000c1018723c */ /* 0x004fe20000041818 */
[----:B------:R-:W-:-:S02]  /*37f30*/  IMAD.MOV.U32 R7, RZ, RZ, R13 ;  /* 0x000000ffff077224 */ /* 0x000fc400078e000d */
[----:B------:R-:W-:Y:S11]  /*37f40*/  IMAD.MOV.U32 R2, RZ, RZ, R12 ;  /* 0x000000ffff027224 */ /* 0x000ff600078e000c */
[----:B------:R-:W-:Y:S09]  /*37f50*/  @!UPT UIADD3 URZ, URZ, URZ, URZ ;  /* 0x0000003f3f3ff290 */ /* 0x000ff2000fffe03f */
[----:B------:R0:W-:Y:S01]  /*37f60*/  STL.64 [R1+0x3b0], R24 ;  /* 0x0003b01801007387 */ /* 0x0001e20000100a00 */
[----:B------:R-:W-:Y:S03]  /*37f70*/  STL.64 [R1+0x3b8], R26 ;  /* 0x0003b81a01007387 */ /* 0x000fe60000100a00 */
[----:B0-----:R-:W2:Y:S01]  /*37f80*/  LDL.LU.64 R24, [R1+0x1bb8] ;  /* 0x001bb80001187983 */ /* 0x001ea20000300a00 */
[----:B------:R-:W4:Y:S02]  /*37f90*/  LDL.LU.64 R14, [R1+0x1bb0] ;  /* 0x001bb000010e7983 */ /* 0x000f240000300a00 */
[----:B------:R-:W4:Y:S02]  /*37fa0*/  LDL.LU.64 R12, [R1+0x1ba8] ;  /* 0x001ba800010c7983 */ /* 0x000f240000300a00 */
[----:B------:R-:W-:Y:S01]  /*37fb0*/  STL [R1+0x1ac0], R7 ;  /* 0x001ac00701007387 */ /* 0x000fe20000100800 */
[----:B------:R0:W-:Y:S04]  /*37fc0*/  STL.64 [R1+0x1b90], R4 ;  /* 0x001b900401007387 */ /* 0x0001e80000100a00 */
[----:B0-----:R-:W4:Y:S01]  /*37fd0*/  LDL.LU.64 R4, [R1+0x90] ;  /* 0x0000900001047983 */ /* 0x001f220000300a00 */
[----:B------:R-:W-:Y:S01]  /*37fe0*/  STL [R1+0x1abc], R2 ;  /* 0x001abc0201007387 */ /* 0x000fe20000100800 */
[C---:B----4-:R-:W-:Y:S11]  /*37ff0*/  HMMA.16816.F32.BF16 R12, R16.reuse, R4, R12 ;  /* 0x00000004100c723c */ /* 0x050ff6000004180c */
[----:B------:R-:W-:Y:S11]  /*38000*/  @!UPT UIADD3 URZ, URZ, URZ, URZ ;  /* 0x0000003f3f3ff290 */ /* 0x000ff6000fffe03f */
[----:B------:R-:W-:Y:S01]  /*38010*/  @!UPT UIADD3 URZ, URZ, URZ, URZ ;  /* 0x0000003f3f3ff290 */ /* 0x000fe2000fffe03f */
[----:B------:R-:W-:Y:S01]  /*38020*/  STL.64 [R1+0x3a0], R12 ;  /* 0x0003a00c01007387 */ /* 0x000fe20000100a00 */
[----:B------:R0:W-:Y:S03]  /*38030*/  STL.64 [R1+0x3a8], R14 ;  /* 0x0003a80e01007387 */ /* 0x0001e60000100a00 */
[----:B0-----:R-:W4:Y:S01]  /*38040*/  LDL.LU.64 R14, [R1+0x1ba0] ;  /* 0x001ba000010e7983 */ /* 0x001f220000300a00 */
[----:B------:R-:W4:Y:S02]  /*38050*/  LDL.LU.64 R12, [R1+0x1b98] ;  /* 0x001b9800010c7983 */ /* 0x000f240000300a00 */
[----:B------:R-:W-:Y:S02]  /*38060*/  IMAD.MOV.U32 R29, RZ, RZ, R4 ;  /* 0x000000ffff1d7224 */ /* 0x000fe400078e0004 */
[----:B------:R-:W-:Y:S02]  /*38070*/  IMAD.MOV.U32 R28, RZ, RZ, R5 ;  /* 0x000000ffff1c7224 */ /* 0x000fe400078e0005 */
[C---:B---3--:R-:W-:Y:S03]  /*38080*/  HMMA.16816.F32.BF16 R4, R16.reuse, R8, R20 ;  /* 0x000000081004723c */ /* 0x048fe60000041814 */
[----:B------:R-:W-:Y:S01]  /*38090*/  STL [R1+0x1ac8], R28 ;  /* 0x001ac81c01007387 */ /* 0x000fe20000100800 */
[----:B------:R-:W-:Y:S02]  /*380a0*/  STL [R1+0x1ac4], R29 ;  /* 0x001ac41d01007387 */ /* 0x000fe40000100800 */
[----:B------:R-:W-:Y:S11]  /*380b0*/  IMAD.MOV.U32 R3, RZ, RZ, R9 ;  /* 0x000000ffff037224 */ /* 0x000ff600078e0009 */
[----:B------:R-:W-:Y:S06]  /*380c0*/  @!UPT UIADD3 URZ, URZ, URZ, URZ ;  /* 0x0000003f3f3ff290 */ /* 0x000fec000fffe03f */
[----:B------:R-:W-:Y:S01]  /*380d0*/  STL.64 [R1+0x390], R4 ;  /* 0x0003900401007387 */ /* 0x000fe20000100a00 */
[----:B------:R4:W-:Y:S02]  /*380e0*/  STL.64 [R1+0x398], R6 ;  /* 0x0003980601007387 */ /* 0x0009e40000100a00 */
[----:B------:R-:W-:Y:S02]  /*380f0*/  IMAD.MOV.U32 R23, RZ, RZ, R8 ;  /* 0x000000ffff177224 */ /* 0x000fe400078e0008 */
[----:B------:R-:W-:Y:S02]  /*38100*/  STL [R1+0x1ad0], R3 ;  /* 0x001ad00301007387 */ /* 0x000fe40000100800 */
[----:B--2---:R-:W-:Y:S02]  /*38110*/  IMAD.MOV.U32 R21, RZ, RZ, R24 ;  /* 0x000000ffff157224 */ /* 0x004fe400078e0018 */
[----:B------:R-:W-:Y:S01]  /*38120*/  IMAD.MOV.U32 R22, RZ, RZ, R25 ;  /* 0x000000ffff167224 */ /* 0x000fe200078e0019 */
[----:B------:R-:W-:Y:S01]  /*38130*/  STL [R1+0x1acc], R23 ;  /* 0x001acc1701007387 */ /* 0x000fe20000100800 */
[----:B----4-:R-:W-:Y:S11]  /*38140*/  HMMA.16816.F32.BF16 R4, R16, R24, R12 ;  /* 0x000000181004723c */ /* 0x010ff6000004180c */
[----:B------:R-:W-:Y:S11]  /*38150*/  @!UPT UIADD3 URZ, URZ, URZ, URZ ;  /* 0x0000003f3f3ff290 */ /* 0x000ff6000fffe03f */
[----:B------:R-:W-:Y:S01]  /*38160*/  @!UPT UIADD3 URZ, URZ, URZ, URZ ;  /* 0x0000003f3f3ff290 */ /* 0x000fe2000fffe03f */
[----:B------:R-:W-:Y:S01]  /*38170*/  STL.64 [R1+0x380], R4 ;  /* 0x0003800401007387 */ /* 0x000fe20000100a00 */
[----:B------:R-:W-:Y:S02]  /*38180*/  STL.64 [R1+0x388], R6 ;  /* 0x0003880601007387 */ /* 0x000fe40000100a00 */
[----:B------:R-:W2:Y:S02]  /*38190*/  LDL.LU.64 R24, [R1] ;  /* 0x0000000001187983 */ /* 0x000ea40000300a00 */
[----:B--2---:R0:W-:Y:S01]  /*381a0*/  STL.64 [R1+0x1b28], R24 ;  /* 0x001b281801007387 */ /* 0x0041e20000100a00 */
[----:B------:R-:W2:Y:S02]  /*381b0*/  LDL.LU R12, [R1+0x300] ;  /* 0x00030000010c7983 */ /* 0x000ea40000300800 */
[----:B------:R-:W2:Y:S02]  /*381c0*/  LDL.LU R13, [R1+0x304] ;  /* 0x00030400010d7983 */ /* 0x000ea40000300800 */
[----:B------:R-:W3:Y:S01]  /*381d0*/  LDL.LU R14, [R1+0x308] ;  /* 0x00030800010e7983 */ /* 0x000ee20000300800 */
[----:B------:R-:W3:Y:S04]  /*381e0*/  LDL.LU R15, [R1+0x30c] ;  /* 0x00030c00010f7983 */ /* 0x000ee80000300800 */
[----:B0-----:R-:W4:Y:S04]  /*381f0*/  LDL.LU.64 R24, [R1+0x10] ;  /* 0x0000100001187983 */ /* 0x001f280000300a00 */
[----:B----4-:R0:W-:Y:S04]  /*38200*/  STL.64 [R1+0x1b40], R24 ;  /* 0x001b401801007387 */ /* 0x0101e80000100a00 */
[----:B0-----:R-:W4:Y:S04]  /*38210*/  LDL.LU.64 R24, [R1+0x20] ;  /* 0x0000200001187983 */ /* 0x001f280000300a00 */
[----:B----4-:R-:W-:Y:S01]  /*38220*/  STL.64 [R1+0x1b58], R24 ;  /* 0x001b581801007387 */ /* 0x010fe20000100a00 */
[----:B---3--:R-:W-:Y:S02]  /*38230*/  STL.64 [R1+0x1b20], R14 ;  /* 0x001b200e01007387 */ /* 0x008fe40000100a00 */
[----:B--2---:R0:W-:Y:S02]  /*38240*/  STL.64 [R1+0x1b18], R12 ;  /* 0x001b180c01007387 */ /* 0x0041e40000100a00 */
        /* <DEDUP_REMOVED lines=8> */
[----:B------:R-:W2:Y:S04]  /*382d0*/  LDL.LU.64 R24, [R1+0x30] ;  /* 0x0000300001187983 */ /* 0x000ea80000300a00 */
[----:B--2---:R0:W-:Y:S04]  /*382e0*/  STL.64 [R1+0x1b60], R24 ;  /* 0x001b601801007387 */ /* 0x0041e80000100a00 */
[----:B0-----:R-:W2:Y:S04]  /*382f0*/  LDL.LU.64 R24, [R1+0x40] ;  /* 0x0000400001187983 */ /* 0x001ea80000300a00 */
[----:B--2---:R0:W-:Y:S04]  /*38300*/  STL.64 [R1+0x1b78], R24 ;  /* 0x001b781801007387 */ /* 0x0041e80000100a00 */
[----:B0-----:R-:W2:Y:S01]  /*38310*/  LDL.LU.64 R24, [R1+0x50] ;  /* 0x0000500001187983 */ /* 0x001ea20000300a00 */
[----:B---3--:R-:W-:Y:S02]  /*38320*/  STL.64 [R1+0x1b38], R14 ;  /* 0x001b380e01007387 */ /* 0x008fe40000100a00 */
[----:B------:R0:W-:Y:S02]  /*38330*/  STL.64 [R1+0x1b30], R12 ;  /* 0x001b300c01007387 */ /* 0x0001e40000100a00 */
        /* <DEDUP_REMOVED lines=22> */
[----:B------:R-:W3:Y:S01]  /*384a0*/  LDL.LU R8, [R1+0x2f0] ;  /* 0x0002f00001087983 */ /* 0x000ee20000300800 */
[----:B------:R-:W3:Y:S02]  /*384b0*/  LDL.LU R9, [R1+0x2f4] ;  /* 0x0002f40001097983 */ /* 0x000ee40000300800 */
[----:B------:R-:W3:Y:S02]  /*384c0*/  LDL.LU R10, [R1+0x2f8] ;  /* 0x0002f800010a7983 */ /* 0x000ee40000300800 */
[----:B------:R-:W3:Y:S01]  /*384d0*/  LDL.LU R11, [R1+0x2fc] ;  /* 0x0002fc00010b7983 */ /* 0x000ee20000300800 */
[----:B------:R-:W-:Y:S01]  /*384e0*/  STL [R1+0x1ad8], R22 ;  /* 0x001ad81601007387 */ /* 0x000fe20000100800 */
[----:B------:R0:W-:Y:S03]  /*384f0*/  STL [R1+0x1ad4], R21 ;  /* 0x001ad41501007387 */ /* 0x0001e60000100800 */
[----:B0-----:R-:W4:Y:S01]  /*38500*/  LDL.LU.64 R20, [R1+0x60] ;  /* 0x0000600001147983 */ /* 0x001f220000300a00 */
[----:B------:R-:W-:-:S02]  /*38510*/  IMAD.MOV.U32 R2, RZ, RZ, R24 ;  /* 0x000000ffff027224 */ /* 0x000fc400078e0018 */
[----:B------:R-:W-:Y:S01]  /*38520*/  IMAD.MOV.U32 R0, RZ, RZ, R25 ;  /* 0x000000ffff007224 */ /* 0x000fe200078e0019 */
[C---:B--2---:R-:W-:Y:S08]  /*38530*/  HMMA.16816.F32.BF16 R12, R16.reuse, R24, R12 ;  /* 0x00000018100c723c */ /* 0x044ff0000004180c */
[----:B----4-:R-:W-:Y:S11]  /*38540*/  HMMA.16816.F32.BF16 R4, R16, R20, R4 ;  /* 0x000000141004723c */ /* 0x010ff60000041804 */
[----:B------:R-:W-:Y:S11]  /*38550*/  @!UPT UIADD3 URZ, URZ, URZ, URZ ;  /* 0x0000003f3f3ff290 */ /* 0x000ff6000fffe03f */
[----:B------:R-:W-:Y:S01]  /*38560*/  @!UPT UIADD3 URZ, URZ, URZ, URZ ;  /* 0x0000003f3f3ff290 */ /* 0x000fe2000fffe03f */
[----:B------:R0:W-:Y:S01]  /*38570*/  STL.64 [R1+0x370], R4 ;  /* 0x0003700401007387 */ /* 0x0001e20000100a00 */
[----:B------:R1:W-:Y:S03]  /*38580*/  STL.64 [R1+0x378], R6 ;  /* 0x0003780601007387 */ /* 0x0003e60000100a00 */
[----:B0-----:R-:W2:Y:S01]  /*38590*/  LDL.LU.64 R4, [R1+0x1b90] ;  /* 0x001b900001047983 */ /* 0x001ea20000300a00 */
[----:B-1----:R-:W-:Y:S02]  /*385a0*/  IMAD.MOV.U32 R6, RZ, RZ, R20 ;  /* 0x000000ffff067224 */ /* 0x002fe400078e0014 */
[----:B------:R-:W-:-:S05]  /*385b0*/  IMAD.MOV.U32 R20, RZ, RZ, R21 ;  /* 0x000000ffff147224 */ /* 0x000fca00078e0015 */
[----:B------:R0:W-:Y:S04]  /*385c0*/  STL [R1+0x1ae0], R20 ;  /* 0x001ae01401007387 */ /* 0x0001e80000100800 */
[----:B0-----:R-:W4:Y:S01]  /*385d0*/  LDL.LU R20, [R1+0x340] ;  /* 0x0003400001147983 */ /* 0x001f220000300800 */
[----:B------:R-:W4:Y:S02]  /*385e0*/  LDL.LU R21, [R1+0x344] ;  /* 0x0003440001157983 */ /* 0x000f240000300800 */
[----:B------:R-:W4:Y:S02]  /*385f0*/  LDL.LU R22, [R1+0x348] ;  /* 0x0003480001167983 */ /* 0x000f240000300800 */
[----:B------:R-:W4:Y:S01]  /*38600*/  LDL.LU R23, [R1+0x34c] ;  /* 0x00034c0001177983 */ /* 0x000f220000300800 */
[----:B------:R-:W-:Y:S01]  /*38610*/  STL [R1+0x1adc], R6 ;  /* 0x001adc0601007387 */ /* 0x000fe20000100800 */
[----:B------:R-:W-:Y:S02]  /*38620*/  STL.64 [R1+0x360], R12 ;  /* 0x0003600c01007387 */ /* 0x000fe40000100a00 */
[----:B------:R0:W-:Y:S02]  /*38630*/  STL.64 [R1+0x368], R14 ;  /* 0x0003680e01007387 */ /* 0x0001e40000100a00 */
[----:B0-----:R-:W2:Y:S01]  /*38640*/  LDL.LU.64 R14, [R1+0x1b88] ;  /* 0x001b8800010e7983 */ /* 0x001ea20000300a00 */
[----:B------:R-:W2:Y:S02]  /*38650*/  LDL.LU.64 R12, [R1+0x1b80] ;  /* 0x001b8000010c7983 */ /* 0x000ea40000300a00 */
[----:B------:R-:W2:Y:S02]  /*38660*/  LDL.LU.64 R24, [R1+0x1b78] ;  /* 0x001b780001187983 */ /* 0x000ea40000300a00 */
[----:B------:R-:W-:Y:S01]  /*38670*/  STL [R1+0x1ae4], R2 ;  /* 0x001ae40201007387 */ /* 0x000fe20000100800 */
        /* <DEDUP_REMOVED lines=9> */
[C---:B----4-:R-:W-:Y:S01]  /*38710*/  HMMA.16816.F32.BF16 R20, R16.reuse, R24, R20 ;  /* 0x000000181014723c */ /* 0x050fe20000041814 */
[----:B------:R-:W-:Y:S11]  /*38720*/  IMAD.MOV.U32 R28, RZ, RZ, R25 ;  /* 0x000000ffff1c7224 */ /* 0x000ff600078e0019 */
[----:B------:R-:W-:Y:S11]  /*38730*/  @!UPT UIADD3 URZ, URZ, URZ, URZ ;  /* 0x0000003f3f3ff290 */ /* 0x000ff6000fffe03f */
[----:B------:R-:W-:Y:S01]  /*38740*/  STL.64 [R1+0x340], R20 ;  /* 0x0003401401007387 */ /* 0x000fe20000100a00 */
[----:B------:R0:W-:Y:S02]  /*38750*/  STL.64 [R1+0x348], R22 ;  /* 0x0003481601007387 */ /* 0x0001e40000100a00 */
[----:B0-----:R-:W-:Y:S02]  /*38760*/  IMAD.MOV.U32 R23, RZ, RZ, R24 ;  /* 0x000000ffff177224 */ /* 0x001fe400078e0018 */
[----:B------:R-:W2:Y:S02]  /*38770*/  LDL.LU.64 R24, [R1+0x1b58] ;  /* 0x001b580001187983 */ /* 0x000ea40000300a00 */
[C---:B--2---:R-:W-:Y:S01]  /*38780*/  HMMA.16816.F32.BF16 R12, R16.reuse, R24, R12 ;  /* 0x00000018100c723c */ /* 0x044fe2000004180c */
[----:B------:R-:W-:Y:S02]  /*38790*/  IMAD.MOV.U32 R21, RZ, RZ, R24 ;  /* 0x000000ffff157224 */ /* 0x000fe400078e0018 */
        /* <DEDUP_REMOVED lines=39> */
[C---:B---3--:R-:W-:Y:S11]  /*38a10*/  HMMA.16816.F32.BF16 R8, R16.reuse, R12, R8 ;  /* 0x0000000c1008723c */ /* 0x048ff60000041808 */
[----:B------:R-:W-:Y:S11]  /*38a20*/  @!UPT UIADD3 URZ, URZ, URZ, URZ ;  /* 0x0000003f3f3ff290 */ /* 0x000ff6000fffe03f */
[----:B------:R-:W-:Y:S01]  /*38a30*/  @!UPT UIADD3 URZ, URZ, URZ, URZ ;  /* 0x0000003f3f3ff290 */ /* 0x000fe2000fffe03f */
[----:B------:R-:W-:Y:S01]  /*38a40*/  STL.64 [R1+0x2f0], R8 ;  /* 0x0002f00801007387 */ /* 0x000fe20000100a00 */
[----:B------:R0:W-:Y:S03]  /*38a50*/  STL.64 [R1+0x2f8], R10 ;  /* 0x0002f80a01007387 */ /* 0x0001e60000100a00 */
[----:B0-----:R-:W3:Y:S01]  /*38a60*/  LDL.LU.64 R10, [R1+0x1af0] ;  /* 0x001af000010a7983 */ /* 0x001ee20000300a00 */
[----:B------:R-:W4:Y:S02]  /*38a70*/  LDL.LU.64 R8, [R1+0x1ae8] ;  /* 0x001ae80001087983 */ /* 0x000f240000300a00 */
[----:B--2---:R-:W-:Y:S02]  /*38a80*/  STL.64 [R1+0x1968], R14 ;  /* 0x0019680e01007387 */ /* 0x004fe40000100a00 */
[----:B------:R0:W-:Y:S02]  /*38a90*/  STL.64 [R1+0x1960], R12 ;  /* 0x0019600c01007387 */ /* 0x0001e40000100a00 */
[----:B0-----:R-:W2:Y:S01]  /*38aa0*/  LDL.LU R12, [R1+0x2e0] ;  /* 0x0002e000010c7983 */ /* 0x001ea20000300800 */
[----:B------:R-:W2:Y:S02]  /*38ab0*/  LDL.LU R13, [R1+0x2e4] ;  /* 0x0002e400010d7983 */ /* 0x000ea40000300800 */
[----:B------:R-:W2:Y:S02]  /*38ac0*/  LDL.LU R14, [R1+0x2e8] ;  /* 0x0002e800010e7983 */ /* 0x000ea40000300800 */
[----:B------:R-:W2:Y:S01]  /*38ad0*/  LDL.LU R15, [R1+0x2ec] ;  /* 0x0002ec00010f7983 */ /* 0x000ea20000300800 */
[----:B---3--:R-:W-:Y:S01]  /*38ae0*/  STL.64 [R1+0x1958], R10 ;  /* 0x0019580a01007387 */ /* 0x008fe20000100a00 */
[----:B----4-:R0:W-:Y:S01]  /*38af0*/  STL.64 [R1+0x1950], R8 ;  /* 0x0019500801007387 */ /* 0x0101e20000100a00 */
[C---:B--2---:R-:W-:Y:S08]  /*38b00*/  HMMA.16816.F32.BF16 R12, R16.reuse, R8, R12 ;  /* 0x00000008100c723c */ /* 0x044ff0000004180c */
[----:B0-----:R-:W-:Y:S11]  /*38b10*/  HMMA.16816.F32.BF16 R8, R16, R4, R24 ;  /* 0x000000041008723c */ /* 0x001ff60000041818 */
[----:B------:R-:W-:Y:S04]  /*38b20*/  @!UPT UIADD3 URZ, URZ, URZ, URZ ;  /* 0x0000003f3f3ff290 */ /* 0x000fe8000fffe03f */
[----:B------:R0:W-:Y:S01]  /*38b30*/  STL.64 [R1+0x2e0], R12 ;  /* 0x0002e00c01007387 */ /* 0x0001e20000100a00 */
[----:B------:R1:W-:Y:S03]  /*38b40*/  STL.64 [R1+0x2e8], R14 ;  /* 0x0002e80e01007387 */ /* 0x0003e60000100a00 */
[----:B0-----:R-:W2:Y:S04]  /*38b50*/  LDL.LU R12, [R1+0x100] ;  /* 0x00010000010c7983 */ /* 0x001ea80000300800 */
[----:B------:R-:W-:Y:S02]  /*38b60*/  STL.64 [R1+0x1d0], R8 ;  /* 0x0001d00801007387 */ /* 0x000fe40000100a00 */
[----:B------:R-:W-:Y:S02]  /*38b70*/  STL.64 [R1+0x1d8], R10 ;  /* 0x0001d80a01007387 */ /* 0x000fe40000100a00 */
[----:B------:R-:W2:Y:S01]  /*38b80*/  LDL.LU R13, [R1+0x104] ;  /* 0x00010400010d7983 */ /* 0x000ea20000300800 */
[----:B-1----:R-:W3:Y:S01]  /*38b90*/  LDL.LU R14, [R1+0x108] ;  /* 0x00010800010e7983 */ /* 0x002ee20000300800 */
[----:B------:R-:W3:Y:S02]  /*38ba0*/  LDL.LU R15, [R1+0x10c] ;  /* 0x00010c00010f7983 */ /* 0x000ee40000300800 */
[----:B------:R-:W-:-:S02]  /*38bb0*/  IMAD.MOV.U32 R24, RZ, RZ, R2 ;  /* 0x000000ffff187224 */ /* 0x000fc400078e0002 */
[----:B------:R-:W-:Y:S01]  /*38bc0*/  IMAD.MOV.U32 R25, RZ, RZ, R20 ;  /* 0x000000ffff197224 */ /* 0x000fe200078e0014 */
[----:B---3--:R-:W-:Y:S01]  /*38bd0*/  STL.64 [R1+0x1988], R14 ;  /* 0x0019880e01007387 */ /* 0x008fe20000100a00 */
[----:B--2---:R-:W-:Y:S02]  /*38be0*/  STL.64 [R1+0x1980], R12 ;  /* 0x0019800c01007387 */ /* 0x004fe40000100a00 */
[----:B------:R-:W2:Y:S02]  /*38bf0*/  LDL.LU R2, [R1+0x1ae4] ;  /* 0x001ae40001027983 */ /* 0x000ea40000300800 */
[----:B------:R-:W3:Y:S01]  /*38c00*/  LDL.LU R20, [R1+0x1ae0] ;  /* 0x001ae00001147983 */ /* 0x000ee20000300800 */
[----:B------:R0:W-:Y:S02]  /*38c10*/  STL.64 [R1+0x1990], R24 ;  /* 0x0019901801007387 */ /* 0x0001e40000100a00 */
[----:B0-----:R-:W-:Y:S02]  /*38c20*/  IMAD.MOV.U32 R24, RZ, RZ, R6 ;  /* 0x000000ffff187224 */ /* 0x001fe400078e0006 */
[----:B------:R-:W-:Y:S01]  /*38c30*/  IMAD.MOV.U32 R25, RZ, RZ, R22 ;  /* 0x000000ffff197224 */ /* 0x000fe200078e0016 */
[----:B------:R-:W4:Y:S01]  /*38c40*/  LDL.LU R6, [R1+0x1adc] ;  /* 0x001adc0001067983 */ /* 0x000f220000300800 */
[----:B------:R-:W2:Y:S03]  /*38c50*/  LDL.LU R22, [R1+0x1ad8] ;  /* 0x001ad80001167983 */ /* 0x000ea60000300800 */
[----:B------:R0:W-:Y:S01]  /*38c60*/  STL.64 [R1+0x19a8], R24 ;  /* 0x0019a81801007387 */ /* 0x0001e20000100a00 */
[----:B------:R-:W2:Y:S02]  /*38c70*/  LDL.LU R12, [R1+0x110] ;  /* 0x00011000010c7983 */ /* 0x000ea40000300800 */
[----:B------:R-:W2:Y:S02]  /*38c80*/  LDL.LU R13, [R1+0x114] ;  /* 0x00011400010d7983 */ /* 0x000ea40000300800 */
[----:B------:R-:W2:Y:S01]  /*38c90*/  LDL.LU R14, [R1+0x118] ;  /* 0x00011800010e7983 */ /* 0x000ea20000300800 */
[----:B------:R-:W2:Y:S01]  /*38ca0*/  LDL.LU R15, [R1+0x11c] ;  /* 0x00011c00010f7983 */ /* 0x000ea20000300800 */
[----:B0-----:R-:W-:-:S02]  /*38cb0*/  IMAD.MOV.U32 R24, RZ, RZ, R21 ;  /* 0x000000ffff187224 */ /* 0x001fc400078e0015 */
        /* <DEDUP_REMOVED lines=14> */
[----:B------:R0:W-:Y:S02]  /*38da0*/  STL.64 [R1+0x19d8], R24 ;  /* 0x0019d81801007387 */ /* 0x0001e40000100a00 */
[----:B0-----:R-:W-:Y:S02]  /*38db0*/  IMAD.MOV.U32 R24, RZ, RZ, R29 ;  /* 0x000000ffff187224 */ /* 0x001fe400078e001d */
        /* <DEDUP_REMOVED lines=22> */
[----:B---3--:R-:W-:Y:S01]  /*38f20*/  IMAD.MOV.U32 R25, RZ, RZ, R20 ;  /* 0x000000ffff197224 */ /* 0x008fe200078e0014 */
[----:B------:R-:W3:Y:S01]  /*38f30*/  LDL.LU R6, [R1+0x1ab4] ;  /* 0x001ab40001067983 */ /* 0x000ee20000300800 */
[----:B------:R-:W4:Y:S03]  /*38f40*/  LDL.LU R20, [R1+0x1ab0] ;  /* 0x001ab00001147983 */ /* 0x000f260000300800 */
        /* <DEDUP_REMOVED lines=11> */
[----:B------:R0:W-:Y:S01]  /*39000*/  STL.64 [R1+0x1a38], R24 ;  /* 0x001a381801007387 */ /* 0x0001e20000100a00 */
[----:B------:R-:W-:Y:S02]  /*39010*/  IMAD.MOV.U32 R16, RZ, RZ, R29 ;  /* 0x000000ffff107224 */ /* 0x000fe400078e001d */
[----:B------:R-:W-:Y:S02]  /*39020*/  IMAD.MOV.U32 R17, RZ, RZ, R28 ;  /* 0x000000ffff117224 */ /* 0x000fe400078e001c */
[----:B0-----:R-:W-:-:S02]  /*39030*/  IMAD.MOV.U32 R24, RZ, RZ, R23 ;  /* 0x000000ffff187224 */ /* 0x001fc400078e0017 */
[----:B------:R-:W-:Y:S01]  /*39040*/  IMAD.MOV.U32 R25, RZ, RZ, R3 ;  /* 0x000000ffff197224 */ /* 0x000fe200078e0003 */
[----:B--2---:R-:W-:Y:S01]  /*39050*/  STL.64 [R1+0x1a00], R14 ;  /* 0x001a000e01007387 */ /* 0x004fe20000100a00 */
[----:B------:R0:W-:Y:S03]  /*39060*/  STL.64 [R1+0x19f8], R12 ;  /* 0x0019f80c01007387 */ /* 0x0001e60000100a00 */
[----:B0-----:R-:W2:Y:S01]  /*39070*/  LDL.LU R12, [R1+0x160] ;  /* 0x00016000010c7983 */ /* 0x001ea20000300800 */
[----:B------:R-:W2:Y:S02]  /*39080*/  LDL.LU R13, [R1+0x164] ;  /* 0x00016400010d7983 */ /* 0x000ea40000300800 */
[----:B------:R-:W2:Y:S02]  /*39090*/  LDL.LU R14, [R1+0x168] ;  /* 0x00016800010e7983 */ /* 0x000ea40000300800 */
[----:B------:R-:W2:Y:S01]  /*390a0*/  LDL.LU R15, [R1+0x16c] ;  /* 0x00016c00010f7983 */ /* 0x000ea20000300800 */
[----:B------:R-:W4:Y:S01]  /*390b0*/  LDL.LU R23, [R1+0x1aa4] ;  /* 0x001aa40001177983 */ /* 0x000f220000300800 */
[----:B------:R-:W2:Y:S02]  /*390c0*/  LDL.LU R3, [R1+0x1aa0] ;  /* 0x001aa00001037983 */ /* 0x000ea40000300800 */
[----:B------:R-:W-:Y:S02]  /*390d0*/  STL.64 [R1+0x1a50], R24 ;  /* 0x001a501801007387 */ /* 0x000fe40000100a00 */
[----:B------:R-:W2:Y:S01]  /*390e0*/  LDL.LU R29, [R1+0x1a9c] ;  /* 0x001a9c00011d7983 */ /* 0x000ea20000300800 */
[----:B------:R-:W2:Y:S01]  /*390f0*/  LDL.LU R28, [R1+0x1a98] ;  /* 0x001a9800011c7983 */ /* 0x000ea20000300800 */
[----:B------:R0:W-:Y:S02]  /*39100*/  STL.64 [R1+0x1a58], R16 ;  /* 0x001a581001007387 */ /* 0x0001e40000100a00 */
[----:B0-----:R-:W-:-:S02]  /*39110*/  IMAD.MOV.U32 R16, RZ, RZ, R2 ;  /* 0x000000ffff107224 */ /* 0x001fc400078e0002 */
        /* <DEDUP_REMOVED lines=8> */
[----:B---3--:R-:W-:-:S02]  /*391a0*/  IMAD.MOV.U32 R16, RZ, RZ, R6 ;  /* 0x000000ffff107224 */ /* 0x008fc400078e0006 */
[----:B------:R-:W-:Y:S01]  /*391b0*/  IMAD.MOV.U32 R17, RZ, RZ, R0 ;  /* 0x000000ffff117224 */ /* 0x000fe200078e0000 */
[----:B------:R-:W3:Y:S01]  /*391c0*/  LDL.LU R6, [R1+0x1a8c] ;  /* 0x001a8c0001067983 */ /* 0x000ee20000300800 */
[----:B------:R-:W3:Y:S03]  /*391d0*/  LDL.LU R0, [R1+0x1a88] ;  /* 0x001a880001007983 */ /* 0x000ee60000300800 */
        /* <DEDUP_REMOVED lines=8> */
[----:B0-----:R-:W4:Y:S01]  /*39260*/  LDL.LU R24, [R1+0x1c0] ;  /* 0x0001c00001187983 */ /* 0x001f220000300800 */
[----:B------:R-:W4:Y:S02]  /*39270*/  LDL.LU R25, [R1+0x1c4] ;  /* 0x0001c40001197983 */ /* 0x000f240000300800 */
[----:B------:R-:W4:Y:S02]  /*39280*/  LDL.LU R26, [R1+0x1c8] ;  /* 0x0001c800011a7983 */ /* 0x000f240000300800 */
[----:B------:R-:W4:Y:S01]  /*39290*/  LDL.LU R27, [R1+0x1cc] ;  /* 0x0001cc00011b7983 */ /* 0x000f220000300800 */
[----:B------:R-:W-:Y:S01]  /*392a0*/  STL.64 [R1+0x1a18], R14 ;  /* 0x001a180e01007387 */ /* 0x000fe20000100a00 */
[----:B------:R0:W-:Y:S03]  /*392b0*/  STL.64 [R1+0x1a10], R12 ;  /* 0x001a100c01007387 */ /* 0x0001e60000100a00 */
[----:B0-----:R-:W2:Y:S01]  /*392c0*/  LDL.LU R12, [R1+0x170] ;  /* 0x00017000010c7983 */ /* 0x001ea20000300800 */
        /* <DEDUP_REMOVED lines=8> */
[----:B------:R-:W2:Y:S01]  /*39350*/  LDL.LU R15, [R1+0x18c] ;  /* 0x00018c00010f7983 */ /* 0x000ea20000300800 */
[C---:B----4-:R-:W-:Y:S01]  /*39360*/  HMMA.16816.F32.BF16 R16, R20.reuse, R16, R24 ;  /* 0x000000101410723c */ /* 0x050fe20000041818 */
[----:B--2---:R-:W-:Y:S01]  /*39370*/  STL.64 [R1+0x1a48], R14 ;  /* 0x001a480e01007387 */ /* 0x004fe20000100a00 */
[----:B------:R0:W-:Y:S03]  /*39380*/  STL.64 [R1+0x1a40], R12 ;  /* 0x001a400c01007387 */ /* 0x0001e60000100a00 */
[----:B0-----:R-:W2:Y:S01]  /*39390*/  LDL.LU R12, [R1+0x190] ;  /* 0x00019000010c7983 */ /* 0x001ea20000300800 */
[----:B------:R-:W2:Y:S02]  /*393a0*/  LDL.LU R13, [R1+0x194] ;  /* 0x00019400010d7983 */ /* 0x000ea40000300800 */
[----:B------:R-:W2:Y:S02]  /*393b0*/  LDL.LU R14, [R1+0x198] ;  /* 0x00019800010e7983 */ /* 0x000ea40000300800 */
[----:B------:R-:W2:Y:S01]  /*393c0*/  LDL.LU R15, [R1+0x19c] ;  /* 0x00019c00010f7983 */ /* 0x000ea20000300800 */
[----:B------:R-:W4:Y:S01]  /*393d0*/  LDL.LU R8, [R1+0xf0] ;  /* 0x0000f00001087983 */ /* 0x000f220000300800 */
[----:B------:R-:W4:Y:S02]  /*393e0*/  LDL.LU R9, [R1+0xf4] ;  /* 0x0000f40001097983 */ /* 0x000f240000300800 */
[----:B------:R-:W4:Y:S02]  /*393f0*/  LDL.LU R10, [R1+0xf8] ;  /* 0x0000f800010a7983 */ /* 0x000f240000300800 */
[----:B------:R-:W4:Y:S01]  /*39400*/  LDL.LU R11, [R1+0xfc] ;  /* 0x0000fc00010b7983 */ /* 0x000f220000300800 */
[----:B---3--:R-:W-:Y:S01]  /*39410*/  STL.64 [R1+0x1948], R6 ;  /* 0x0019480601007387 */ /* 0x008fe20000100a00 */
[----:B------:R0:W-:Y:S03]  /*39420*/  STL.64 [R1+0x1940], R4 ;  /* 0x0019400401007387 */ /* 0x0001e60000100a00 */
[----:B0-----:R-:W3:Y:S01]  /*39430*/  LDL.LU R4, [R1+0xe0] ;  /* 0x0000e00001047983 */ /* 0x001ee20000300800 */
[----:B------:R-:W3:Y:S02]  /*39440*/  LDL.LU R5, [R1+0xe4] ;  /* 0x0000e40001057983 */ /* 0x000ee40000300800 */
[----:B------:R-:W3:Y:S02]  /*39450*/  LDL.LU R6, [R1+0xe8] ;  /* 0x0000e80001067983 */ /* 0x000ee40000300800 */
[----:B------:R-:W3:Y:S01]  /*39460*/  LDL.LU R7, [R1+0xec] ;  /* 0x0000ec0001077983 */ /* 0x000ee20000300800 */
[----:B------:R-:W2:Y:S01]  /*39470*/  LDL.LU.64 R26, [R1+0x1a80] ;  /* 0x001a8000011a7983 */ /* 0x000ea20000300a00 */
[----:B------:R-:W2:Y:S02]  /*39480*/  LDL.LU.64 R24, [R1+0x1a78] ;  /* 0x001a780001187983 */ /* 0x000ea40000300a00 */
[----:B------:R0:W-:Y:S02]  /*39490*/  STL.64 [R1+0x1c0], R16 ;  /* 0x0001c01001007387 */ /* 0x0001e40000100a00 */
[----:B------:R2:W-:Y:S01]  /*394a0*/  STL.64 [R1+0x1c8], R18 ;  /* 0x0001c81201007387 */ /* 0x0005e20000100a00 */
        /* <DEDUP_REMOVED lines=9> */
[----:B------:R-:W2:Y:S11]  /*39540*/  LDL.LU.64 R24, [R1+0x1a50] ;  /* 0x001a500001187983 */ /* 0x000eb60000300a00 */
[----:B------:R-:W-:Y:S10]  /*39550*/  @!UPT UIADD3 URZ, URZ, URZ, URZ ;  /* 0x0000003f3f3ff290 */ /* 0x000ff4000fffe03f */
[----:B------:R-:W-:Y:S01]  /*39560*/  STL.64 [R1+0x1a0], R16 ;  /* 0x0001a01001007387 */ /* 0x000fe20000100a00 */
[----:B------:R0:W-:Y:S03]  /*39570*/  STL.64 [R1+0x1a8], R18 ;  /* 0x0001a81201007387 */ /* 0x0001e60000100a00 */
[----:B0-----:R-:W3:Y:S01]  /*39580*/  LDL R19, [R1+0x5ec] ;  /* 0x0005ec0001137983 */ /* 0x001ee20000100800 */
[C---:B--2---:R-:W-:Y:S03]  /*39590*/  HMMA.16816.F32.BF16 R24, R20.reuse, R24, R12 ;  /* 0x000000181418723c */ /* 0x044fe6000004180c */
[----:B---3--:R-:W-:Y:S01]  /*395a0*/  STL [R1+0x1938], R19 ;  /* 0x0019381301007387 */ /* 0x008fe20000100800 */
[----:B------:R-:W2:Y:S02]  /*395b0*/  LDL.LU R16, [R1+0xc0] ;  /* 0x0000c00001107983 */ /* 0x000ea40000300800 */
[----:B------:R-:W2:Y:S02]  /*395c0*/  LDL.LU R17, [R1+0xc4] ;  /* 0x0000c40001117983 */ /* 0x000ea40000300800 */
[----:B------:R-:W2:Y:S01]  /*395d0*/  LDL.LU R18, [R1+0xc8] ;  /* 0x0000c80001127983 */ /* 0x000ea20000300800 */
[----:B------:R-:W3:Y:S01]  /*395e0*/  LDL.LU.64 R14, [R1+0x1a48] ;  /* 0x001a4800010e7983 */ /* 0x000ee20000300a00 */
[----:B------:R-:W3:Y:S11]  /*395f0*/  LDL.LU.64 R12, [R1+0x1a40] ;  /* 0x001a4000010c7983 */ /* 0x000ef60000300a00 */
[----:B------:R-:W-:Y:S02]  /*39600*/  @!UPT UIADD3 URZ, URZ, URZ, URZ ;  /* 0x0000003f3f3ff290 */ /* 0x000fe4000fffe03f */
[----:B------:R0:W-:Y:S02]  /*39610*/  STL.64 [R1+0x190], R24 ;  /* 0x0001901801007387 */ /* 0x0001e40000100a00 */
[----:B------:R3:W-:Y:S01]  /*39620*/  STL.64 [R1+0x198], R26 ;  /* 0x0001981a01007387 */ /* 0x0007e20000100a00 */
[----:B0-----:R-:W3:Y:S02]  /*39630*/  LDL.LU.64 R24, [R1+0x1a38] ;  /* 0x001a380001187983 */ /* 0x001ee40000300a00 */
[C---:B---3--:R-:W-:Y:S02]  /*39640*/  HMMA.16816.F32.BF16 R24, R20.reuse, R24, R12 ;  /* 0x000000181418723c */ /* 0x048fe4000004180c */
[----:B------:R-:W3:Y:S01]  /*39650*/  LDL.LU.64 R14, [R1+0x1a30] ;  /* 0x001a3000010e7983 */ /* 0x000ee20000300a00 */
[----:B------:R-:W3:Y:S11]  /*39660*/  LDL.LU.64 R12, [R1+0x1a28] ;  /* 0x001a2800010c7983 */ /* 0x000ef60000300a00 */
[----:B------:R-:W-:Y:S09]  /*39670*/  @!UPT UIADD3 URZ, URZ, URZ, URZ ;  /* 0x0000003f3f3ff290 */ /* 0x000ff2000fffe03f */
[----:B------:R0:W-:Y:S01]  /*39680*/  STL.64 [R1+0x180], R24 ;  /* 0x0001801801007387 */ /* 0x0001e20000100a00 */
[----:B------:R3:W-:Y:S03]  /*39690*/  STL.64 [R1+0x188], R26 ;  /* 0x0001881a01007387 */ /* 0x0007e60000100a00 */
        /* <DEDUP_REMOVED lines=22> */
[----:B---3--:R-:W-:Y:S02]  /*39800*/  HMMA.16816.F32.BF16 R24, R20, R24, R12 ;  /* 0x000000181418723c */ /* 0x008fe4000004180c */
[----:B------:R-:W3:Y:S01]  /*39810*/  LDL.LU.64 R14, [R1+0x19d0] ;  /* 0x0019d000010e7983 */ /* 0x000ee20000300a00 */
[----:B------:R-:W3:Y:S11]  /*39820*/  LDL.LU.64 R12, [R1+0x19c8] ;  /* 0x0019c800010c7983 */ /* 0x000ef60000300a00 */
[----:B------:R-:W-:Y:S09]  /*39830*/  @!UPT UIADD3 URZ, URZ, URZ, URZ ;  /* 0x0000003f3f3ff290 */ /* 0x000ff2000fffe03f */
[----:B------:R0:W-:Y:S01]  /*39840*/  STL.64 [R1+0x140], R24 ;  /* 0x0001401801007387 */ /* 0x0001e20000100a00 */
[----:B------:R3:W-:Y:S03]  /*39850*/  STL [R1+0x148], R26 ;  /* 0x0001481a01007387 */ /* 0x0007e60000100800 */
[----:B0-----:R-:W3:Y:S01]  /*39860*/  LDL.LU.64 R24, [R1+0x19c0] ;  /* 0x0019c00001187983 */ /* 0x001ee20000300a00 */
[----:B------:R-:W-:Y:S02]  /*39870*/  IMAD.MOV.U32 R19, RZ, RZ, R0 ;  /* 0x000000ffff137224 */ /* 0x000fe400078e0000 */
[----:B------:R-:W-:-:S05]  /*39880*/  IMAD.MOV.U32 R0, RZ, RZ, R27 ;  /* 0x000000ffff007224 */ /* 0x000fca00078e001b */
[----:B------:R-:W-:Y:S01]  /*39890*/  STL [R1+0x1510], R0 ;  /* 0x0015100001007387 */ /* 0x000fe20000100800 */
[C---:B---3--:R-:W-:Y:S03]  /*398a0*/  HMMA.16816.F32.BF16 R24, R20.reuse, R24, R12 ;  /* 0x000000181418723c */ /* 0x048fe6000004180c */
[----:B------:R-:W3:Y:S01]  /*398b0*/  LDL.LU.64 R14, [R1+0x19b8] ;  /* 0x0019b800010e7983 */ /* 0x000ee20000300a00 */
[----:B------:R-:W3:Y:S11]  /*398c0*/  LDL.LU.64 R12, [R1+0x19b0] ;  /* 0x0019b000010c7983 */ /* 0x000ef60000300a00 */
[----:B------:R-:W-:Y:S08]  /*398d0*/  @!UPT UIADD3 URZ, URZ, URZ, URZ ;  /* 0x0000003f3f3ff290 */ /* 0x000ff0000fffe03f */
        /* <DEDUP_REMOVED lines=10> */
[----:B------:R-:W-:-:S05]  /*39980*/  IMAD.MOV.U32 R0, RZ, RZ, R27 ;  /* 0x000000ffff007224 */ /* 0x000fca00078e001b */
[----:B------:R-:W-:Y:S01]  /*39990*/  STL [R1+0x1514], R0 ;  /* 0x0015140001007387 */ /* 0x000fe20000100800 */
[C---:B---3--:R-:W-:Y:S03]  /*399a0*/  HMMA.16816.F32.BF16 R24, R20.reuse, R24, R12 ;  /* 0x000000181418723c */ /* 0x048fe6000004180c */
[----:B------:R-:W3:Y:S01]  /*399b0*/  LDL.LU.64 R14, [R1+0x1988] ;  /* 0x00198800010e7983 */ /* 0x000ee20000300a00 */
[----:B------:R-:W3:Y:S11]  /*399c0*/  LDL.LU.64 R12, [R1+0x1980] ;  /* 0x00198000010c7983 */ /* 0x000ef60000300a00 */
[----:B------:R-:W-:Y:S08]  /*399d0*/  @!UPT UIADD3 URZ, URZ, URZ, URZ ;  /* 0x0000003f3f3ff290 */ /* 0x000ff0000fffe03f */
[----:B------:R-:W-:Y:S01]  /*399e0*/  STL.64 [R1+0x110], R24 ;  /* 0x0001101801007387 */ /* 0x000fe20000100a00 */
[----:B------:R0:W-:Y:S03]  /*399f0*/  STL.64 [R1+0x118], R26 ;  /* 0x0001181a01007387 */ /* 0x0001e60000100a00 */
[----:B0-----:R-:W2:Y:S01]  /*39a00*/  LDL.LU.64 R26, [R1+0x1978] ;  /* 0x00197800011a7983 */ /* 0x001ea20000300a00 */
[----:B------:R-:W3:Y:S02]  /*39a10*/  LDL.LU.64 R24, [R1+0x1970] ;  /* 0x0019700001187983 */ /* 0x000ee40000300a00 */
[C---:B---3--:R-:W-:Y:S11]  /*39a20*/  HMMA.16816.F32.BF16 R12, R20.reuse, R24, R12 ;  /* 0x00000018140c723c */ /* 0x048ff6000004180c */
[----:B------:R-:W-:Y:S11]  /*39a30*/  @!UPT UIADD3 URZ, URZ, URZ, URZ ;  /* 0x0000003f3f3ff290 */ /* 0x000ff6000fffe03f */
[----:B------:R-:W-:Y:S01]  /*39a40*/  @!UPT UIADD3 URZ, URZ, URZ, URZ ;  /* 0x0000003f3f3ff290 */ /* 0x000fe2000fffe03f */
[----:B------:R-:W-:Y:S01]  /*39a50*/  STL.64 [R1+0x100], R12 ;  /* 0x0001000c01007387 */ /* 0x000fe20000100a00 */
[----:B------:R0:W-:Y:S02]  /*39a60*/  STL [R1+0x108], R14 ;  /* 0x0001080e01007387 */ /* 0x0001e40000100800 */
[----:B------:R-:W-:Y:S02]  /*39a70*/  IMAD.MOV.U32 R0, RZ, RZ, R15 ;  /* 0x000000ffff007224 */ /* 0x000fe400078e000f */
[----:B0-----:R-:W3:Y:S01]  /*39a80*/  LDL.LU.64 R14, [R1+0x1968] ;  /* 0x00196800010e7983 */ /* 0x001ee20000300a00 */
[----:B------:R-:W4:Y:S02]  /*39a90*/  LDL.LU.64 R12, [R1+0x1960] ;  /* 0x00196000010c7983 */ /* 0x000f240000300a00 */
[----:B------:R-:W3:Y:S02]  /*39aa0*/  LDL R25, [R1+0x5f8] ;  /* 0x0005f80001197983 */ /* 0x000ee40000100800 */
[----:B--2---:R-:W-:Y:S01]  /*39ab0*/  STL.64 [R1+0x18f0], R26 ;  /* 0x0018f01a01007387 */ /* 0x004fe20000100a00 */
[----:B------:R-:W-:Y:S01]  /*39ac0*/  STL [R1+0x1518], R0 ;  /* 0x0015180001007387 */ /* 0x000fe20000100800 */
[C---:B----4-:R-:W-:Y:S11]  /*39ad0*/  HMMA.16816.F32.BF16 R8, R20.reuse, R12, R8 ;  /* 0x0000000c1408723c */ /* 0x050ff60000041808 */
[----:B------:R-:W-:Y:S11]  /*39ae0*/  @!UPT UIADD3 URZ, URZ, URZ, URZ ;  /* 0x0000003f3f3ff290 */ /* 0x000ff6000fffe03f */
[----:B------:R-:W-:Y:S01]  /*39af0*/  @!UPT UIADD3 URZ, URZ, URZ, URZ ;  /* 0x0000003f3f3ff290 */ /* 0x000fe2000fffe03f */
[----:B------:R-:W-:Y:S01]  /*39b00*/  STL.64 [R1+0xf0], R8 ;  /* 0x0000f00801007387 */ /* 0x000fe20000100a00 */
[----:B------:R0:W-:Y:S03]  /*39b10*/  STL.64 [R1+0xf8], R10 ;  /* 0x0000f80a01007387 */ /* 0x0001e60000100a00 */
[----:B0-----:R-:W2:Y:S01]  /*39b20*/  LDL.LU.64 R10, [R1+0x1958] ;  /* 0x00195800010a7983 */ /* 0x001ea20000300a00 */
[----:B------:R-:W4:Y:S02]  /*39b30*/  LDL.LU.64 R8, [R1+0x1950] ;  /* 0x0019500001087983 */ /* 0x000f240000300a00 */
[----:B---3--:R0:W-:Y:S02]  /*39b40*/  STL.64 [R1+0x1928], R14 ;  /* 0x0019280e01007387 */ /* 0x0081e40000100a00 */
[----:B0-----:R-:W3:Y:S01]  /*39b50*/  LDL.64 R14, [R1+0xb8] ;  /* 0x0000b800010e7983 */ /* 0x001ee20000100a00 */
[C---:B----4-:R-:W-:Y:S11]  /*39b60*/  HMMA.16816.F32.BF16 R4, R20.reuse, R8, R4 ;  /* 0x000000081404723c */ /* 0x050ff60000041804 */
[----:B------:R-:W-:Y:S11]  /*39b70*/  @!UPT UIADD3 URZ, URZ, URZ, URZ ;  /* 0x0000003f3f3ff290 */ /* 0x000ff6000fffe03f */
[----:B------:R-:W-:Y:S01]  /*39b80*/  @!UPT UIADD3 URZ, URZ, URZ, URZ ;  /* 0x0000003f3f3ff290 */ /* 0x000fe2000fffe03f */
[----:B------:R-:W-:Y:S01]  /*39b90*/  STL.64 [R1+0xe0], R4 ;  /* 0x0000e00401007387 */ /* 0x000fe20000100a00 */
[----:B------:R0:W-:Y:S02]  /*39ba0*/  STL [R1+0xe8], R6 ;  /* 0x0000e80601007387 */ /* 0x0001e40000100800 */
[----:B------:R-:W-:Y:S02]  /*39bb0*/  IMAD.MOV.U32 R0, RZ, RZ, R7 ;  /* 0x000000ffff007224 */ /* 0x000fe400078e0007 */
[----:B0-----:R-:W4:Y:S01]  /*39bc0*/  LDL.LU.64 R6, [R1+0x1948] ;  /* 0x0019480001067983 */ /* 0x001f220000300a00 */
[----:B------:R-:W3:Y:S02]  /*39bd0*/  LDL.LU.64 R4, [R1+0x1940] ;  /* 0x0019400001047983 */ /* 0x000ee40000300a00 */
[----:B--2---:R0:W-:Y:S02]  /*39be0*/  STL.64 [R1+0x1920], R10 ;  /* 0x0019200a01007387 */ /* 0x0041e40000100a00 */
[----:B------:R-:W2:Y:S01]  /*39bf0*/  LDL.LU R8, [R1+0x4b0] ;  /* 0x0004b00001087983 */ /* 0x000ea20000300800 */
[----:B------:R-:W2:Y:S04]  /*39c00*/  LDL.LU R9, [R1+0x4b4] ;  /* 0x0004b40001097983 */ /* 0x000ea80000300800 */
[----:B0-----:R-:W2:Y:S01]  /*39c10*/  LDL.LU R10, [R1+0x4b8] ;  /* 0x0004b800010a7983 */ /* 0x001ea20000300800 */
[----:B------:R-:W2:Y:S02]  /*39c20*/  LDL.LU R11, [R1+0x4bc] ;  /* 0x0004bc00010b7983 */ /* 0x000ea40000300800 */
[----:B------:R-:W-:Y:S01]  /*39c30*/  STL [R1+0x15f8], R0 ;  /* 0x0015f80001007387 */ /* 0x000fe20000100800 */
[----:B---3--:R-:W-:Y:S01]  /*39c40*/  HMMA.16816.F32.BF16 R20, R20, R4, R16 ;  /* 0x000000041414723c */ /* 0x008fe20000041810 */
[----:B------:R-:W3:Y:S11]  /*39c50*/  LDL.LU R19, [R1+0x1938] ;  /* 0x0019380001137983 */ /* 0x000ef60000300800 */
[----:B------:R-:W-:Y:S11]  /*39c60*/  @!UPT UIADD3 URZ, URZ, URZ, URZ ;  /* 0x0000003f3f3ff290 */ /* 0x000ff6000fffe03f */
[----:B------:R-:W-:Y:S01]  /*39c70*/  STL.64 [R1+0xc0], R20 ;  /* 0x0000c01401007387 */ /* 0x000fe20000100a00 */
[----:B------:R-:W-:Y:S02]  /*39c80*/  STL.64 [R1+0xc8], R22 ;  /* 0x0000c81601007387 */ /* 0x000fe40000100a00 */
[----:B------:R0:W1:Y:S04]  /*39c90*/  LDSM.16.MT88.4 R20, [R25+0x11800] ;  /* 0x011800001914783b */ /* 0x0000680000004200 */
[----:B------:R-:W2:Y:S01]  /*39ca0*/  LDL.LU R24, [R1+0x490] ;  /* 0x0004900001187983 */ /* 0x000ea20000300800 */
[----:B0-----:R-:W2:Y:S01]  /*39cb0*/  LDL.LU R25, [R1+0x494] ;  /* 0x0004940001197983 */ /* 0x001ea20000300800 */
[----:B------:R-:W2:Y:S02]  /*39cc0*/  LDL.LU R26, [R1+0x498] ;  /* 0x00049800011a7983 */ /* 0x000ea40000300800 */
[----:B------:R-:W2:Y:S02]  /*39cd0*/  LDL.LU R27, [R1+0x49c] ;  /* 0x00049c00011b7983 */ /* 0x000ea40000300800 */
[----:B------:R-:W-:-:S02]  /*39ce0*/  IMAD.MOV.U32 R5, RZ, RZ, R14 ;  /* 0x000000ffff057224 */ /* 0x000fc400078e000e */
[----:B------:R-:W-:Y:S01]  /*39cf0*/  IMAD.MOV.U32 R4, RZ, RZ, R15 ;  /* 0x000000ffff047224 */ /* 0x000fe200078e000f */
[----:B---3--:R-:W0:Y:S04]  /*39d00*/  LDSM.16.MT88.4 R16, [R19+0x11800] ;  /* 0x011800001310783b */ /* 0x008e280000004200 */
[----:B--2---:R2:W-:Y:S01]  /*39d10*/  STL.64 [R1+0x1908], R26 ;  /* 0x0019081a01007387 */ /* 0x0045e20000100a00 */
[----:B------:R-:W-:Y:S03]  /*39d20*/  STL.64 [R1+0x1900], R24 ;  /* 0x0019001801007387 */ /* 0x000fe60000100a00 */
[----:B--2---:R-:W2:Y:S01]  /*39d30*/  LDL.64 R26, [R1+0xa8] ;  /* 0x0000a800011a7983 */ /* 0x004ea20000100a00 */
[----:B-1----:R1:W-:Y:S02]  /*39d40*/  STL [R1+0x17ec], R20 ;  /* 0x0017ec1401007387 */ /* 0x0023e40000100800 */
[----:B------:R4:W-:Y:S02]  /*39d50*/  STL [R1+0x17e8], R21 ;  /* 0x0017e81501007387 */ /* 0x0009e40000100800 */
[----:B------:R3:W-:Y:S01]  /*39d60*/  STL [R1+0x17e4], R22 ;  /* 0x0017e41601007387 */ /* 0x0007e20000100800 */
[----:B------:R-:W-:Y:S01]  /*39d70*/  STL [R1+0x17e0], R23 ;  /* 0x0017e01701007387 */ /* 0x000fe20000100800 */
[----:B0-----:R-:W-:Y:S03]  /*39d80*/  HMMA.16816.F32.BF16 R8, R16, R14, R8 ;  /* 0x0000000e1008723c */ /* 0x001fe60000041808 */
[----:B-1----:R-:W2:Y:S01]  /*39d90*/  LDL.LU R20, [R1+0x4a0] ;  /* 0x0004a00001147983 */ /* 0x002ea20000300800 */
[----:B----4-:R-:W-:-:S02]  /*39da0*/  IMAD.MOV.U32 R21, RZ, RZ, R6 ;  /* 0x000000ffff157224 */ /* 0x010fc400078e0006 */
[----:B------:R-:W4:Y:S02]  /*39db0*/  LDL.LU R6, [R1+0x1934] ;  /* 0x0019340001067983 */ /* 0x000f240000300800 */
[----:B---3--:R-:W-:Y:S02]  /*39dc0*/  IMAD.MOV.U32 R22, RZ, RZ, R7 ;  /* 0x000000ffff167224 */ /* 0x008fe400078e0007 */
[----:B------:R-:W4:Y:S01]  /*39dd0*/  LDL.LU R7, [R1+0x1930] ;  /* 0x0019300001077983 */ /* 0x000f220000300800 */
[----:B------:R-:W3:Y:S11]  /*39de0*/  LDL.LU.64 R14, [R1+0x1928] ;  /* 0x00192800010e7983 */ /* 0x000ef60000300a00 */
[----:B------:R-:W-:Y:S01]  /*39df0*/  @!UPT UIADD3 URZ, URZ, URZ, URZ ;  /* 0x0000003f3f3ff290 */ /* 0x000fe2000fffe03f */
[----:B------:R-:W-:Y:S01]  /*39e00*/  STL.64 [R1+0x4b0], R8 ;  /* 0x0004b00801007387 */ /* 0x000fe20000100a00 */
[----:B------:R-:W-:Y:S02]  /*39e10*/  IMAD.MOV.U32 R12, RZ, RZ, R11 ;  /* 0x000000ffff0c7224 */ /* 0x000fe400078e000b */
[----:B------:R0:W-:Y:S02]  /*39e20*/  STL.64 [R1+0x4b8], R10 ;  /* 0x0004b80a01007387 */ /* 0x0001e40000100a00 */
[----:B0-----:R-:W2:Y:S01]  /*39e30*/  LDL.LU.64 R10, [R1+0x1920] ;  /* 0x00192000010a7983 */ /* 0x001ea20000300a00 */
[----:B------:R0:W-:Y:S02]  /*39e40*/  STL [R1+0x17f4], R4 ;  /* 0x0017f40401007387 */ /* 0x0001e40000100800 */
[----:B------:R3:W-:Y:S02]  /*39e50*/  STL [R1+0x17f0], R5 ;  /* 0x0017f00501007387 */ /* 0x0007e40000100800 */
[----:B0-----:R-:W-:Y:S01]  /*39e60*/  IMAD.MOV.U32 R4, RZ, RZ, R29 ;  /* 0x000000ffff047224 */ /* 0x001fe200078e001d */
[----:B----4-:R0:W-:Y:S01]  /*39e70*/  STL.64 [R1+0x18b8], R6 ;  /* 0x0018b80601007387 */ /* 0x0101e20000100a00 */
[----:B---3--:R-:W-:-:S02]  /*39e80*/  IMAD.MOV.U32 R5, RZ, RZ, R14 ;  /* 0x000000ffff057224 */ /* 0x008fc400078e000e */
[----:B------:R-:W3:Y:S02]  /*39e90*/  LDL.LU R29, [R1+0x1918] ;  /* 0x00191800011d7983 */ /* 0x000ee40000300800 */
[----:B------:R-:W4:Y:S02]  /*39ea0*/  LDL.LU R14, [R1+0x1914] ;  /* 0x00191400010e7983 */ /* 0x000f240000300800 */
[----:B0-----:R-:W-:Y:S02]  /*39eb0*/  IMAD.MOV.U32 R6, RZ, RZ, R15 ;  /* 0x000000ffff067224 */ /* 0x001fe400078e000f */
[----:B------:R-:W-:Y:S01]  /*39ec0*/  IMAD.MOV.U32 R7, RZ, RZ, R3 ;  /* 0x000000ffff077224 */ /* 0x000fe200078e0003 */
[----:B------:R-:W4:Y:S04]  /*39ed0*/  LDL.LU R15, [R1+0x1910] ;  /* 0x00191000010f7983 */ /* 0x000f280000300800 */
[----:B------:R0:W-:Y:S01]  /*39ee0*/  STL.64 [R1+0x18e0], R6 ;  /* 0x0018e00601007387 */ /* 0x0001e20000100a00 */
[----:B------:R-:W-:Y:S03]  /*39ef0*/  STL.64 [R1+0x18d8], R4 ;  /* 0x0018d80401007387 */ /* 0x000fe60000100a00 */
[----:B0-----:R-:W2:Y:S01]  /*39f00*/  LDL.64 R6, [R1+0x78] ;  /* 0x0000780001067983 */ /* 0x001ea20000100a00 */
[----:B------:R-:W-:-:S02]  /*39f10*/  IMAD.MOV.U32 R23, RZ, RZ, R2 ;  /* 0x000000ffff177224 */ /* 0x000fc400078e0002 */
[----:B------:R-:W-:Y:S01]  /*39f20*/  IMAD.MOV.U32 R2, RZ, RZ, R8 ;  /* 0x000000ffff027224 */ /* 0x000fe200078e0008 */
[----:B--2---:R0:W-:Y:S04]  /*39f30*/  STL.64 [R1+0x18e8], R6 ;  /* 0x0018e80601007387 */ /* 0x0041e80000100a00 */
[----:B0-----:R-:W2:Y:S01]  /*39f40*/  LDL.64 R6, [R1+0x88] ;  /* 0x0000880001067983 */ /* 0x001ea20000100a00 */
[C---:B------:R-:W-:Y:S01]  /*39f50*/  HMMA.16816.F32.BF16 R20, R16.reuse, R26, R20 ;  /* 0x0000001a1014723c */ /* 0x040fe20000041814 */
[----:B------:R-:W-:Y:S02]  /*39f60*/  IMAD.MOV.U32 R9, RZ, RZ, R26 ;  /* 0x000000ffff097224 */ /* 0x000fe400078e001a */
[----:B------:R-:W-:Y:S01]  /*39f70*/  IMAD.MOV.U32 R8, RZ, RZ, R27 ;  /* 0x000000ffff087224 */ /* 0x000fe200078e001b */
[----:B--2---:R0:W-:Y:S04]  /*39f80*/  STL.64 [R1+0x18f8], R6 ;  /* 0x0018f80601007387 */ /* 0x0041e80000100a00 */
[----:B0-----:R-:W2:Y:S01]  /*39f90*/  LDL.64 R6, [R1+0x98] ;  /* 0x0000980001067983 */ /* 0x001ea20000100a00 */
[----:B------:R-:W-:Y:S02]  /*39fa0*/  STL [R1+0x13a0], R2 ;  /* 0x0013a00201007387 */ /* 0x000fe40000100800 */
[----:B------:R-:W-:Y:S02]  /*39fb0*/  STL [R1+0x139c], R12 ;  /* 0x00139c0c01007387 */ /* 0x000fe40000100800 */
[----:B------:R-:W2:Y:S01]  /*39fc0*/  LDL.LU.64 R26, [R1+0x1908] ;  /* 0x00190800011a7983 */ /* 0x000ea20000300a00 */
[----:B------:R-:W2:Y:S09]  /*39fd0*/  LDL.LU.64 R24, [R1+0x1900] ;  /* 0x0019000001187983 */ /* 0x000eb20000300a00 */
[----:B------:R-:W-:Y:S02]  /*39fe0*/  STL.64 [R1+0x4a0], R20 ;  /* 0x0004a01401007387 */ /* 0x000fe40000100a00 */
[----:B------:R-:W-:Y:S02]  /*39ff0*/  STL.64 [R1+0x4a8], R22 ;  /* 0x0004a81601007387 */ /* 0x000fe40000100a00 */
[----:B------:R-:W-:Y:S01]  /*3a000*/  IMAD.MOV.U32 R3, RZ, RZ, R20 ;  /* 0x000000ffff037224 */ /* 0x000fe200078e0014 */
[----:B------:R-:W-:Y:S01]  /*3a010*/  STL [R1+0x17fc], R8 ;  /* 0x0017fc0801007387 */ /* 0x000fe20000100800 */
[----:B------:R-:W-:Y:S02]  /*3a020*/  STL [R1+0x17f8], R9 ;  /* 0x0017f80901007387 */ /* 0x000fe40000100800 */
[----:B------:R0:W-:Y:S02]  /*3a030*/  STL.64 [R1+0x18a0], R10 ;  /* 0x0018a00a01007387 */ /* 0x0001e40000100a00 */
[----:B0-----:R-:W3:Y:S01]  /*3a040*/  LDL.64 R10, [R1+0x68] ;  /* 0x00006800010a7983 */ /* 0x001ee20000100a00 */
[----:B------:R0:W-:Y:S01]  /*3a050*/  STL [R1+0x13a4], R3 ;  /* 0x0013a40301007387 */ /* 0x0001e20000100800 */
[----:B--2---:R-:W-:Y:S01]  /*3a060*/  HMMA.16816.F32.BF16 R24, R16, R6, R24 ;  /* 0x000000061018723c */ /* 0x004fe20000041818 */
[----:B------:R-:W-:-:S02]  /*3a070*/  IMAD.MOV.U32 R23, RZ, RZ, R6 ;  /* 0x000000ffff177224 */ /* 0x000fc400078e0006 */
[----:B0-----:R-:W-:Y:S02]  /*3a080*/  IMAD.MOV.U32 R3, RZ, RZ, R7 ;  /* 0x000000ffff037224 */ /* 0x001fe400078e0007 */
[----:B------:R-:W2:Y:S11]  /*3a090*/  LDL.LU.64 R6, [R1+0x18f8] ;  /* 0x0018f80001067983 */ /* 0x000eb60000300a00 */
[----:B------:R-:W-:Y:S07]  /*3a0a0*/  @!UPT UIADD3 URZ, URZ, URZ, URZ ;  /* 0x0000003f3f3ff290 */ /* 0x000fee000fffe03f */
[----:B------:R-:W-:Y:S01]  /*3a0b0*/  STL.64 [R1+0x490], R24 ;  /* 0x0004901801007387 */ /* 0x000fe20000100a00 */
[----:B------:R-:W-:Y:S02]  /*3a0c0*/  IMAD.MOV.U32 R13, RZ, RZ, R27 ;  /* 0x000000ffff0d7224 */ /* 0x000fe400078e001b */
[----:B------:R0:W-:Y:S02]  /*3a0d0*/  STL.64 [R1+0x498], R26 ;  /* 0x0004981a01007387 */ /* 0x0001e40000100a00 */
[----:B0-----:R-:W2:Y:S01]  /*3a0e0*/  LDL.LU.64 R26, [R1+0x18f0] ;  /* 0x0018f000011a7983 */ /* 0x001ea20000300a00 */
[----:B------:R-:W-:Y:S02]  /*3a0f0*/  STL [R1+0x1804], R3 ;  /* 0x0018040301007387 */ /* 0x000fe40000100800 */
[----:B------:R0:W-:Y:S02]  /*3a100*/  STL [R1+0x1800], R23 ;  /* 0x0018001701007387 */ /* 0x0001e40000100800 */
[----:B------:R-:W2:Y:S01]  /*3a110*/  LDL.LU R20, [R1+0x470] ;  /* 0x0004700001147983 */ /* 0x000ea20000300800 */
[----:B------:R-:W2:Y:S01]  /*3a120*/  LDL.LU R21, [R1+0x474] ;  /* 0x0004740001157983 */ /* 0x000ea20000300800 */
[----:B------:R-:W2:Y:S03]  /*3a130*/  LDL.LU R22, [R1+0x478] ;  /* 0x0004780001167983 */ /* 0x000ea60000300800 */
[----:B0-----:R-:W2:Y:S01]  /*3a140*/  LDL.LU R23, [R1+0x47c] ;  /* 0x00047c0001177983 */ /* 0x001ea20000300800 */
[----:B------:R-:W-:Y:S02]  /*3a150*/  STL [R1+0x13ac], R24 ;  /* 0x0013ac1801007387 */ /* 0x000fe40000100800 */
[----:B------:R0:W-:Y:S02]  /*3a160*/  STL [R1+0x13a8], R13 ;  /* 0x0013a80d01007387 */ /* 0x0001e40000100800 */
[----:B----4-:R3:W-:Y:S01]  /*3a170*/  STL.64 [R1+0x1838], R14 ;  /* 0x0018380e01007387 */ /* 0x0107e20000100a00 */
[----:B------:R-:W4:Y:S04]  /*3a180*/  LDL.LU R12, [R1+0x480] ;  /* 0x00048000010c7983 */ /* 0x000f280000300800 */
[----:B0-----:R-:W4:Y:S01]  /*3a190*/  LDL.LU R13, [R1+0x484] ;  /* 0x00048400010d7983 */ /* 0x001f220000300800 */
[----:B---3--:R-:W-:-:S02]  /*3a1a0*/  IMAD.MOV.U32 R14, RZ, RZ, R29 ;  /* 0x000000ffff0e7224 */ /* 0x008fc400078e001d */
[----:B------:R-:W-:Y:S02]  /*3a1b0*/  IMAD.MOV.U32 R15, RZ, RZ, R28 ;  /* 0x000000ffff0f7224 */ /* 0x000fe400078e001c */
[----:B--2---:R-:W-:Y:S02]  /*3a1c0*/  IMAD.MOV.U32 R2, RZ, RZ, R6 ;  /* 0x000000ffff027224 */ /* 0x004fe400078e0006 */
[----:B------:R-:W-:-:S03]  /*3a1d0*/  IMAD.MOV.U32 R0, RZ, RZ, R7 ;  /* 0x000000ffff007224 */ /* 0x000fc600078e0007 */
[C---:B----4-:R-:W-:Y:S01]  /*3a1e0*/  HMMA.16816.F32.BF16 R12, R16.reuse, R6, R12 ;  /* 0x00000006100c723c */ /* 0x050fe2000004180c */
[----:B------:R-:W2:Y:S11]  /*3a1f0*/  LDL.LU.64 R6, [R1+0x18e8] ;  /* 0x0018e80001067983 */ /* 0x000eb60000300a00 */
[----:B------:R-:W-:Y:S11]  /*3a200*/  @!UPT UIADD3 URZ, URZ, URZ, URZ ;  /* 0x0000003f3f3ff290 */ /* 0x000ff6000fffe03f */
[----:B------:R-:W-:Y:S01]  /*3a210*/  STL.64 [R1+0x480], R12 ;  /* 0x0004800c01007387 */ /* 0x000fe20000100a00 */
[----:B------:R-:W-:Y:S02]  /*3a220*/  IMAD.MOV.U32 R25, RZ, RZ, R12 ;  /* 0x000000ffff197224 */ /* 0x000fe400078e000c */
[----:B------:R2:W-:Y:S02]  /*3a230*/  STL.64 [R1+0x488], R14 ;  /* 0x0004880e01007387 */ /* 0x0005e40000100a00 */
[----:B------:R-:W-:Y:S01]  /*3a240*/  STL [R1+0x180c], R0 ;  /* 0x00180c0001007387 */ /* 0x000fe20000100800 */
[----:B------:R-:W-:Y:S01]  /*3a250*/  STL [R1+0x1808], R2 ;  /* 0x0018080201007387 */ /* 0x000fe20000100800 */
[----:B------:R-:W-:Y:S01]  /*3a260*/  STL [R1+0x13b0], R25 ;  /* 0x0013b01901007387 */ /* 0x000fe20000100800 */
[----:B--2---:R-:W-:Y:S07]  /*3a270*/  HMMA.16816.F32.BF16 R12, R16, R6, R20 ;  /* 0x00000006100c723c */ /* 0x004fee0000041814 */
[----:B------:R-:W-:-:S02]  /*3a280*/  IMAD.MOV.U32 R21, RZ, RZ, R6 ;  /* 0x000000ffff157224 */ /* 0x000fc400078e0006 */
[----:B------:R-:W-:Y:S02]  /*3a290*/  IMAD.MOV.U32 R22, RZ, RZ, R7 ;  /* 0x000000ffff167224 */ /* 0x000fe400078e0007 */
[----:B------:R-:W2:Y:S01]  /*3a2a0*/  LDL.LU.64 R6, [R1+0x18e0] ;  /* 0x0018e00001067983 */ /* 0x000ea20000300a00 */
[----:B------:R-:W2:Y:S02]  /*3a2b0*/  LDL.LU.64 R4, [R1+0x18d8] ;  /* 0x0018d80001047983 */ /* 0x000ea40000300a00 */
[----:B------:R-:W-:-:S10]  /*3a2c0*/  IMAD.MOV.U32 R20, RZ, RZ, R10 ;  /* 0x000000ffff147224 */ /* 0x000fd400078e000a */
[----:B------:R-:W-:Y:S01]  /*3a2d0*/  IMAD.MOV.U32 R28, RZ, RZ, R12 ;  /* 0x000000ffff1c7224 */ /* 0x000fe200078e000c */
[----:B------:R0:W-:Y:S01]  /*3a2e0*/  STL.64 [R1+0x470], R12 ;  /* 0x0004700c01007387 */ /* 0x0001e20000100a00 */
[----:B------:R1:W-:Y:S02]  /*3a2f0*/  STL.64 [R1+0x478], R14 ;  /* 0x0004780e01007387 */ /* 0x0003e40000100a00 */
[----:B------:R-:W-:Y:S01]  /*3a300*/  STL [R1+0x1810], R21 ;  /* 0x0018101501007387 */ /* 0x000fe20000100800 */
[----:B------:R-:W-:Y:S01]  /*3a310*/  STL [R1+0x13b4], R28 ;  /* 0x0013b41c01007387 */ /* 0x000fe20000100800 */
[----:B0-----:R-:W-:Y:S02]  /*3a320*/  IMAD.MOV.U32 R13, RZ, RZ, R26 ;  /* 0x000000ffff0d7224 */ /* 0x001fe400078e001a */
[----:B-1----:R-:W-:Y:S01]  /*3a330*/  IMAD.MOV.U32 R15, RZ, RZ, R27 ;  /* 0x000000ffff0f7224 */ /* 0x002fe200078e001b */
[----:B--2---:R-:W-:Y:S11]  /*3a340*/  HMMA.16816.F32.BF16 R4, R16, R10, R4 ;  /* 0x0000000a1004723c */ /* 0x004ff60000041804 */
[----:B------:R-:W-:Y:S11]  /*3a350*/  @!UPT UIADD3 URZ, URZ, URZ, URZ ;  /* 0x0000003f3f3ff290 */ /* 0x000ff6000fffe03f */
[----:B------:R-:W-:Y:S01]  /*3a360*/  @!UPT UIADD3 URZ, URZ, URZ, URZ ;  /* 0x0000003f3f3ff290 */ /* 0x000fe2000fffe03f */
[----:B------:R-:W-:Y:S01]  /*3a370*/  STL.64 [R1+0x460], R4 ;  /* 0x0004600401007387 */ /* 0x000fe20000100a00 */
[----:B------:R-:W-:Y:S02]  /*3a380*/  STL.64 [R1+0x468], R6 ;  /* 0x0004680601007387 */ /* 0x000fe40000100a00 */
[----:B------:R0:W-:Y:S02]  /*3a390*/  STL [R1+0x1884], R22 ;  /* 0x0018841601007387 */ /* 0x0001e40000100800 */
[----:B------:R-:W-:Y:S01]  /*3a3a0*/  STL [R1+0x1880], R20 ;  /* 0x0018801401007387 */ /* 0x000fe20000100800 */
[----:B0-----:R-:W2:Y:S01]  /*3a3b0*/  LDL.64 R22, [R1+0x58] ;  /* 0x0000580001167983 */ /* 0x001ea20000100a00 */
[----:B------:R-:W3:Y:S02]  /*3a3c0*/  LDL.LU R12, [R1+0x3f0] ;  /* 0x0003f000010c7983 */ /* 0x000ee40000300800 */
[----:B------:R-:W4:Y:S02]  /*3a3d0*/  LDL.LU R26, [R1+0x18d0] ;  /* 0x0018d000011a7983 */ /* 0x000f240000300800 */
[----:B------:R-:W2:Y:S01]  /*3a3e0*/  LDL.LU R14, [R1+0x3f8] ;  /* 0x0003f800010e7983 */ /* 0x000ea20000300800 */
[----:B------:R-:W2:Y:S01]  /*3a3f0*/  LDL.LU R27, [R1+0x18cc] ;  /* 0x0018cc00011b7983 */ /* 0x000ea20000300800 */
[----:B------:R-:W2:Y:S02]  /*3a400*/  LDL.LU R8, [R1+0x430] ;  /* 0x0004300001087983 */ /* 0x000ea40000300800 */
[----:B------:R-:W2:Y:S02]  /*3a410*/  LDL.LU R9, [R1+0x434] ;  /* 0x0004340001097983 */ /* 0x000ea40000300800 */
[----:B------:R-:W2:Y:S02]  /*3a420*/  LDL.LU R10, [R1+0x438] ;  /* 0x00043800010a7983 */ /* 0x000ea40000300800 */
[----:B------:R-:W-:-:S02]  /*3a430*/  IMAD.MOV.U32 R28, RZ, RZ, R11 ;  /* 0x000000ffff1c7224 */ /* 0x000fc400078e000b */
[----:B------:R-:W-:Y:S02]  /*3a440*/  IMAD.MOV.U32 R29, RZ, RZ, R4 ;  /* 0x000000ffff1d7224 */ /* 0x000fe400078e0004 */
[----:B----4-:R-:W-:Y:S02]  /*3a450*/  IMAD.MOV.U32 R11, RZ, RZ, R26 ;  /* 0x000000ffff0b7224 */ /* 0x010fe400078e001a */
[----:B------:R-:W4:Y:S01]  /*3a460*/  LDL.LU R26, [R1+0x18c8] ;  /* 0x0018c800011a7983 */ /* 0x000f220000300800 */
[----:B------:R-:W4:Y:S02]  /*3a470*/  LDL.LU R4, [R1+0x440] ;  /* 0x0004400001047983 */ /* 0x000f240000300800 */
[----:B------:R-:W4:Y:S02]  /*3a480*/  LDL.LU R5, [R1+0x444] ;  /* 0x0004440001057983 */ /* 0x000f240000300800 */
[----:B------:R-:W4:Y:S01]  /*3a490*/  LDL.LU R6, [R1+0x448] ;  /* 0x0004480001067983 */ /* 0x000f220000300800 */
[----:B------:R-:W4:Y:S01]  /*3a4a0*/  LDL.LU R7, [R1+0x44c] ;  /* 0x00044c0001077983 */ /* 0x000f220000300800 */
[----:B--2---:R0:W-:Y:S02]  /*3a4b0*/  STL.64 [R1+0x18b0], R10 ;  /* 0x0018b00a01007387 */ /* 0x0041e40000100a00 */
[----:B------:R-:W-:Y:S01]  /*3a4c0*/  STL.64 [R1+0x18a8], R8 ;  /* 0x0018a80801007387 */ /* 0x000fe20000100a00 */
[----:B0-----:R-:W2:Y:S01]  /*3a4d0*/  LDL.64 R10, [R1+0x48] ;  /* 0x00004800010a7983 */ /* 0x001ea20000100a00 */
[----:B------:R0:W-:Y:S02]  /*3a4e0*/  STL.64 [R1+0x1848], R14 ;  /* 0x0018480e01007387 */ /* 0x0001e40000100a00 */
[----:B---3--:R-:W-:Y:S01]  /*3a4f0*/  STL.64 [R1+0x1840], R12 ;  /* 0x0018400c01007387 */ /* 0x008fe20000100a00 */
[----:B0-----:R-:W3:Y:S04]  /*3a500*/  LDL.64 R14, [R1+0x8] ;  /* 0x00000800010e7983 */ /* 0x001ee80000100a00 */
[----:B---3--:R0:W-:Y:S04]  /*3a510*/  STL.64 [R1+0x1860], R14 ;  /* 0x0018600e01007387 */ /* 0x0081e80000100a00 */
[----:B0-----:R-:W3:Y:S04]  /*3a520*/  LDL.64 R14, [R1+0x18] ;  /* 0x00001800010e7983 */ /* 0x001ee80000100a00 */
[----:B---3--:R0:W-:Y:S01]  /*3a530*/  STL.64 [R1+0x1878], R14 ;  /* 0x0018780e01007387 */ /* 0x0081e20000100a00 */
[----:B------:R-:W3:Y:S02]  /*3a540*/  LDL.LU R12, [R1+0x450] ;  /* 0x00045000010c7983 */ /* 0x000ee40000300800 */
[----:B------:R-:W3:Y:S01]  /*3a550*/  LDL.LU R13, [R1+0x454] ;  /* 0x00045400010d7983 */ /* 0x000ee20000300800 */
[----:B0-----:R-:W3:Y:S01]  /*3a560*/  LDL.LU R14, [R1+0x458] ;  /* 0x00045800010e7983 */ /* 0x001ee20000300800 */
[----:B----4-:R-:W-:-:S02]  /*3a570*/  IMAD.MOV.U32 R15, RZ, RZ, R26 ;  /* 0x000000ffff0f7224 */ /* 0x010fc400078e001a */
[----:B------:R-:W4:Y:S02]  /*3a580*/  LDL.LU R26, [R1+0x18c4] ;  /* 0x0018c400011a7983 */ /* 0x000f240000300800 */
[----:B------:R-:W-:Y:S02]  /*3a590*/  STL [R1+0x13b8], R29 ;  /* 0x0013b81d01007387 */ /* 0x000fe40000100800 */
[----:B------:R-:W-:Y:S02]  /*3a5a0*/  IMAD.MOV.U32 R20, RZ, RZ, R27 ;  /* 0x000000ffff147224 */ /* 0x000fe400078e001b */
[----:B------:R-:W-:Y:S02]  /*3a5b0*/  IMAD.MOV.U32 R25, RZ, RZ, R22 ;  /* 0x000000ffff197224 */ /* 0x000fe400078e0016 */
[----:B------:R-:W-:Y:S01]  /*3a5c0*/  IMAD.MOV.U32 R24, RZ, RZ, R23 ;  /* 0x000000ffff187224 */ /* 0x000fe200078e0017 */
[C---:B---3--:R-:W-:Y:S11]  /*3a5d0*/  HMMA.16816.F32.BF16 R12, R16.reuse, R22, R12 ;  /* 0x00000016100c723c */ /* 0x048ff6000004180c */
[----:B------:R-:W-:Y:S11]  /*3a5e0*/  @!UPT UIADD3 URZ, URZ, URZ, URZ ;  /* 0x0000003f3f3ff290 */ /* 0x000ff6000fffe03f */
[----:B------:R-:W-:Y:S01]  /*3a5f0*/  @!UPT UIADD3 URZ, URZ, URZ, URZ ;  /* 0x0000003f3f3ff290 */ /* 0x000fe2000fffe03f */
[----:B------:R-:W-:Y:S01]  /*3a600*/  STL.64 [R1+0x450], R12 ;  /* 0x0004500c01007387 */ /* 0x000fe20000100a00 */
[----:B------:R0:W-:Y:S02]  /*3a610*/  STL.64 [R1+0x458], R14 ;  /* 0x0004580e01007387 */ /* 0x0001e40000100a00 */
[----:B------:R-:W4:Y:S02]  /*3a620*/  LDL.LU R27, [R1+0x18c0] ;  /* 0x0018c000011b7983 */ /* 0x000f240000300800 */
[----:B------:R-:W3:Y:S01]  /*3a630*/  LDL.LU R21, [R1+0x424] ;  /* 0x0004240001157983 */ /* 0x000ee20000300800 */
[----:B------:R-:W3:Y:S01]  /*3a640*/  LDL.LU R22, [R1+0x428] ;  /* 0x0004280001167983 */ /* 0x000ee20000300800 */
[----:B------:R-:W3:Y:S01]  /*3a650*/  LDL.LU R23, [R1+0x42c] ;  /* 0x00042c0001177983 */ /* 0x000ee20000300800 */
[C---:B--2---:R-:W-:Y:S02]  /*3a660*/  HMMA.16816.F32.BF16 R4, R16.reuse, R10, R4 ;  /* 0x0000000a1004723c */ /* 0x044fe40000041804 */
[----:B---3--:R1:W-:Y:S01]  /*3a670*/  STL.64 [R1+0x1898], R22 ;  /* 0x0018981601007387 */ /* 0x0083e20000100a00 */
[----:B------:R-:W-:Y:S02]  /*3a680*/  STL.64 [R1+0x1890], R20 ;  /* 0x0018901401007387 */ /* 0x000fe40000100a00 */
[----:B0-----:R-:W2:Y:S01]  /*3a690*/  LDL.64 R14, [R1+0x28] ;  /* 0x00002800010e7983 */ /* 0x001ea20000100a00 */
[----:B-1----:R-:W3:Y:S01]  /*3a6a0*/  LDL.64 R22, [R1+0x38] ;  /* 0x0000380001167983 */ /* 0x002ee20000100a00 */
[----:B----4-:R-:W-:Y:S02]  /*3a6b0*/  STL.64 [R1+0x1858], R26 ;  /* 0x0018581a01007387 */ /* 0x010fe40000100a00 */
[----:B------:R0:W-:Y:S02]  /*3a6c0*/  STL.64 [R1+0x1850], R24 ;  /* 0x0018501801007387 */ /* 0x0001e40000100a00 */
[----:B0-----:R-:W4:Y:S01]  /*3a6d0*/  LDL.LU R24, [R1+0x400] ;  /* 0x0004000001187983 */ /* 0x001f220000300800 */
[----:B------:R-:W4:Y:S02]  /*3a6e0*/  LDL.LU R25, [R1+0x404] ;  /* 0x0004040001197983 */ /* 0x000f240000300800 */
[----:B------:R-:W2:Y:S02]  /*3a6f0*/  LDL.LU R26, [R1+0x408] ;  /* 0x00040800011a7983 */ /* 0x000ea40000300800 */
[----:B------:R-:W2:Y:S02]  /*3a700*/  LDL.LU R27, [R1+0x40c] ;  /* 0x00040c00011b7983 */ /* 0x000ea40000300800 */
[----:B------:R-:W-:Y:S01]  /*3a710*/  IMAD.MOV.U32 R29, RZ, RZ, R11 ;  /* 0x000000ffff1d7224 */ /* 0x000fe200078e000b */
[----:B--2---:R-:W-:Y:S01]  /*3a720*/  STL.64 [R1+0x1870], R26 ;  /* 0x0018701a01007387 */ /* 0x004fe20000100a00 */
[----:B----4-:R0:W-:Y:S03]  /*3a730*/  STL.64 [R1+0x1868], R24 ;  /* 0x0018681801007387 */ /* 0x0101e60000100a00 */
[----:B0-----:R-:W2:Y:S01]  /*3a740*/  LDL.LU R24, [R1+0x410] ;  /* 0x0004100001187983 */ /* 0x001ea20000300800 */
[----:B------:R-:W2:Y:S02]  /*3a750*/  LDL.LU R25, [R1+0x414] ;  /* 0x0004140001197983 */ /* 0x000ea40000300800 */
[----:B------:R-:W2:Y:S02]  /*3a760*/  LDL.LU R26, [R1+0x418] ;  /* 0x00041800011a7983 */ /* 0x000ea40000300800 */
[----:B------:R-:W2:Y:S01]  /*3a770*/  LDL.LU R27, [R1+0x41c] ;  /* 0x00041c00011b7983 */ /* 0x000ea20000300800 */
[----:B------:R0:W-:Y:S01]  /*3a780*/  STL.64 [R1+0x440], R4 ;  /* 0x0004400401007387 */ /* 0x0001e20000100a00 */
[----:B------:R1:W-:Y:S02]  /*3a790*/  STL.64 [R1+0x448], R6 ;  /* 0x0004480601007387 */ /* 0x0003e40000100a00 */
[----:B0-----:R-:W-:Y:S01]  /*3a7a0*/  IMAD.MOV.U32 R5, RZ, RZ, R10 ;  /* 0x000000ffff057224 */ /* 0x001fe200078e000a */
[----:B-1----:R-:W4:Y:S01]  /*3a7b0*/  LDL.LU.64 R6, [R1+0x18b8] ;  /* 0x0018b80001067983 */ /* 0x002f220000300a00 */
[----:B------:R-:W2:Y:S02]  /*3a7c0*/  LDL.LU.64 R10, [R1+0x18b0] ;  /* 0x0018b000010a7983 */ /* 0x000ea40000300a00 */
[----:B------:R-:W2:Y:S02]  /*3a7d0*/  LDL.LU.64 R8, [R1+0x18a8] ;  /* 0x0018a80001087983 */ /* 0x000ea40000300a00 */
[----:B---3--:R-:W-:Y:S01]  /*3a7e0*/  IMAD.MOV.U32 R4, RZ, RZ, R23 ;  /* 0x000000ffff047224 */ /* 0x008fe200078e0017 */
[C---:B--2---:R-:W-:Y:S11]  /*3a7f0*/  HMMA.16816.F32.BF16 R8, R16.reuse, R22, R8 ;  /* 0x000000161008723c */ /* 0x044ff60000041808 */
[----:B------:R-:W-:Y:S11]  /*3a800*/  @!UPT UIADD3 URZ, URZ, URZ, URZ ;  /* 0x0000003f3f3ff290 */ /* 0x000ff6000fffe03f */
[----:B------:R-:W-:Y:S01]  /*3a810*/  @!UPT UIADD3 URZ, URZ, URZ, URZ ;  /* 0x0000003f3f3ff290 */ /* 0x000fe2000fffe03f */
[----:B------:R0:W-:Y:S01]  /*3a820*/  STL.64 [R1+0x430], R8 ;  /* 0x0004300801007387 */ /* 0x0001e20000100a00 */
[----:B------:R1:W-:Y:S02]  /*3a830*/  STL.64 [R1+0x438], R10 ;  /* 0x0004380a01007387 */ /* 0x0003e40000100a00 */
[----:B0-----:R-:W-:Y:S01]  /*3a840*/  IMAD.MOV.U32 R9, RZ, RZ, R22 ;  /* 0x000000ffff097224 */ /* 0x001fe200078e0016 */
[----:B-1----:R-:W2:Y:S01]  /*3a850*/  LDL.LU.64 R10, [R1+0x18a0] ;  /* 0x0018a000010a7983 */ /* 0x002ea20000300a00 */
[----:B------:R-:W3:Y:S02]  /*3a860*/  LDL.LU.64 R22, [R1+0x1898] ;  /* 0x0018980001167983 */ /* 0x000ee40000300a00 */
[----:B------:R-:W3:Y:S02]  /*3a870*/  LDL.LU.64 R20, [R1+0x1890] ;  /* 0x0018900001147983 */ /* 0x000ee40000300a00 */
[----:B----4-:R-:W-:Y:S01]  /*3a880*/  STL.64 [R1+0x1820], R6 ;  /* 0x0018200601007387 */ /* 0x010fe20000100a00 */
[----:B------:R0:W-:Y:S04]  /*3a890*/  STL.64 [R1+0x1818], R4 ;  /* 0x0018180401007387 */ /* 0x0001e80000100a00 */
[----:B0-----:R-:W4:Y:S01]  /*3a8a0*/  LDL.LU R4, [R1+0x3d0] ;  /* 0x0003d00001047983 */ /* 0x001f220000300800 */
[----:B------:R-:W4:Y:S02]  /*3a8b0*/  LDL.LU R5, [R1+0x3d4] ;  /* 0x0003d40001057983 */ /* 0x000f240000300800 */
[----:B------:R-:W2:Y:S02]  /*3a8c0*/  LDL.LU R6, [R1+0x3d8] ;  /* 0x0003d80001067983 */ /* 0x000ea40000300800 */
[----:B------:R-:W2:Y:S02]  /*3a8d0*/  LDL.LU R7, [R1+0x3dc] ;  /* 0x0003dc0001077983 */ /* 0x000ea40000300800 */
[----:B------:R-:W-:Y:S01]  /*3a8e0*/  IMAD.MOV.U32 R8, RZ, RZ, R15 ;  /* 0x000000ffff087224 */ /* 0x000fe200078e000f */
[----:B---3--:R-:W-:Y:S01]  /*3a8f0*/  HMMA.16816.F32.BF16 R20, R16, R14, R20 ;  /* 0x0000000e1014723c */ /* 0x008fe20000041814 */
[----:B--2---:R0:W-:Y:S01]  /*3a900*/  STL.64 [R1+0x1830], R6 ;  /* 0x0018300601007387 */ /* 0x0041e20000100a00 */
[----:B----4-:R1:W-:Y:S02]  /*3a910*/  STL.64 [R1+0x1828], R4 ;  /* 0x0018280401007387 */ /* 0x0103e40000100a00 */
[----:B0-----:R-:W-:Y:S01]  /*3a920*/  IMAD.MOV.U32 R6, RZ, RZ, R10 ;  /* 0x000000ffff067224 */ /* 0x001fe200078e000a */
[----:B-1----:R-:W2:Y:S01]  /*3a930*/  LDL.LU R4, [R1+0x3e0] ;  /* 0x0003e00001047983 */ /* 0x002ea20000300800 */
[----:B------:R-:W2:Y:S02]  /*3a940*/  LDL.LU R5, [R1+0x3e4] ;  /* 0x0003e40001057983 */ /* 0x000ea40000300800 */
[----:B------:R-:W3:Y:S02]  /*3a950*/  LDL.LU R10, [R1+0x188c] ;  /* 0x00188c00010a7983 */ /* 0x000ee40000300800 */
[----:B------:R-:W-:-:S02]  /*3a960*/  IMAD.MOV.U32 R7, RZ, RZ, R11 ;  /* 0x000000ffff077224 */ /* 0x000fc400078e000b */
[----:B------:R-:W3:Y:S11]  /*3a970*/  LDL.LU R11, [R1+0x1888] ;  /* 0x00188800010b7983 */ /* 0x000ef60000300800 */
[----:B------:R-:W-:Y:S02]  /*3a980*/  STL.64 [R1+0x420], R20 ;  /* 0x0004201401007387 */ /* 0x000fe40000100a00 */
[----:B------:R0:W-:Y:S02]  /*3a990*/  STL.64 [R1+0x428], R22 ;  /* 0x0004281601007387 */ /* 0x0001e40000100a00 */
[----:B0-----:R-:W4:Y:S01]  /*3a9a0*/  LDL.LU R22, [R1+0x1884] ;  /* 0x0018840001167983 */ /* 0x001f220000300800 */
[----:B------:R-:W2:Y:S02]  /*3a9b0*/  LDL.LU R20, [R1+0x1880] ;  /* 0x0018800001147983 */ /* 0x000ea40000300800 */
[----:B------:R-:W-:-:S02]  /*3a9c0*/  IMAD.MOV.U32 R23, RZ, RZ, R14 ;  /* 0x000000ffff177224 */ /* 0x000fc400078e000e */
        /* <DEDUP_REMOVED lines=20> */
[C---:B--2---:R-:W-:Y:S11]  /*3ab10*/  HMMA.16816.F32.BF16 R12, R16.reuse, R26, R12 ;  /* 0x0000001a100c723c */ /* 0x044ff6000004180c */
[----:B------:R-:W-:Y:S11]  /*3ab20*/  @!UPT UIADD3 URZ, URZ, URZ, URZ ;  /* 0x0000003f3f3ff290 */ /* 0x000ff6000fffe03f */
[----:B------:R-:W-:Y:S01]  /*3ab30*/  @!UPT UIADD3 URZ, URZ, URZ, URZ ;  /* 0x0000003f3f3ff290 */ /* 0x000fe2000fffe03f */
[----:B------:R-:W-:Y:S01]  /*3ab40*/  STL.64 [R1+0x3f0], R12 ;  /* 0x0003f00c01007387 */ /* 0x000fe20000100a00 */
[----:B------:R0:W-:Y:S03]  /*3ab50*/  STL.64 [R1+0x3f8], R14 ;  /* 0x0003f80e01007387 */ /* 0x0001e60000100a00 */
[----:B0-----:R-:W2:Y:S01]  /*3ab60*/  LDL.LU.64 R14, [R1+0x1838] ;  /* 0x00183800010e7983 */ /* 0x001ea20000300a00 */
[----:B------:R-:W-:Y:S01]  /*3ab70*/  STL.64 [R1+0x16e0], R26 ;  /* 0x0016e01a01007387 */ /* 0x000fe20000100a00 */
[C---:B--2---:R-:W-:Y:S11]  /*3ab80*/  HMMA.16816.F32.BF16 R4, R16.reuse, R14, R4 ;  /* 0x0000000e1004723c */ /* 0x044ff60000041804 */
[----:B------:R-:W-:Y:S11]  /*3ab90*/  @!UPT UIADD3 URZ, URZ, URZ, URZ ;  /* 0x0000003f3f3ff290 */ /* 0x000ff6000fffe03f */
[----:B------:R-:W-:Y:S01]  /*3aba0*/  @!UPT UIADD3 URZ, URZ, URZ, URZ ;  /* 0x0000003f3f3ff290 */ /* 0x000fe2000fffe03f */
[----:B------:R-:W-:Y:S01]  /*3abb0*/  STL.64 [R1+0x3e0], R4 ;  /* 0x0003e00401007387 */ /* 0x000fe20000100a00 */
[----:B------:R0:W-:Y:S03]  /*3abc0*/  STL.64 [R1+0x3e8], R6 ;  /* 0x0003e80601007387 */ /* 0x0001e60000100a00 */
[----:B0-----:R-:W3:Y:S01]  /*3abd0*/  LDL.LU.64 R6, [R1+0x1830] ;  /* 0x0018300001067983 */ /* 0x001ee20000300a00 */
[----:B------:R-:W3:Y:S02]  /*3abe0*/  LDL.LU.64 R4, [R1+0x1828] ;  /* 0x0018280001047983 */ /* 0x000ee40000300a00 */
[----:B------:R0:W-:Y:S02]  /*3abf0*/  STL.64 [R1+0x16d8], R14 ;  /* 0x0016d80e01007387 */ /* 0x0001e40000100a00 */
[----:B------:R-:W2:Y:S01]  /*3ac00*/  LDL.LU R12, [R1+0x2d0] ;  /* 0x0002d000010c7983 */ /* 0x000ea20000300800 */
[----:B------:R-:W2:Y:S04]  /*3ac10*/  LDL.LU R13, [R1+0x2d4] ;  /* 0x0002d400010d7983 */ /* 0x000ea80000300800 */
[----:B0-----:R-:W2:Y:S01]  /*3ac20*/  LDL.LU R14, [R1+0x2d8] ;  /* 0x0002d800010e7983 */ /* 0x001ea20000300800 */
[----:B------:R-:W2:Y:S01]  /*3ac30*/  LDL.LU R15, [R1+0x2dc] ;  /* 0x0002dc00010f7983 */ /* 0x000ea20000300800 */
[C---:B---3--:R-:W-:Y:S11]  /*3ac40*/  HMMA.16816.F32.BF16 R4, R16.reuse, R10, R4 ;  /* 0x0000000a1004723c */ /* 0x048ff60000041804 */
[----:B------:R-:W-:Y:S11]  /*3ac50*/  @!UPT UIADD3 URZ, URZ, URZ, URZ ;  /* 0x0000003f3f3ff290 */ /* 0x000ff6000fffe03f */
[----:B------:R-:W-:Y:S01]  /*3ac60*/  @!UPT UIADD3 URZ, URZ, URZ, URZ ;  /* 0x0000003f3f3ff290 */ /* 0x000fe2000fffe03f */
[----:B------:R-:W-:Y:S01]  /*3ac70*/  STL.64 [R1+0x3d0], R4 ;  /* 0x0003d00401007387 */ /* 0x000fe20000100a00 */
[----:B------:R0:W-:Y:S03]  /*3ac80*/  STL.64 [R1+0x3d8], R6 ;  /* 0x0003d80601007387 */ /* 0x0001e60000100a00 */
[----:B0-----:R-:W2:Y:S01]  /*3ac90*/  LDL.LU.64 R6, [R1+0x1820] ;  /* 0x0018200001067983 */ /* 0x001ea20000300a00 */
[----:B------:R-:W3:Y:S02]  /*3aca0*/  LDL.LU.64 R4, [R1+0x1818] ;  /* 0x0018180001047983 */ /* 0x000ee40000300a00 */
[----:B------:R-:W-:Y:S01]  /*3acb0*/  STL.64 [R1+0x17d0], R10 ;  /* 0x0017d00a01007387 */ /* 0x000fe20000100a00 */
[----:B--2---:R-:W-:Y:S01]  /*3acc0*/  HMMA.16816.F32.BF16 R16, R16, R6, R12 ;  /* 0x000000061010723c */ /* 0x004fe2000004180c */
[----:B------:R-:W-:Y:S01]  /*3acd0*/  STL.64 [R1+0x17d8], R6 ;  /* 0x0017d80601007387 */ /* 0x000fe20000100a00 */
[----:B------:R-:W2:Y:S11]  /*3ace0*/  LDL.LU R12, [R1+0x200] ;  /* 0x00020000010c7983 */ /* 0x000eb60000300800 */
[----:B------:R-:W-:Y:S10]  /*3acf0*/  @!UPT UIADD3 URZ, URZ, URZ, URZ ;  /* 0x0000003f3f3ff290 */ /* 0x000ff4000fffe03f */
[----:B------:R-:W-:Y:S01]  /*3ad00*/  STL.64 [R1+0x2d0], R16 ;  /* 0x0002d01001007387 */ /* 0x000fe20000100a00 */
[----:B------:R-:W-:Y:S02]  /*3ad10*/  STL.64 [R1+0x2d8], R18 ;  /* 0x0002d81201007387 */ /* 0x000fe40000100a00 */
[----:B------:R-:W2:Y:S02]  /*3ad20*/  LDL.LU R13, [R1+0x204] ;  /* 0x00020400010d7983 */ /* 0x000ea40000300800 */
[----:B------:R-:W2:Y:S01]  /*3ad30*/  LDL.LU R14, [R1+0x208] ;  /* 0x00020800010e7983 */ /* 0x000ea20000300800 */
[----:B------:R-:W2:Y:S01]  /*3ad40*/  LDL.LU R15, [R1+0x20c] ;  /* 0x00020c00010f7983 */ /* 0x000ea20000300800 */
[----:B------:R-:W-:Y:S02]  /*3ad50*/  IMAD.MOV.U32 R26, RZ, RZ, R21 ;  /* 0x000000ffff1a7224 */ /* 0x000fe400078e0015 */
[----:B------:R-:W-:Y:S01]  /*3ad60*/  IMAD.MOV.U32 R27, RZ, RZ, R0 ;  /* 0x000000ffff1b7224 */ /* 0x000fe200078e0000 */
[----:B--2---:R-:W-:Y:S01]  /*3ad70*/  STL.64 [R1+0x16f0], R14 ;  /* 0x0016f00e01007387 */ /* 0x004fe20000100a00 */
[----:B------:R-:W-:Y:S02]  /*3ad80*/  STL.64 [R1+0x16e8], R12 ;  /* 0x0016e80c01007387 */ /* 0x000fe40000100a00 */
[----:B------:R-:W2:Y:S02]  /*3ad90*/  LDL.LU R21, [R1+0x1810] ;  /* 0x0018100001157983 */ /* 0x000ea40000300800 */
        /* <DEDUP_REMOVED lines=23> */
[----:B---3--:R-:W-:Y:S01]  /*3af10*/  IMAD.MOV.U32 R27, RZ, RZ, R4 ;  /* 0x000000ffff1b7224 */ /* 0x008fe200078e0004 */
[----:B------:R-:W3:Y:S01]  /*3af20*/  LDL.LU R9, [R1+0x17f8] ;  /* 0x0017f80001097983 */ /* 0x000ee20000300800 */
[----:B------:R-:W3:Y:S03]  /*3af30*/  LDL.LU R4, [R1+0x17f4] ;  /* 0x0017f40001047983 */ /* 0x000ee60000300800 */
        /* <DEDUP_REMOVED lines=11> */
[----:B------:R-:W2:Y:S01]  /*3aff0*/  LDL.LU R5, [R1+0x17f0] ;  /* 0x0017f00001057983 */ /* 0x000ea20000300800 */
[----:B------:R0:W-:Y:S02]  /*3b000*/  STL.64 [R1+0x1758], R26 ;  /* 0x0017581a01007387 */ /* 0x0001e40000100a00 */
[----:B------:R1:W-:Y:S02]  /*3b010*/  STL.64 [R1+0x1760], R18 ;  /* 0x0017601201007387 */ /* 0x0003e40000100a00 */
[----:B------:R-:W2:Y:S01]  /*3b020*/  LDL.LU R24, [R1+0x260] ;  /* 0x0002600001187983 */ /* 0x000ea20000300800 */
[----:B------:R-:W2:Y:S04]  /*3b030*/  LDL.LU R25, [R1+0x264] ;  /* 0x0002640001197983 */ /* 0x000ea80000300800 */
[----:B0-----:R-:W2:Y:S01]  /*3b040*/  LDL.LU R26, [R1+0x268] ;  /* 0x00026800011a7983 */ /* 0x001ea20000300800 */
        /* <DEDUP_REMOVED lines=8> */
[----:B----4-:R-:W-:Y:S01]  /*3b0d0*/  IMAD.MOV.U32 R19, RZ, RZ, R22 ;  /* 0x000000ffff137224 */ /* 0x010fe200078e0016 */
[----:B------:R-:W2:Y:S01]  /*3b0e0*/  LDL.LU R21, [R1+0x17e8] ;  /* 0x0017e80001157983 */ /* 0x000ea20000300800 */
[----:B------:R-:W2:Y:S03]  /*3b0f0*/  LDL.LU R22, [R1+0x17e4] ;  /* 0x0017e40001167983 */ /* 0x000ea60000300800 */
[----:B------:R0:W-:Y:S01]  /*3b100*/  STL.64 [R1+0x1790], R18 ;  /* 0x0017901201007387 */ /* 0x0001e20000100a00 */
[----:B------:R-:W4:Y:S02]  /*3b110*/  LDL.LU R24, [R1+0x270] ;  /* 0x0002700001187983 */ /* 0x000f240000300800 */
[----:B------:R-:W4:Y:S02]  /*3b120*/  LDL.LU R25, [R1+0x274] ;  /* 0x0002740001197983 */ /* 0x000f240000300800 */
[----:B------:R-:W2:Y:S01]  /*3b130*/  LDL.LU R26, [R1+0x278] ;  /* 0x00027800011a7983 */ /* 0x000ea20000300800 */
[----:B------:R-:W2:Y:S01]  /*3b140*/  LDL.LU R27, [R1+0x27c] ;  /* 0x00027c00011b7983 */ /* 0x000ea20000300800 */
[----:B------:R-:W2:Y:S02]  /*3b150*/  LDL.LU R16, [R1+0x290] ;  /* 0x0002900001107983 */ /* 0x000ea40000300800 */
[----:B------:R-:W2:Y:S01]  /*3b160*/  LDL.LU R17, [R1+0x294] ;  /* 0x0002940001117983 */ /* 0x000ea20000300800 */
[----:B0-----:R-:W2:Y:S01]  /*3b170*/  LDL.LU R18, [R1+0x298] ;  /* 0x0002980001127983 */ /* 0x001ea20000300800 */
[----:B------:R-:W2:Y:S02]  /*3b180*/  LDL.LU R19, [R1+0x29c] ;  /* 0x00029c0001137983 */ /* 0x000ea40000300800 */
[----:B---3--:R-:W-:-:S02]  /*3b190*/  IMAD.MOV.U32 R11, RZ, RZ, R4 ;  /* 0x000000ffff0b7224 */ /* 0x008fc400078e0004 */
[----:B------:R-:W-:Y:S01]  /*3b1a0*/  IMAD.MOV.U32 R10, RZ, RZ, R5 ;  /* 0x000000ffff0a7224 */ /* 0x000fe200078e0005 */
[----:B--2---:R0:W-:Y:S01]  /*3b1b0*/  STL.64 [R1+0x17a0], R18 ;  /* 0x0017a01201007387 */ /* 0x0041e20000100a00 */
[----:B------:R-:W-:Y:S02]  /*3b1c0*/  STL.64 [R1+0x1798], R16 ;  /* 0x0017981001007387 */ /* 0x000fe40000100a00 */
[----:B0-----:R-:W-:Y:S02]  /*3b1d0*/  IMAD.MOV.U32 R18, RZ, RZ, R23 ;  /* 0x000000ffff127224 */ /* 0x001fe400078e0017 */
[----:B------:R-:W-:Y:S01]  /*3b1e0*/  IMAD.MOV.U32 R19, RZ, RZ, R3 ;  /* 0x000000ffff137224 */ /* 0x000fe200078e0003 */
[----:B------:R-:W2:Y:S04]  /*3b1f0*/  LDL.LU R23, [R1+0x17e0] ;  /* 0x0017e00001177983 */ /* 0x000ea80000300800 */
[----:B------:R-:W-:Y:S01]  /*3b200*/  STL.64 [R1+0x17b8], R18 ;  /* 0x0017b81201007387 */ /* 0x000fe20000100a00 */
[----:B------:R-:W2:Y:S02]  /*3b210*/  LDL.LU R4, [R1+0x2c0] ;  /* 0x0002c00001047983 */ /* 0x000ea40000300800 */
[----:B------:R-:W2:Y:S02]  /*3b220*/  LDL.LU R5, [R1+0x2c4] ;  /* 0x0002c40001057983 */ /* 0x000ea40000300800 */
[----:B------:R-:W2:Y:S01]  /*3b230*/  LDL.LU R6, [R1+0x2c8] ;  /* 0x0002c80001067983 */ /* 0x000ea20000300800 */
[----:B------:R-:W2:Y:S01]  /*3b240*/  LDL.LU R7, [R1+0x2cc] ;  /* 0x0002cc0001077983 */ /* 0x000ea20000300800 */
[----:B------:R-:W-:Y:S02]  /*3b250*/  STL.64 [R1+0x1788], R26 ;  /* 0x0017881a01007387 */ /* 0x000fe40000100a00 */
[----:B----4-:R0:W-:Y:S02]  /*3b260*/  STL.64 [R1+0x1780], R24 ;  /* 0x0017801801007387 */ /* 0x0101e40000100a00 */
[----:B0-----:R-:W3:Y:S01]  /*3b270*/  LDL.LU R24, [R1+0x280] ;  /* 0x0002800001187983 */ /* 0x001ee20000300800 */
[----:B------:R-:W3:Y:S02]  /*3b280*/  LDL.LU R25, [R1+0x284] ;  /* 0x0002840001197983 */ /* 0x000ee40000300800 */
[----:B------:R-:W4:Y:S02]  /*3b290*/  LDL.LU R26, [R1+0x288] ;  /* 0x00028800011a7983 */ /* 0x000f240000300800 */
[----:B------:R-:W4:Y:S02]  /*3b2a0*/  LDL.LU R27, [R1+0x28c] ;  /* 0x00028c00011b7983 */ /* 0x000f240000300800 */
[----:B----4-:R-:W-:Y:S01]  /*3b2b0*/  STL.64 [R1+0x17b0], R26 ;  /* 0x0017b01a01007387 */ /* 0x010fe20000100a00 */
[----:B---3--:R0:W-:Y:S03]  /*3b2c0*/  STL.64 [R1+0x17a8], R24 ;  /* 0x0017a81801007387 */ /* 0x0081e60000100a00 */
[----:B0-----:R-:W3:Y:S01]  /*3b2d0*/  LDL.LU R24, [R1+0x2a0] ;  /* 0x0002a00001187983 */ /* 0x001ee20000300800 */
[----:B------:R-:W3:Y:S02]  /*3b2e0*/  LDL.LU R25, [R1+0x2a4] ;  /* 0x0002a40001197983 */ /* 0x000ee40000300800 */
[----:B------:R-:W4:Y:S02]  /*3b2f0*/  LDL.LU R26, [R1+0x2a8] ;  /* 0x0002a800011a7983 */ /* 0x000f240000300800 */
[----:B------:R-:W4:Y:S02]  /*3b300*/  LDL.LU R27, [R1+0x2ac] ;  /* 0x0002ac00011b7983 */ /* 0x000f240000300800 */
[----:B------:R-:W-:-:S02]  /*3b310*/  IMAD.MOV.U32 R18, RZ, RZ, R9 ;  /* 0x000000ffff127224 */ /* 0x000fc400078e0009 */
[----:B------:R-:W-:Y:S02]  /*3b320*/  IMAD.MOV.U32 R19, RZ, RZ, R8 ;  /* 0x000000ffff137224 */ /* 0x000fe400078e0008 */
[C---:B--2---:R-:W-:Y:S01]  /*3b330*/  HMMA.16816.F32.BF16 R8, R20.reuse, R10, R4 ;  /* 0x0000000a1408723c */ /* 0x044fe20000041804 */
[----:B----4-:R-:W-:Y:S01]  /*3b340*/  STL.64 [R1+0x17c8], R26 ;  /* 0x0017c81a01007387 */ /* 0x010fe20000100a00 */
[----:B---3--:R0:W-:Y:S03]  /*3b350*/  STL.64 [R1+0x17c0], R24 ;  /* 0x0017c01801007387 */ /* 0x0081e60000100a00 */
        /* <DEDUP_REMOVED lines=8> */
[----:B------:R-:W4:Y:S02]  /*3b3e0*/  LDL.LU R14, [R1+0x248] ;  /* 0x00024800010e7983 */ /* 0x000f240000300800 */
[----:B------:R-:W4:Y:S04]  /*3b3f0*/  LDL.LU R15, [R1+0x24c] ;  /* 0x00024c00010f7983 */ /* 0x000f280000300800 */
[----:B------:R-:W-:Y:S01]  /*3b400*/  IMAD.MOV.U32 R4, RZ, RZ, R9 ;  /* 0x000000ffff047224 */ /* 0x000fe200078e0009 */
[C---:B--2---:R-:W-:Y:S01]  /*3b410*/  HMMA.16816.F32.BF16 R16, R20.reuse, R18, R24 ;  /* 0x000000121410723c */ /* 0x044fe20000041818 */
[----:B----4-:R-:W-:Y:S01]  /*3b420*/  STL.64 [R1+0x1750], R14 ;  /* 0x0017500e01007387 */ /* 0x010fe20000100a00 */
[----:B---3--:R0:W-:Y:S03]  /*3b430*/  STL.64 [R1+0x1748], R12 ;  /* 0x0017480c01007387 */ /* 0x0081e60000100a00 */
[----:B0-----:R-:W2:Y:S01]  /*3b440*/  LDL.LU R12, [R1+0x250] ;  /* 0x00025000010c7983 */ /* 0x001ea20000300800 */
[----:B------:R-:W2:Y:S02]  /*3b450*/  LDL.LU R13, [R1+0x254] ;  /* 0x00025400010d7983 */ /* 0x000ea40000300800 */
[----:B------:R-:W2:Y:S02]  /*3b460*/  LDL.LU R14, [R1+0x258] ;  /* 0x00025800010e7983 */ /* 0x000ea40000300800 */
[----:B------:R-:W2:Y:S01]  /*3b470*/  LDL.LU R15, [R1+0x25c] ;  /* 0x00025c00010f7983 */ /* 0x000ea20000300800 */
[----:B------:R-:W3:Y:S01]  /*3b480*/  LDL.LU.64 R6, [R1+0x17d8] ;  /* 0x0017d80001067983 */ /* 0x000ee20000300a00 */
[----:B------:R-:W-:Y:S02]  /*3b490*/  STL.64 [R1+0x2c0], R8 ;  /* 0x0002c00801007387 */ /* 0x000fe40000100a00 */
[----:B------:R0:W-:Y:S02]  /*3b4a0*/  STL.64 [R1+0x2c8], R10 ;  /* 0x0002c80a01007387 */ /* 0x0001e40000100a00 */
[----:B0-----:R-:W4:Y:S01]  /*3b4b0*/  LDL.LU.64 R10, [R1+0x17d0] ;  /* 0x0017d000010a7983 */ /* 0x001f220000300a00 */
[----:B------:R-:W-:Y:S02]  /*3b4c0*/  STL [R1+0x13c0], R8 ;  /* 0x0013c00801007387 */ /* 0x000fe40000100800 */
[----:B------:R-:W-:Y:S02]  /*3b4d0*/  STL [R1+0x13bc], R4 ;  /* 0x0013bc0401007387 */ /* 0x000fe40000100800 */
[----:B------:R-:W2:Y:S01]  /*3b4e0*/  LDL.LU.64 R26, [R1+0x17c8] ;  /* 0x0017c800011a7983 */ /* 0x000ea20000300a00 */
[----:B------:R-:W2:Y:S01]  /*3b4f0*/  LDL.LU.64 R24, [R1+0x17c0] ;  /* 0x0017c00001187983 */ /* 0x000ea20000300a00 */
[----:B------:R-:W-:Y:S02]  /*3b500*/  STL.64 [R1+0x2b0], R16 ;  /* 0x0002b01001007387 */ /* 0x000fe40000100a00 */
[----:B------:R0:W-:Y:S02]  /*3b510*/  STL.64 [R1+0x2b8], R18 ;  /* 0x0002b81201007387 */ /* 0x0001e40000100a00 */
[----:B0-----:R-:W2:Y:S02]  /*3b520*/  LDL.LU.64 R18, [R1+0x17b8] ;  /* 0x0017b80001127983 */ /* 0x001ea40000300a00 */
[----:B--2---:R-:W-:Y:S02]  /*3b530*/  HMMA.16816.F32.BF16 R16, R20, R18, R24 ;  /* 0x000000121410723c */ /* 0x004fe40000041818 */
[----:B------:R-:W2:Y:S01]  /*3b540*/  LDL.LU.64 R26, [R1+0x17b0] ;  /* 0x0017b000011a7983 */ /* 0x000ea20000300a00 */
[----:B------:R-:W2:Y:S11]  /*3b550*/  LDL.LU.64 R24, [R1+0x17a8] ;  /* 0x0017a80001187983 */ /* 0x000eb60000300a00 */
[----:B------:R-:W-:Y:S09]  /*3b560*/  @!UPT UIADD3 URZ, URZ, URZ, URZ ;  /* 0x0000003f3f3ff290 */ /* 0x000ff2000fffe03f */
[----:B------:R-:W-:Y:S01]  /*3b570*/  STL.64 [R1+0x2a0], R16 ;  /* 0x0002a01001007387 */ /* 0x000fe20000100a00 */
[----:B------:R0:W-:Y:S02]  /*3b580*/  STL.64 [R1+0x2a8], R18 ;  /* 0x0002a81201007387 */ /* 0x0001e40000100a00 */
[----:B------:R-:W-:Y:S02]  /*3b590*/  IMAD.MOV.U32 R5, RZ, RZ, R17 ;  /* 0x000000ffff057224 */ /* 0x000fe400078e0011 */
[----:B------:R-:W-:Y:S01]  /*3b5a0*/  IMAD.MOV.U32 R9, RZ, RZ, R16 ;  /* 0x000000ffff097224 */ /* 0x000fe200078e0010 */
[----:B0-----:R-:W2:Y:S01]  /*3b5b0*/  LDL.LU.64 R18, [R1+0x17a0] ;  /* 0x0017a00001127983 */ /* 0x001ea20000300a00 */
[----:B------:R-:W2:Y:S03]  /*3b5c0*/  LDL.LU.64 R16, [R1+0x1798] ;  /* 0x0017980001107983 */ /* 0x000ea60000300a00 */
[----:B------:R-:W-:Y:S02]  /*3b5d0*/  STL [R1+0x13c8], R9 ;  /* 0x0013c80901007387 */ /* 0x000fe40000100800 */
[----:B------:R-:W-:Y:S01]  /*3b5e0*/  STL [R1+0x13c4], R5 ;  /* 0x0013c40501007387 */ /* 0x000fe20000100800 */
[----:B---3--:R0:W-:Y:S02]  /*3b5f0*/  STL.64 [R1+0x16d0], R6 ;  /* 0x0016d00601007387 */ /* 0x0081e40000100a00 */
[----:B0-----:R-:W-:-:S02]  /*3b600*/  IMAD.MOV.U32 R6, RZ, RZ, R2 ;  /* 0x000000ffff067224 */ /* 0x001fc400078e0002 */
[----:B------:R-:W-:-:S07]  /*3b610*/  IMAD.MOV.U32 R7, RZ, RZ, R0 ;  /* 0x000000ffff077224 */ /* 0x000fce00078e0000 */
[C---:B--2---:R-:W-:Y:S01]  /*3b620*/  HMMA.16816.F32.BF16 R4, R20.reuse, R6, R16 ;  /* 0x000000061404723c */ /* 0x044fe20000041810 */
[----:B------:R-:W2:Y:S11]  /*3b630*/  LDL.LU.64 R18, [R1+0x1790] ;  /* 0x0017900001127983 */ /* 0x000eb60000300a00 */
[----:B------:R-:W-:Y:S11]  /*3b640*/  @!UPT UIADD3 URZ, URZ, URZ, URZ ;  /* 0x0000003f3f3ff290 */ /* 0x000ff6000fffe03f */
[----:B------:R0:W-:Y:S01]  /*3b650*/  STL.64 [R1+0x290], R4 ;  /* 0x0002900401007387 */ /* 0x0001e20000100a00 */
[----:B------:R1:W-:Y:S03]  /*3b660*/  STL.64 [R1+0x298], R6 ;  /* 0x0002980601007387 */ /* 0x0003e60000100a00 */
[----:B0-----:R-:W4:Y:S01]  /*3b670*/  LDL.LU R4, [R1+0x1e0] ;  /* 0x0001e00001047983 */ /* 0x001f220000300800 */
[----:B------:R-:W4:Y:S02]  /*3b680*/  LDL.LU R5, [R1+0x1e4] ;  /* 0x0001e40001057983 */ /* 0x000f240000300800 */
[----:B-1----:R-:W4:Y:S02]  /*3b690*/  LDL.LU R6, [R1+0x1e8] ;  /* 0x0001e80001067983 */ /* 0x002f240000300800 */
[----:B------:R-:W4:Y:S01]  /*3b6a0*/  LDL.LU R7, [R1+0x1ec] ;  /* 0x0001ec0001077983 */ /* 0x000f220000300800 */
        /* <DEDUP_REMOVED lines=15> */
[----:B------:R-:W2:Y:S11]  /*3b7a0*/  LDL.LU.64 R26, [R1+0x1758] ;  /* 0x00175800011a7983 */ /* 0x000eb60000300a00 */
[----:B------:R-:W-:Y:S10]  /*3b7b0*/  @!UPT UIADD3 URZ, URZ, URZ, URZ ;  /* 0x0000003f3f3ff290 */ /* 0x000ff4000fffe03f */
        /* <DEDUP_REMOVED lines=43> */
[C---:B--2---:R-:W-:Y:S11]  /*3ba70*/  HMMA.16816.F32.BF16 R12, R20.reuse, R26, R12 ;  /* 0x0000001a140c723c */ /* 0x044ff6000004180c */
[----:B------:R-:W-:Y:S11]  /*3ba80*/  @!UPT UIADD3 URZ, URZ, URZ, URZ ;  /* 0x0000003f3f3ff290 */ /* 0x000ff6000fffe03f */
[----:B------:R-:W-:Y:S01]  /*3ba90*/  @!UPT UIADD3 URZ, URZ, URZ, URZ ;  /* 0x0000003f3f3ff290 */ /* 0x000fe2000fffe03f */
[----:B------:R-:W-:Y:S01]  /*3baa0*/  STL.64 [R1+0x200], R12 ;  /* 0x0002000c01007387 */ /* 0x000fe20000100a00 */
[----:B------:R0:W-:Y:S03]  /*3bab0*/  STL.64 [R1+0x208], R14 ;  /* 0x0002080e01007387 */ /* 0x0001e60000100a00 */
[----:B0-----:R-:W2:Y:S01]  /*3bac0*/  LDL.LU.64 R14, [R1+0x16d8] ;  /* 0x0016d800010e7983 */ /* 0x001ea20000300a00 */
[----:B------:R0:W-:Y:S03]  /*3bad0*/  STL.64 [R1+0x1630], R26 ;  /* 0x0016301a01007387 */ /* 0x0001e60000100a00 */
[----:B0-----:R-:W2:Y:S04]  /*3bae0*/  LDL.LU.64 R26, [R1+0x78] ;  /* 0x00007800011a7983 */ /* 0x001ea80000300a00 */
[----:B--2---:R0:W-:Y:S01]  /*3baf0*/  STL.64 [R1+0x16b8], R26 ;  /* 0x0016b81a01007387 */ /* 0x0041e20000100a00 */
[----:B------:R-:W2:Y:S02]  /*3bb00*/  LDL.LU R24, [R1+0x1f0] ;  /* 0x0001f00001187983 */ /* 0x000ea40000300800 */
[----:B------:R-:W2:Y:S01]  /*3bb10*/  LDL.LU R25, [R1+0x1f4] ;  /* 0x0001f40001197983 */ /* 0x000ea20000300800 */
[----:B0-----:R-:W2:Y:S01]  /*3bb20*/  LDL.LU R26, [R1+0x1f8] ;  /* 0x0001f800011a7983 */ /* 0x001ea20000300800 */
[----:B------:R-:W2:Y:S02]  /*3bb30*/  LDL.LU R27, [R1+0x1fc] ;  /* 0x0001fc00011b7983 */ /* 0x000ea40000300800 */
[C---:B--2---:R-:W-:Y:S11]  /*3bb40*/  HMMA.16816.F32.BF16 R24, R20.reuse, R14, R24 ;  /* 0x0000000e1418723c */ /* 0x044ff60000041818 */
[----:B------:R-:W-:Y:S11]  /*3bb50*/  @!UPT UIADD3 URZ, URZ, URZ, URZ ;  /* 0x0000003f3f3ff290 */ /* 0x000ff6000fffe03f */
[----:B------:R-:W-:Y:S01]  /*3bb60*/  @!UPT UIADD3 URZ, URZ, URZ, URZ ;  /* 0x0000003f3f3ff290 */ /* 0x000fe2000fffe03f */
[----:B------:R-:W-:Y:S01]  /*3bb70*/  STL.64 [R1+0x1f0], R24 ;  /* 0x0001f01801007387 */ /* 0x000fe20000100a00 */
[----:B------:R0:W-:Y:S03]  /*3bb80*/  STL.64 [R1+0x1f8], R26 ;  /* 0x0001f81a01007387 */ /* 0x0001e60000100a00 */
[----:B0-----:R-:W2:Y:S01]  /*3bb90*/  LDL.LU.64 R26, [R1+0x98] ;  /* 0x00009800011a7983 */ /* 0x001ea20000300a00 */
[C---:B----4-:R-:W-:Y:S03]  /*3bba0*/  HMMA.16816.F32.BF16 R4, R20.reuse, R10, R4 ;  /* 0x0000000a1404723c */ /* 0x050fe60000041804 */
[----:B--2---:R0:W-:Y:S04]  /*3bbb0*/  STL.64 [R1+0x16c0], R26 ;  /* 0x0016c01a01007387 */ /* 0x0041e80000100a00 */
[----:B0-----:R-:W2:Y:S04]  /*3bbc0*/  LDL.LU.64 R26, [R1+0xa8] ;  /* 0x0000a800011a7983 */ /* 0x001ea80000300a00 */
[----:B--2---:R0:W-:Y:S04]  /*3bbd0*/  STL.64 [R1+0x16c8], R26 ;  /* 0x0016c81a01007387 */ /* 0x0041e80000100a00 */
[----:B0-----:R-:W2:Y:S01]  /*3bbe0*/  LDL.LU.64 R26, [R1+0xb8] ;  /* 0x0000b800011a7983 */ /* 0x001ea20000300a00 */
[----:B------:R0:W-:Y:S02]  /*3bbf0*/  STL [R1+0x1614], R14 ;  /* 0x0016140e01007387 */ /* 0x0001e40000100800 */
[----:B------:R1:W-:Y:S02]  /*3bc00*/  STL [R1+0x1610], R15 ;  /* 0x0016100f01007387 */ /* 0x0003e40000100800 */
[----:B------:R-:W4:Y:S01]  /*3bc10*/  LDL.LU R12, [R1+0x380] ;  /* 0x00038000010c7983 */ /* 0x000f220000300800 */
[----:B------:R-:W4:Y:S04]  /*3bc20*/  LDL.LU R13, [R1+0x384] ;  /* 0x00038400010d7983 */ /* 0x000f280000300800 */
[----:B0-----:R-:W4:Y:S01]  /*3bc30*/  LDL.LU R14, [R1+0x388] ;  /* 0x00038800010e7983 */ /* 0x001f220000300800 */
[----:B-1----:R-:W4:Y:S02]  /*3bc40*/  LDL.LU R15, [R1+0x38c] ;  /* 0x00038c00010f7983 */ /* 0x002f240000300800 */
[----:B------:R-:W-:Y:S02]  /*3bc50*/  STL.64 [R1+0x1e0], R4 ;  /* 0x0001e00401007387 */ /* 0x000fe40000100a00 */
[----:B------:R0:W-:Y:S02]  /*3bc60*/  STL.64 [R1+0x1e8], R6 ;  /* 0x0001e80601007387 */ /* 0x0001e40000100a00 */
[----:B0-----:R-:W3:Y:S01]  /*3bc70*/  LDL.LU.64 R6, [R1+0x16d0] ;  /* 0x0016d00001067983 */ /* 0x001ee20000300a00 */
[----:B------:R0:W-:Y:S02]  /*3bc80*/  STL [R1+0x1600], R10 ;  /* 0x0016000a01007387 */ /* 0x0001e40000100800 */
[----:B------:R1:W-:Y:S02]  /*3bc90*/  STL [R1+0x15fc], R11 ;  /* 0x0015fc0b01007387 */ /* 0x0003e40000100800 */
[----:B------:R-:W2:Y:S01]  /*3bca0*/  LDL.LU R8, [R1+0x3a0] ;  /* 0x0003a00001087983 */ /* 0x000ea20000300800 */
[----:B------:R-:W2:Y:S04]  /*3bcb0*/  LDL.LU R9, [R1+0x3a4] ;  /* 0x0003a40001097983 */ /* 0x000ea80000300800 */
[----:B0-----:R-:W2:Y:S01]  /*3bcc0*/  LDL.LU R10, [R1+0x3a8] ;  /* 0x0003a800010a7983 */ /* 0x001ea20000300800 */
[----:B-1----:R-:W2:Y:S01]  /*3bcd0*/  LDL.LU R11, [R1+0x3ac] ;  /* 0x0003ac00010b7983 */ /* 0x002ea20000300800 */
[----:B---3--:R-:W-:Y:S02]  /*3bce0*/  HMMA.16816.F32.BF16 R16, R20, R6, R16 ;  /* 0x000000061410723c */ /* 0x008fe40000041810 */
[----:B------:R-:W0:Y:S04]  /*3bcf0*/  LDSM.16.MT88.4 R20, [R0+0x11800] ;  /* 0x011800000014783b */ /* 0x000e280000004200 */
[----:B------:R1:W-:Y:S04]  /*3bd00*/  STL.64 [R1+0x1660], R6 ;  /* 0x0016600601007387 */ /* 0x0003e80000100a00 */
[----:B-1----:R-:W3:Y:S11]  /*3bd10*/  LDL.LU.64 R6, [R1+0x88] ;  /* 0x0000880001067983 */ /* 0x002ef60000300a00 */
[----:B------:R-:W-:Y:S02]  /*3bd20*/  @!UPT UIADD3 URZ, URZ, URZ, URZ ;  /* 0x0000003f3f3ff290 */ /* 0x000fe4000fffe03f */
[----:B------:R-:W-:Y:S01]  /*3bd30*/  STL.64 [R1+0xd0], R16 ;  /* 0x0000d01001007387 */ /* 0x000fe20000100a00 */
[----:B------:R-:W-:Y:S02]  /*3bd40*/  STL.64 [R1+0xd8], R18 ;  /* 0x0000d81201007387 */ /* 0x000fe40000100a00 */
[----:B------:R-:W2:Y:S01]  /*3bd50*/  LDSM.16.MT88.4 R16, [R2+0x11800] ;  /* 0x011800000210783b */ /* 0x000ea20000004200 */
[----:B0-----:R-:W-:Y:S03]  /*3bd60*/  STL.64 [R1+0x15e0], R22 ;  /* 0x0015e01601007387 */ /* 0x001fe60000100a00 */
[----:B------:R0:W-:Y:S02]  /*3bd70*/  STL.64 [R1+0x15d8], R20 ;  /* 0x0015d81401007387 */ /* 0x0001e40000100a00 */
[----:B0-----:R-:W2:Y:S01]  /*3bd80*/  LDL.LU R20, [R1+0x3c0] ;  /* 0x0003c00001147983 */ /* 0x001ea20000300800 */
[----:B------:R-:W2:Y:S02]  /*3bd90*/  LDL.LU R21, [R1+0x3c4] ;  /* 0x0003c40001157983 */ /* 0x000ea40000300800 */
[----:B------:R-:W2:Y:S02]  /*3bda0*/  LDL.LU R22, [R1+0x3c8] ;  /* 0x0003c80001167983 */ /* 0x000ea40000300800 */
[----:B------:R-:W2:Y:S02]  /*3bdb0*/  LDL.LU R23, [R1+0x3cc] ;  /* 0x0003cc0001177983 */ /* 0x000ea40000300800 */
[C---:B--2---:R-:W-:Y:S11]  /*3bdc0*/  HMMA.16816.F32.BF16 R20, R16.reuse, R26, R20 ;  /* 0x0000001a1014723c */ /* 0x044ff60000041814 */
[----:B------:R-:W-:Y:S11]  /*3bdd0*/  @!UPT UIADD3 URZ, URZ, URZ, URZ ;  /* 0x0000003f3f3ff290 */ /* 0x000ff6000fffe03f */
[----:B------:R-:W-:Y:S01]  /*3bde0*/  @!UPT UIADD3 URZ, URZ, URZ, URZ ;  /* 0x0000003f3f3ff290 */ /* 0x000fe2000fffe03f */
[----:B------:R0:W-:Y:S01]  /*3bdf0*/  STL.64 [R1+0x3c0], R20 ;  /* 0x0003c01401007387 */ /* 0x0001e20000100a00 */
[----:B------:R-:W-:Y:S02]  /*3be00*/  STL.64 [R1+0x3c8], R22 ;  /* 0x0003c81601007387 */ /* 0x000fe40000100a00 */
[----:B0-----:R-:W-:Y:S02]  /*3be10*/  IMAD.MOV.U32 R20, RZ, RZ, R27 ;  /* 0x000000ffff147224 */ /* 0x001fe400078e001b */
[----:B------:R-:W-:Y:S02]  /*3be20*/  IMAD.MOV.U32 R21, RZ, RZ, R26 ;  /* 0x000000ffff157224 */ /* 0x000fe400078e001a */
[----:B------:R-:W2:Y:S01]  /*3be30*/  LDL.LU.64 R26, [R1+0x16c8] ;  /* 0x0016c800011a7983 */ /* 0x000ea20000300a00 */
[----:B------:R0:W-:Y:S02]  /*3be40*/  STL [R1+0x1608], R20 ;  /* 0x0016081401007387 */ /* 0x0001e40000100800 */
[----:B------:R1:W-:Y:S01]  /*3be50*/  STL [R1+0x1604], R21 ;  /* 0x0016041501007387 */ /* 0x0003e20000100800 */
[----:B0-----:R-:W2:Y:S01]  /*3be60*/  LDL.LU R20, [R1+0x3b0] ;  /* 0x0003b00001147983 */ /* 0x001ea20000300800 */
[----:B-1----:R-:W2:Y:S02]  /*3be70*/  LDL.LU R21, [R1+0x3b4] ;  /* 0x0003b40001157983 */ /* 0x002ea40000300800 */
[----:B------:R-:W2:Y:S02]  /*3be80*/  LDL.LU R22, [R1+0x3b8] ;  /* 0x0003b80001167983 */ /* 0x000ea40000300800 */
[----:B------:R-:W2:Y:S02]  /*3be90*/  LDL.LU R23, [R1+0x3bc] ;  /* 0x0003bc0001177983 */ /* 0x000ea40000300800 */
[C---:B--2---:R-:W-:Y:S11]  /*3bea0*/  HMMA.16816.F32.BF16 R20, R16.reuse, R26, R20 ;  /* 0x0000001a1014723c */ /* 0x044ff60000041814 */
[----:B------:R-:W-:Y:S11]  /*3beb0*/  @!UPT UIADD3 URZ, URZ, URZ, URZ ;  /* 0x0000003f3f3ff290 */ /* 0x000ff6000fffe03f */
[----:B------:R-:W-:Y:S01]  /*3bec0*/  @!UPT UIADD3 URZ, URZ, URZ, URZ ;  /* 0x0000003f3f3ff290 */ /* 0x000fe2000fffe03f */
[----:B------:R-:W-:Y:S01]  /*3bed0*/  STL.64 [R1+0x3b0], R20 ;  /* 0x0003b01401007387 */ /* 0x000fe20000100a00 */
[----:B------:R0:W-:Y:S02]  /*3bee0*/  STL.64 [R1+0x3b8], R22 ;  /* 0x0003b81601007387 */ /* 0x0001e40000100a00 */
[----:B0-----:R-:W-:Y:S02]  /*3bef0*/  IMAD.MOV.U32 R23, RZ, RZ, R26 ;  /* 0x000000ffff177224 */ /* 0x001fe400078e001a */
[----:B------:R-:W-:Y:S02]  /*3bf00*/  IMAD.MOV.U32 R22, RZ, RZ, R27 ;  /* 0x000000ffff167224 */ /* 0x000fe400078e001b */
[----:B------:R-:W2:Y:S03]  /*3bf10*/  LDL.LU.64 R26, [R1+0x16c0] ;  /* 0x0016c000011a7983 */ /* 0x000ea60000300a00 */
[----:B------:R0:W-:Y:S02]  /*3bf20*/  STL [R1+0x1618], R22 ;  /* 0x0016181601007387 */ /* 0x0001e40000100800 */
[----:B------:R1:W-:Y:S02]  /*3bf30*/  STL [R1+0x160c], R23 ;  /* 0x00160c1701007387 */ /* 0x0003e40000100800 */
[----:B------:R-:W3:Y:S01]  /*3bf40*/  LDL.LU R20, [R1+0x390] ;  /* 0x0003900001147983 */ /* 0x000ee20000300800 */
[----:B------:R-:W3:Y:S04]  /*3bf50*/  LDL.LU R21, [R1+0x394] ;  /* 0x0003940001157983 */ /* 0x000ee80000300800 */
[----:B0-----:R-:W3:Y:S01]  /*3bf60*/  LDL.LU R22, [R1+0x398] ;  /* 0x0003980001167983 */ /* 0x001ee20000300800 */
[----:B-1----:R-:W3:Y:S01]  /*3bf70*/  LDL.LU R23, [R1+0x39c] ;  /* 0x00039c0001177983 */ /* 0x002ee20000300800 */
[C---:B--2---:R-:W-:Y:S01]  /*3bf80*/  HMMA.16816.F32.BF16 R8, R16.reuse, R26, R8 ;  /* 0x0000001a1008723c */ /* 0x044fe20000041808 */
[----:B------:R-:W-:Y:S11]  /*3bf90*/  IMAD.MOV.U32 R0, RZ, RZ, R27 ;  /* 0x000000ffff007224 */ /* 0x000ff600078e001b */
[----:B------:R-:W-:Y:S11]  /*3bfa0*/  @!UPT UIADD3 URZ, URZ, URZ, URZ ;  /* 0x0000003f3f3ff290 */ /* 0x000ff6000fffe03f */
[----:B------:R-:W-:Y:S01]  /*3bfb0*/  STL.64 [R1+0x3a0], R8 ;  /* 0x0003a00801007387 */ /* 0x000fe20000100a00 */
[----:B------:R0:W-:Y:S02]  /*3bfc0*/  STL.64 [R1+0x3a8], R10 ;  /* 0x0003a80a01007387 */ /* 0x0001e40000100a00 */
[----:B0-----:R-:W-:Y:S02]  /*3bfd0*/  IMAD.MOV.U32 R11, RZ, RZ, R26 ;  /* 0x000000ffff0b7224 */ /* 0x001fe400078e001a */
[----:B------:R-:W4:Y:S03]  /*3bfe0*/  LDL.LU.64 R26, [R1+0x16b8] ;  /* 0x0016b800011a7983 */ /* 0x000f260000300a00 */
[----:B------:R3:W-:Y:S02]  /*3bff0*/  STL [R1+0x161c], R11 ;  /* 0x00161c0b01007387 */ /* 0x0007e40000100800 */
[----:B---3--:R-:W-:Y:S07]  /*3c000*/  HMMA.16816.F32.BF16 R8, R16, R6, R20 ;  /* 0x000000061008723c */ /* 0x008fee0000041814 */
[----:B------:R-:W-:Y:S11]  /*3c010*/  IMAD.MOV.U32 R21, RZ, RZ, R6 ;  /* 0x000000ffff157224 */ /* 0x000ff600078e0006 */
[----:B------:R-:W-:Y:S05]  /*3c020*/  @!UPT UIADD3 URZ, URZ, URZ, URZ ;  /* 0x0000003f3f3ff290 */ /* 0x000fea000fffe03f */
[----:B------:R-:W-:Y:S01]  /*3c030*/  STL.64 [R1+0x390], R8 ;  /* 0x0003900801007387 */ /* 0x000fe20000100a00 */
[----:B------:R0:W-:Y:S02]  /*3c040*/  STL.64 [R1+0x398], R10 ;  /* 0x0003980a01007387 */ /* 0x0001e40000100a00 */
[----:B0-----:R-:W-:-:S05]  /*3c050*/  IMAD.MOV.U32 R10, RZ, RZ, R7 ;  /* 0x000000ffff0a7224 */ /* 0x001fca00078e0007 */
[----:B------:R-:W-:Y:S01]  /*3c060*/  STL [R1+0x16a4], R10 ;  /* 0x0016a40a01007387 */ /* 0x000fe20000100800 */
[C---:B----4-:R-:W-:Y:S01]  /*3c070*/  HMMA.16816.F32.BF16 R4, R16.reuse, R26, R12 ;  /* 0x0000001a1004723c */ /* 0x050fe2000004180c */
[----:B------:R-:W-:Y:S02]  /*3c080*/  IMAD.MOV.U32 R23, RZ, RZ, R26 ;  /* 0x000000ffff177224 */ /* 0x000fe400078e001a */
[----:B------:R-:W-:Y:S11]  /*3c090*/  IMAD.MOV.U32 R20, RZ, RZ, R27 ;  /* 0x000000ffff147224 */ /* 0x000ff600078e001b */
[----:B------:R-:W-:Y:S09]  /*3c0a0*/  @!UPT UIADD3 URZ, URZ, URZ, URZ ;  /* 0x0000003f3f3ff290 */ /* 0x000ff2000fffe03f */
[----:B------:R0:W-:Y:S01]  /*3c0b0*/  STL.64 [R1+0x380], R4 ;  /* 0x0003800401007387 */ /* 0x0001e20000100a00 */
[----:B------:R1:W-:Y:S02]  /*3c0c0*/  STL.64 [R1+0x388], R6 ;  /* 0x0003880601007387 */ /* 0x0003e40000100a00 */
[----:B------:R-:W2:Y:S02]  /*3c0d0*/  LDL.LU R12, [R1+0x370] ;  /* 0x00037000010c7983 */ /* 0x000ea40000300800 */
[----:B------:R-:W2:Y:S01]  /*3c0e0*/  LDL.LU R13, [R1+0x374] ;  /* 0x00037400010d7983 */ /* 0x000ea20000300800 */
[----:B------:R-:W2:Y:S01]  /*3c0f0*/  LDL.LU R14, [R1+0x378] ;  /* 0x00037800010e7983 */ /* 0x000ea20000300800 */
[----:B------:R-:W2:Y:S02]  /*3c100*/  LDL.LU R15, [R1+0x37c] ;  /* 0x00037c00010f7983 */ /* 0x000ea40000300800 */
[----:B------:R-:W-:Y:S02]  /*3c110*/  STL [R1+0x16a0], R23 ;  /* 0x0016a01701007387 */ /* 0x000fe40000100800 */
[----:B------:R-:W-:Y:S01]  /*3c120*/  STL.64 [R1+0x1698], R20 ;  /* 0x0016981401007387 */ /* 0x000fe20000100a00 */
[----:B0-----:R-:W3:Y:S01]  /*3c130*/  LDL.LU R4, [R1+0x330] ;  /* 0x0003300001047983 */ /* 0x001ee20000300800 */
[----:B------:R-:W3:Y:S02]  /*3c140*/  LDL.LU R5, [R1+0x334] ;  /* 0x0003340001057983 */ /* 0x000ee40000300800 */
[----:B-1----:R-:W4:Y:S02]  /*3c150*/  LDL.LU R6, [R1+0x338] ;  /* 0x0003380001067983 */ /* 0x002f240000300800 */
[----:B------:R-:W4:Y:S01]  /*3c160*/  LDL.LU R7, [R1+0x33c] ;  /* 0x00033c0001077983 */ /* 0x000f220000300800 */
[----:B------:R-:W2:Y:S01]  /*3c170*/  LDL.LU R8, [R1+0x360] ;  /* 0x0003600001087983 */ /* 0x000ea20000300800 */
[----:B------:R-:W2:Y:S02]  /*3c180*/  LDL.LU R9, [R1+0x364] ;  /* 0x0003640001097983 */ /* 0x000ea40000300800 */
[----:B------:R-:W2:Y:S02]  /*3c190*/  LDL.LU R10, [R1+0x368] ;  /* 0x00036800010a7983 */ /* 0x000ea40000300800 */
[----:B------:R-:W2:Y:S02]  /*3c1a0*/  LDL.LU R11, [R1+0x36c] ;  /* 0x00036c00010b7983 */ /* 0x000ea40000300800 */
[----:B--2---:R0:W-:Y:S01]  /*3c1b0*/  STL.64 [R1+0x16b0], R10 ;  /* 0x0016b00a01007387 */ /* 0x0041e20000100a00 */
[----:B------:R-:W-:Y:S03]  /*3c1c0*/  STL.64 [R1+0x16a8], R8 ;  /* 0x0016a80801007387 */ /* 0x000fe60000100a00 */
[----:B0-----:R-:W2:Y:S01]  /*3c1d0*/  LDL.LU.64 R10, [R1+0x68] ;  /* 0x00006800010a7983 */ /* 0x001ea20000300a00 */
[----:B------:R-:W2:Y:S02]  /*3c1e0*/  LDL.LU.64 R22, [R1+0x58] ;  /* 0x0000580001167983 */ /* 0x000ea40000300a00 */
[----:B----4-:R0:W-:Y:S02]  /*3c1f0*/  STL.64 [R1+0x1670], R6 ;  /* 0x0016700601007387 */ /* 0x0101e40000100a00 */
[----:B---3--:R-:W-:Y:S01]  /*3c200*/  STL.64 [R1+0x1668], R4 ;  /* 0x0016680401007387 */ /* 0x008fe20000100a00 */
[----:B0-----:R-:W3:Y:S04]  /*3c210*/  LDL.LU.64 R6, [R1+0x38] ;  /* 0x0000380001067983 */ /* 0x001ee80000300a00 */
[----:B---3--:R0:W-:Y:S04]  /*3c220*/  STL.64 [R1+0x1680], R6 ;  /* 0x0016800601007387 */ /* 0x0081e80000100a00 */
[----:B0-----:R-:W3:Y:S01]  /*3c230*/  LDL.LU.64 R6, [R1+0x48] ;  /* 0x0000480001067983 */ /* 0x001ee20000300a00 */
[----:B------:R-:W4:Y:S03]  /*3c240*/  LDL.LU.64 R26, [R1+0x8] ;  /* 0x00000800011a7983 */ /* 0x000f260000300a00 */
[----:B----4-:R0:W-:Y:S04]  /*3c250*/  STL.64 [R1+0x1640], R26 ;  /* 0x0016401a01007387 */ /* 0x0101e80000100a00 */
[----:B0-----:R-:W4:Y:S04]  /*3c260*/  LDL.LU.64 R26, [R1+0x18] ;  /* 0x00001800011a7983 */ /* 0x001f280000300a00 */
[----:B----4-:R0:W-:Y:S04]  /*3c270*/  STL.64 [R1+0x1658], R26 ;  /* 0x0016581a01007387 */ /* 0x0101e80000100a00 */
[----:B0-----:R-:W4:Y:S01]  /*3c280*/  LDL.LU.64 R26, [R1+0x28] ;  /* 0x00002800011a7983 */ /* 0x001f220000300a00 */
[----:B--2---:R-:W-:Y:S03]  /*3c290*/  HMMA.16816.F32.BF16 R12, R16, R10, R12 ;  /* 0x0000000a100c723c */ /* 0x004fe6000004180c */
[----:B----4-:R0:W-:Y:S01]  /*3c2a0*/  STL.64 [R1+0x1678], R26 ;  /* 0x0016781a01007387 */ /* 0x0101e20000100a00 */
[----:B------:R-:W2:Y:S02]  /*3c2b0*/  LDL.LU R24, [R1+0x340] ;  /* 0x0003400001187983 */ /* 0x000ea40000300800 */
[----:B------:R-:W2:Y:S01]  /*3c2c0*/  LDL.LU R25, [R1+0x344] ;  /* 0x0003440001197983 */ /* 0x000ea20000300800 */
[----:B0-----:R-:W4:Y:S01]  /*3c2d0*/  LDL.LU R26, [R1+0x348] ;  /* 0x00034800011a7983 */ /* 0x001f220000300800 */
[----:B------:R-:W4:Y:S03]  /*3c2e0*/  LDL.LU R27, [R1+0x34c] ;  /* 0x00034c00011b7983 */ /* 0x000f260000300800 */
[----:B----4-:R-:W-:Y:S01]  /*3c2f0*/  STL.64 [R1+0x1690], R26 ;  /* 0x0016901a01007387 */ /* 0x010fe20000100a00 */
[----:B--2---:R0:W-:Y:S03]  /*3c300*/  STL.64 [R1+0x1688], R24 ;  /* 0x0016881801007387 */ /* 0x0041e60000100a00 */
[----:B0-----:R-:W3:Y:S01]  /*3c310*/  LDL.LU R24, [R1+0x350] ;  /* 0x0003500001187983 */ /* 0x001ee20000300800 */
[----:B------:R-:W3:Y:S02]  /*3c320*/  LDL.LU R25, [R1+0x354] ;  /* 0x0003540001197983 */ /* 0x000ee40000300800 */
[----:B------:R-:W3:Y:S02]  /*3c330*/  LDL.LU R26, [R1+0x358] ;  /* 0x00035800011a7983 */ /* 0x000ee40000300800 */
[----:B------:R-:W3:Y:S03]  /*3c340*/  LDL.LU R27, [R1+0x35c] ;  /* 0x00035c00011b7983 */ /* 0x000ee60000300800 */
[----:B------:R-:W-:Y:S01]  /*3c350*/  STL.64 [R1+0x370], R12 ;  /* 0x0003700c01007387 */ /* 0x000fe20000100a00 */
[----:B------:R0:W-:Y:S02]  /*3c360*/  STL.64 [R1+0x378], R14 ;  /* 0x0003780e01007387 */ /* 0x0001e40000100a00 */
[----:B0-----:R-:W-:-:S02]  /*3c370*/  IMAD.MOV.U32 R14, RZ, RZ, R10 ;  /* 0x000000ffff0e7224 */ /* 0x001fc400078e000a */
[----:B------:R-:W-:Y:S02]  /*3c380*/  IMAD.MOV.U32 R15, RZ, RZ, R11 ;  /* 0x000000ffff0f7224 */ /* 0x000fe400078e000b */
[----:B------:R-:W2:Y:S01]  /*3c390*/  LDL.LU.64 R10, [R1+0x16b0] ;  /* 0x0016b000010a7983 */ /* 0x000ea20000300a00 */
[----:B------:R-:W2:Y:S02]  /*3c3a0*/  LDL.LU.64 R8, [R1+0x16a8] ;  /* 0x0016a80001087983 */ /* 0x000ea40000300a00 */
[----:B------:R0:W-:Y:S02]  /*3c3b0*/  STL.64 [R1+0x1638], R14 ;  /* 0x0016380e01007387 */ /* 0x0001e40000100a00 */
[----:B------:R-:W4:Y:S01]  /*3c3c0*/  LDL.LU R12, [R1+0x310] ;  /* 0x00031000010c7983 */ /* 0x000f220000300800 */
[----:B------:R-:W4:Y:S04]  /*3c3d0*/  LDL.LU R13, [R1+0x314] ;  /* 0x00031400010d7983 */ /* 0x000f280000300800 */
[----:B0-----:R-:W3:Y:S01]  /*3c3e0*/  LDL.LU R14, [R1+0x318] ;  /* 0x00031800010e7983 */ /* 0x001ee20000300800 */
[----:B------:R-:W3:Y:S01]  /*3c3f0*/  LDL.LU R15, [R1+0x31c] ;  /* 0x00031c00010f7983 */ /* 0x000ee20000300800 */
[C---:B--2---:R-:W-:Y:S02]  /*3c400*/  HMMA.16816.F32.BF16 R8, R16.reuse, R22, R8 ;  /* 0x000000161008723c */ /* 0x044fe40000041808 */
[----:B---3--:R-:W-:Y:S01]  /*3c410*/  STL.64 [R1+0x1650], R14 ;  /* 0x0016500e01007387 */ /* 0x008fe20000100a00 */
[----:B----4-:R0:W-:Y:S03]  /*3c420*/  STL.64 [R1+0x1648], R12 ;  /* 0x0016480c01007387 */ /* 0x0101e60000100a00 */
[----:B0-----:R-:W2:Y:S01]  /*3c430*/  LDL.LU R12, [R1+0x320] ;  /* 0x00032000010c7983 */ /* 0x001ea20000300800 */
[----:B------:R-:W2:Y:S02]  /*3c440*/  LDL.LU R13, [R1+0x324] ;  /* 0x00032400010d7983 */ /* 0x000ea40000300800 */
[----:B------:R-:W2:Y:S02]  /*3c450*/  LDL.LU R14, [R1+0x328] ;  /* 0x00032800010e7983 */ /* 0x000ea40000300800 */
[----:B------:R-:W2:Y:S11]  /*3c460*/  LDL.LU R15, [R1+0x32c] ;  /* 0x00032c00010f7983 */ /* 0x000eb60000300800 */
[----:B------:R-:W-:Y:S01]  /*3c470*/  @!UPT UIADD3 URZ, URZ, URZ, URZ ;  /* 0x0000003f3f3ff290 */ /* 0x000fe2000fffe03f */
[----:B------:R-:W-:Y:S01]  /*3c480*/  STL.64 [R1+0x360], R8 ;  /* 0x0003600801007387 */ /* 0x000fe20000100a00 */
[----:B------:R0:W-:Y:S02]  /*3c490*/  STL.64 [R1+0x368], R10 ;  /* 0x0003680a01007387 */ /* 0x0001e40000100a00 */
[----:B0-----:R-:W-:Y:S01]  /*3c4a0*/  IMAD.MOV.U32 R11, RZ, RZ, R22 ;  /* 0x000000ffff0b7224 */ /* 0x001fe200078e0016 */
[----:B------:R-:W3:Y:S01]  /*3c4b0*/  LDL.LU R10, [R1+0x16a4] ;  /* 0x0016a400010a7983 */ /* 0x000ee20000300800 */
[----:B------:R-:W-:Y:S02]  /*3c4c0*/  IMAD.MOV.U32 R22, RZ, RZ, R23 ;  /* 0x000000ffff167224 */ /* 0x000fe400078e0017 */
[----:B------:R-:W4:Y:S02]  /*3c4d0*/  LDL.LU R23, [R1+0x16a0] ;  /* 0x0016a00001177983 */ /* 0x000f240000300800 */
[----:B------:R-:W2:Y:S01]  /*3c4e0*/  LDL.LU.64 R20, [R1+0x1698] ;  /* 0x0016980001147983 */ /* 0x000ea20000300a00 */
[----:B------:R-:W-:Y:S01]  /*3c4f0*/  HMMA.16816.F32.BF16 R24, R16, R6, R24 ;  /* 0x000000061018723c */ /* 0x000fe20000041818 */
[----:B------:R-:W-:-:S02]  /*3c500*/  IMAD.MOV.U32 R29, RZ, RZ, R6 ;  /* 0x000000ffff1d7224 */ /* 0x000fc400078e0006 */
[----:B------:R-:W-:Y:S01]  /*3c510*/  IMAD.MOV.U32 R28, RZ, RZ, R7 ;  /* 0x000000ffff1c7224 */ /* 0x000fe200078e0007 */
[----:B----4-:R-:W-:Y:S01]  /*3c520*/  STL.64 [R1+0x1628], R22 ;  /* 0x0016281601007387 */ /* 0x010fe20000100a00 */
[----:B--2---:R0:W-:Y:S03]  /*3c530*/  STL.64 [R1+0x1620], R20 ;  /* 0x0016201401007387 */ /* 0x0041e60000100a00 */
[----:B0-----:R-:W2:Y:S01]  /*3c540*/  LDL.LU R20, [R1+0x300] ;  /* 0x0003000001147983 */ /* 0x001ea20000300800 */
[----:B------:R-:W2:Y:S02]  /*3c550*/  LDL.LU R21, [R1+0x304] ;  /* 0x0003040001157983 */ /* 0x000ea40000300800 */
[----:B------:R-:W2:Y:S02]  /*3c560*/  LDL.LU R22, [R1+0x308] ;  /* 0x0003080001167983 */ /* 0x000ea40000300800 */
[----:B------:R-:W2:Y:S10]  /*3c570*/  LDL.LU R23, [R1+0x30c] ;  /* 0x00030c0001177983 */ /* 0x000eb40000300800 */
[----:B------:R-:W-:Y:S01]  /*3c580*/  STL.64 [R1+0x350], R24 ;  /* 0x0003501801007387 */ /* 0x000fe20000100a00 */
[----:B------:R0:W-:Y:S03]  /*3c590*/  STL.64 [R1+0x358], R26 ;  /* 0x0003581a01007387 */ /* 0x0001e60000100a00 */
[----:B0-----:R-:W4:Y:S01]  /*3c5a0*/  LDL.LU.64 R26, [R1+0x1690] ;  /* 0x00169000011a7983 */ /* 0x001f220000300a00 */
[----:B------:R-:W4:Y:S02]  /*3c5b0*/  LDL.LU.64 R24, [R1+0x1688] ;  /* 0x0016880001187983 */ /* 0x000f240000300a00 */
[----:B------:R-:W4:Y:S02]  /*3c5c0*/  LDL.LU.64 R6, [R1+0x1680] ;  /* 0x0016800001067983 */ /* 0x000f240000300a00 */
[----:B----4-:R-:W-:Y:S01]  /*3c5d0*/  HMMA.16816.F32.BF16 R24, R16, R6, R24 ;  /* 0x000000061018723c */ /* 0x010fe20000041818 */
[----:B------:R-:W-:-:S02]  /*3c5e0*/  IMAD.MOV.U32 R3, RZ, RZ, R6 ;  /* 0x000000ffff037224 */ /* 0x000fc400078e0006 */
[----:B------:R-:W-:Y:S11]  /*3c5f0*/  IMAD.MOV.U32 R2, RZ, RZ, R7 ;  /* 0x000000ffff027224 */ /* 0x000ff600078e0007 */
[----:B------:R-:W-:Y:S09]  /*3c600*/  @!UPT UIADD3 URZ, URZ, URZ, URZ ;  /* 0x0000003f3f3ff290 */ /* 0x000ff2000fffe03f */
[----:B------:R-:W-:Y:S01]  /*3c610*/  STL.64 [R1+0x340], R24 ;  /* 0x0003401801007387 */ /* 0x000fe20000100a00 */
[----:B------:R0:W-:Y:S03]  /*3c620*/  STL.64 [R1+0x348], R26 ;  /* 0x0003481a01007387 */ /* 0x0001e60000100a00 */
[----:B0-----:R-:W4:Y:S01]  /*3c630*/  LDL.LU.64 R26, [R1+0x1678] ;  /* 0x00167800011a7983 */ /* 0x001f220000300a00 */
[----:B------:R-:W4:Y:S02]  /*3c640*/  LDL.LU.64 R6, [R1+0x1670] ;  /* 0x0016700001067983 */ /* 0x000f240000300a00 */
[----:B------:R-:W4:Y:S02]  /*3c650*/  LDL.LU.64 R4, [R1+0x1668] ;  /* 0x0016680001047983 */ /* 0x000f240000300a00 */
[C---:B----4-:R-:W-:Y:S11]  /*3c660*/  HMMA.16816.F32.BF16 R4, R16.reuse, R26, R4 ;  /* 0x0000001a1004723c */ /* 0x050ff60000041804 */
[----:B------:R-:W-:Y:S11]  /*3c670*/  @!UPT UIADD3 URZ, URZ, URZ, URZ ;  /* 0x0000003f3f3ff290 */ /* 0x000ff6000fffe03f */
[----:B------:R-:W-:Y:S01]  /*3c680*/  @!UPT UIADD3 URZ, URZ, URZ, URZ ;  /* 0x0000003f3f3ff290 */ /* 0x000fe2000fffe03f */
[----:B------:R0:W-:Y:S01]  /*3c690*/  STL.64 [R1+0x330], R4 ;  /* 0x0003300401007387 */ /* 0x0001e20000100a00 */
[----:B------:R1:W-:Y:S02]  /*3c6a0*/  STL.64 [R1+0x338], R6 ;  /* 0x0003380601007387 */ /* 0x0003e40000100a00 */
[----:B0-----:R-:W-:Y:S01]  /*3c6b0*/  IMAD.MOV.U32 R5, RZ, RZ, R26 ;  /* 0x000000ffff057224 */ /* 0x001fe200078e001a */
[----:B-1----:R-:W4:Y:S01]  /*3c6c0*/  LDL.LU.64 R6, [R1+0x1660] ;  /* 0x0016600001067983 */ /* 0x002f220000300a00 */
[----:B------:R-:W-:Y:S02]  /*3c6d0*/  IMAD.MOV.U32 R4, RZ, RZ, R27 ;  /* 0x000000ffff047224 */ /* 0x000fe400078e001b */
[----:B------:R-:W2:Y:S02]  /*3c6e0*/  LDL.LU.64 R26, [R1+0x1658] ;  /* 0x00165800011a7983 */ /* 0x000ea40000300a00 */
[----:B--2---:R-:W-:Y:S01]  /*3c6f0*/  HMMA.16816.F32.BF16 R12, R16, R26, R12 ;  /* 0x0000001a100c723c */ /* 0x004fe2000004180c */
[----:B----4-:R-:W-:Y:S01]  /*3c700*/  STL.64 [R1+0x15f0], R6 ;  /* 0x0015f00601007387 */ /* 0x010fe20000100a00 */
[----:B------:R0:W-:Y:S02]  /*3c710*/  STL.64 [R1+0x15e8], R4 ;  /* 0x0015e80401007387 */ /* 0x0001e40000100a00 */
[----:B------:R-:W-:-:S02]  /*3c720*/  IMAD.MOV.U32 R9, RZ, RZ, R26 ;  /* 0x000000ffff097224 */ /* 0x000fc400078e001a */
[----:B------:R-:W-:Y:S01]  /*3c730*/  IMAD.MOV.U32 R8, RZ, RZ, R27 ;  /* 0x000000ffff087224 */ /* 0x000fe200078e001b */
[----:B0-----:R-:W2:Y:S01]  /*3c740*/  LDL.LU R4, [R1+0x2f0] ;  /* 0x0002f00001047983 */ /* 0x001ea20000300800 */
[----:B------:R-:W2:Y:S02]  /*3c750*/  LDL.LU R5, [R1+0x2f4] ;  /* 0x0002f40001057983 */ /* 0x000ea40000300800 */
[----:B------:R-:W2:Y:S02]  /*3c760*/  LDL.LU R6, [R1+0x2f8] ;  /* 0x0002f80001067983 */ /* 0x000ea40000300800 */
[----:B------:R-:W2:Y:S11]  /*3c770*/  LDL.LU R7, [R1+0x2fc] ;  /* 0x0002fc0001077983 */ /* 0x000eb60000300800 */
        /* <DEDUP_REMOVED lines=21> */
[----:B------:R0:W-:Y:S02]  /*3c8d0*/  STL.64 [R1+0x1520], R26 ;  /* 0x0015201a01007387 */ /* 0x0001e40000100a00 */
[----:B------:R-:W2:Y:S01]  /*3c8e0*/  LDL.LU R24, [R1+0x150] ;  /* 0x0001500001187983 */ /* 0x000ea20000300800 */
[----:B------:R-:W2:Y:S04]  /*3c8f0*/  LDL.LU R25, [R1+0x154] ;  /* 0x0001540001197983 */ /* 0x000ea80000300800 */
[----:B0-----:R-:W2:Y:S01]  /*3c900*/  LDL.LU R26, [R1+0x158] ;  /* 0x00015800011a7983 */ /* 0x001ea20000300800 */
[----:B------:R-:W2:Y:S03]  /*3c910*/  LDL.LU R27, [R1+0x15c] ;  /* 0x00015c00011b7983 */ /* 0x000ea60000300800 */
[----:B--2---:R0:W-:Y:S01]  /*3c920*/  STL.64 [R1+0x1530], R26 ;  /* 0x0015301a01007387 */ /* 0x0041e20000100a00 */
[----:B------:R-:W-:Y:S02]  /*3c930*/  STL.64 [R1+0x1528], R24 ;  /* 0x0015281801007387 */ /* 0x000fe40000100a00 */
[----:B0-----:R-:W-:-:S02]  /*3c940*/  IMAD.MOV.U32 R26, RZ, RZ, R11 ;  /* 0x000000ffff1a7224 */ /* 0x001fc400078e000b */
[----:B------:R-:W-:Y:S01]  /*3c950*/  IMAD.MOV.U32 R27, RZ, RZ, R22 ;  /* 0x000000ffff1b7224 */ /* 0x000fe200078e0016 */
[----:B------:R-:W2:Y:S01]  /*3c960*/  LDL.LU R11, [R1+0x161c] ;  /* 0x00161c00010b7983 */ /* 0x000ea20000300800 */
[----:B------:R-:W2:Y:S03]  /*3c970*/  LDL.LU R22, [R1+0x1618] ;  /* 0x0016180001167983 */ /* 0x000ea60000300800 */
[----:B------:R4:W-:Y:S02]  /*3c980*/  STL.64 [R1+0x1548], R26 ;  /* 0x0015481a01007387 */ /* 0x0009e40000100a00 */
[----:B----4-:R-:W-:Y:S02]  /*3c990*/  IMAD.MOV.U32 R26, RZ, RZ, R14 ;  /* 0x000000ffff1a7224 */ /* 0x010fe400078e000e */
[----:B------:R-:W-:Y:S01]  /*3c9a0*/  IMAD.MOV.U32 R27, RZ, RZ, R15 ;  /* 0x000000ffff1b7224 */ /* 0x000fe200078e000f */
[----:B------:R-:W4:Y:S01]  /*3c9b0*/  LDL.LU R14, [R1+0x1614] ;  /* 0x00161400010e7983 */ /* 0x000f220000300800 */
[----:B------:R-:W4:Y:S03]  /*3c9c0*/  LDL.LU R15, [R1+0x1610] ;  /* 0x00161000010f7983 */ /* 0x000f260000300800 */
[----:B------:R0:W-:Y:S02]  /*3c9d0*/  STL.64 [R1+0x1560], R26 ;  /* 0x0015601a01007387 */ /* 0x0001e40000100a00 */
[----:B0-----:R-:W-:-:S02]  /*3c9e0*/  IMAD.MOV.U32 R26, RZ, RZ, R23 ;  /* 0x000000ffff1a7224 */ /* 0x001fc400078e0017 */
[----:B------:R-:W2:Y:S01]  /*3c9f0*/  LDL.LU R23, [R1+0x160c] ;  /* 0x00160c0001177983 */ /* 0x000ea20000300800 */
[----:B------:R-:W-:Y:S02]  /*3ca00*/  IMAD.MOV.U32 R27, RZ, RZ, R20 ;  /* 0x000000ffff1b7224 */ /* 0x000fe400078e0014 */
[----:B------:R-:W2:Y:S03]  /*3ca10*/  LDL.LU R20, [R1+0x1608] ;  /* 0x0016080001147983 */ /* 0x000ea60000300800 */
[----:B------:R0:W-:Y:S02]  /*3ca20*/  STL.64 [R1+0x1578], R26 ;  /* 0x0015781a01007387 */ /* 0x0001e40000100a00 */
[----:B0-----:R-:W-:Y:S02]  /*3ca30*/  IMAD.MOV.U32 R26, RZ, RZ, R21 ;  /* 0x000000ffff1a7224 */ /* 0x001fe400078e0015 */
[----:B---3--:R-:W-:Y:S01]  /*3ca40*/  IMAD.MOV.U32 R27, RZ, RZ, R10 ;  /* 0x000000ffff1b7224 */ /* 0x008fe200078e000a */
[----:B------:R-:W3:Y:S01]  /*3ca50*/  LDL.LU R21, [R1+0x1604] ;  /* 0x0016040001157983 */ /* 0x000ee20000300800 */
[----:B------:R-:W3:Y:S03]  /*3ca60*/  LDL.LU R10, [R1+0x1600] ;  /* 0x00160000010a7983 */ /* 0x000ee60000300800 */
[----:B------:R0:W-:Y:S02]  /*3ca70*/  STL.64 [R1+0x1590], R26 ;  /* 0x0015901a01007387 */ /* 0x0001e40000100a00 */
[----:B0-----:R-:W-:Y:S01]  /*3ca80*/  IMAD.MOV.U32 R27, RZ, RZ, R0 ;  /* 0x000000ffff1b7224 */ /* 0x001fe200078e0000 */
[----:B----4-:R-:W-:Y:S01]  /*3ca90*/  HMMA.16816.F32.BF16 R4, R16, R14, R4 ;  /* 0x0000000e1004723c */ /* 0x010fe20000041804 */
[----:B--2---:R-:W-:-:S02]  /*3caa0*/  IMAD.MOV.U32 R26, RZ, RZ, R11 ;  /* 0x000000ffff1a7224 */ /* 0x004fc400078e000b */
[----:B------:R-:W2:Y:S11]  /*3cab0*/  LDL.LU R11, [R1+0x15fc] ;  /* 0x0015fc00010b7983 */ /* 0x000eb60000300800 */
[----:B------:R-:W-:Y:S09]  /*3cac0*/  @!UPT UIADD3 URZ, URZ, URZ, URZ ;  /* 0x0000003f3f3ff290 */ /* 0x000ff2000fffe03f */
[----:B------:R-:W-:Y:S01]  /*3cad0*/  STL.64 [R1+0x2f0], R4 ;  /* 0x0002f00401007387 */ /* 0x000fe20000100a00 */
[----:B------:R-:W-:Y:S02]  /*3cae0*/  STL.64 [R1+0x2f8], R6 ;  /* 0x0002f80601007387 */ /* 0x000fe40000100a00 */
[----:B------:R-:W4:Y:S02]  /*3caf0*/  LDL.LU R0, [R1+0x15f8] ;  /* 0x0015f80001007983 */ /* 0x000f240000300800 */
[----:B------:R0:W-:Y:S02]  /*3cb00*/  STL.64 [R1+0x15a8], R26 ;  /* 0x0015a81a01007387 */ /* 0x0001e40000100a00 */
[----:B0-----:R-:W-:Y:S02]  /*3cb10*/  IMAD.MOV.U32 R26, RZ, RZ, R23 ;  /* 0x000000ffff1a7224 */ /* 0x001fe400078e0017 */
[----:B------:R-:W-:-:S05]  /*3cb20*/  IMAD.MOV.U32 R27, RZ, RZ, R22 ;  /* 0x000000ffff1b7224 */ /* 0x000fca00078e0016 */
[----:B------:R-:W-:Y:S01]  /*3cb30*/  STL.64 [R1+0x15c0], R26 ;  /* 0x0015c01a01007387 */ /* 0x000fe20000100a00 */
[----:B------:R-:W-:Y:S02]  /*3cb40*/  STL.64 [R1+0x1540], R14 ;  /* 0x0015400e01007387 */ /* 0x000fe40000100a00 */
[----:B------:R0:W-:Y:S02]  /*3cb50*/  STL.64 [R1+0x1538], R12 ;  /* 0x0015380c01007387 */ /* 0x0001e40000100a00 */
[----:B0-----:R-:W2:Y:S01]  /*3cb60*/  LDL.LU R12, [R1+0x160] ;  /* 0x00016000010c7983 */ /* 0x001ea20000300800 */
[----:B------:R-:W2:Y:S02]  /*3cb70*/  LDL.LU R13, [R1+0x164] ;  /* 0x00016400010d7983 */ /* 0x000ea40000300800 */
[----:B------:R-:W2:Y:S02]  /*3cb80*/  LDL.LU R14, [R1+0x168] ;  /* 0x00016800010e7983 */ /* 0x000ea40000300800 */
[----:B------:R-:W2:Y:S02]  /*3cb90*/  LDL.LU R15, [R1+0x16c] ;  /* 0x00016c00010f7983 */ /* 0x000ea40000300800 */
[----:B------:R-:W-:-:S02]  /*3cba0*/  IMAD.MOV.U32 R27, RZ, RZ, R20 ;  /* 0x000000ffff1b7224 */ /* 0x000fc400078e0014 */
[----:B---3--:R-:W-:Y:S01]  /*3cbb0*/  IMAD.MOV.U32 R26, RZ, RZ, R21 ;  /* 0x000000ffff1a7224 */ /* 0x008fe200078e0015 */
[----:B--2---:R-:W-:Y:S01]  /*3cbc0*/  STL.64 [R1+0x1558], R14 ;  /* 0x0015580e01007387 */ /* 0x004fe20000100a00 */
[----:B------:R0:W-:Y:S03]  /*3cbd0*/  STL.64 [R1+0x1550], R12 ;  /* 0x0015500c01007387 */ /* 0x0001e60000100a00 */
[----:B0-----:R-:W2:Y:S01]  /*3cbe0*/  LDL.LU R12, [R1+0x170] ;  /* 0x00017000010c7983 */ /* 0x001ea20000300800 */
[----:B------:R-:W2:Y:S02]  /*3cbf0*/  LDL.LU R13, [R1+0x174] ;  /* 0x00017400010d7983 */ /* 0x000ea40000300800 */
[----:B------:R-:W3:Y:S02]  /*3cc00*/  LDL.LU R14, [R1+0x178] ;  /* 0x00017800010e7983 */ /* 0x000ee40000300800 */
[----:B------:R-:W3:Y:S01]  /*3cc10*/  LDL.LU R15, [R1+0x17c] ;  /* 0x00017c00010f7983 */ /* 0x000ee20000300800 */
[----:B------:R-:W2:Y:S01]  /*3cc20*/  LDL.LU R20, [R1+0x1d0] ;  /* 0x0001d00001147983 */ /* 0x000ea20000300800 */
        /* <DEDUP_REMOVED lines=41> */
[----:B------:R-:W4:Y:S01]  /*3cec0*/  LDL.LU.64 R4, [R1+0x15e8] ;  /* 0x0015e80001047983 */ /* 0x000f220000300a00 */
[----:B---3--:R-:W-:Y:S02]  /*3ced0*/  HMMA.16816.F32.BF16 R16, R16, R6, R20 ;  /* 0x000000061010723c */ /* 0x008fe40000041814 */
[----:B------:R-:W2:Y:S01]  /*3cee0*/  LDL.LU.64 R22, [R1+0x15e0] ;  /* 0x0015e00001167983 */ /* 0x000ea20000300a00 */
[----:B------:R-:W2:Y:S11]  /*3cef0*/  LDL.LU.64 R20, [R1+0x15d8] ;  /* 0x0015d80001147983 */ /* 0x000eb60000300a00 */
[----:B------:R-:W-:Y:S09]  /*3cf00*/  @!UPT UIADD3 URZ, URZ, URZ, URZ ;  /* 0x0000003f3f3ff290 */ /* 0x000ff2000fffe03f */
[----:B------:R-:W-:Y:S01]  /*3cf10*/  STL.64 [R1+0x1d0], R16 ;  /* 0x0001d01001007387 */ /* 0x000fe20000100a00 */
[----:B------:R-:W-:Y:S01]  /*3cf20*/  STL.64 [R1+0x1d8], R18 ;  /* 0x0001d81201007387 */ /* 0x000fe20000100a00 */
        /* <DEDUP_REMOVED lines=42> */
[----:B--2---:R-:W-:Y:S02]  /*3d1d0*/  HMMA.16816.F32.BF16 R24, R20, R26, R12 ;  /* 0x0000001a1418723c */ /* 0x004fe4000004180c */
[----:B------:R-:W2:Y:S01]  /*3d1e0*/  LDL.LU.64 R14, [R1+0x1540] ;  /* 0x00154000010e7983 */ /* 0x000ea20000300a00 */
[----:B------:R-:W3:Y:S11]  /*3d1f0*/  LDL.LU.64 R12, [R1+0x1538] ;  /* 0x00153800010c7983 */ /* 0x000ef60000300a00 */
[----:B------:R-:W-:Y:S09]  /*3d200*/  @!UPT UIADD3 URZ, URZ, URZ, URZ ;  /* 0x0000003f3f3ff290 */ /* 0x000ff2000fffe03f */
[----:B------:R-:W-:Y:S01]  /*3d210*/  STL.64 [R1+0x160], R24 ;  /* 0x0001601801007387 */ /* 0x000fe20000100a00 */
[----:B------:R0:W-:Y:S03]  /*3d220*/  STL.64 [R1+0x168], R26 ;  /* 0x0001681a01007387 */ /* 0x0001e60000100a00 */
[----:B0-----:R-:W2:Y:S01]  /*3d230*/  LDL.LU.64 R26, [R1+0x1530] ;  /* 0x00153000011a7983 */ /* 0x001ea20000300a00 */
[----:B------:R-:W2:Y:S02]  /*3d240*/  LDL.LU.64 R24, [R1+0x1528] ;  /* 0x0015280001187983 */ /* 0x000ea40000300a00 */
[----:B------:R-:W-:Y:S02]  /*3d250*/  IMAD.MOV.U32 R18, RZ, RZ, R29 ;  /* 0x000000ffff127224 */ /* 0x000fe400078e001d */
[----:B------:R-:W-:-:S07]  /*3d260*/  IMAD.MOV.U32 R19, RZ, RZ, R28 ;  /* 0x000000ffff137224 */ /* 0x000fce00078e001c */
[----:B--2---:R-:W-:Y:S01]  /*3d270*/  HMMA.16816.F32.BF16 R16, R20, R18, R24 ;  /* 0x000000121410723c */ /* 0x004fe20000041818 */
[----:B------:R-:W2:Y:S11]  /*3d280*/  LDL.LU.64 R26, [R1+0x1520] ;  /* 0x00152000011a7983 */ /* 0x000eb60000300a00 */
[----:B------:R-:W-:Y:S11]  /*3d290*/  @!UPT UIADD3 URZ, URZ, URZ, URZ ;  /* 0x0000003f3f3ff290 */ /* 0x000ff6000fffe03f */
[----:B------:R0:W-:Y:S01]  /*3d2a0*/  STL.64 [R1+0x150], R16 ;  /* 0x0001501001007387 */ /* 0x0001e20000100a00 */
[----:B------:R1:W-:Y:S03]  /*3d2b0*/  STL.64 [R1+0x158], R18 ;  /* 0x0001581201007387 */ /* 0x0003e60000100a00 */
        /* <DEDUP_REMOVED lines=15> */
[----:B------:R-:W-:-:S02]  /*3d3b0*/  IMAD.MOV.U32 R19, RZ, RZ, R0 ;  /* 0x000000ffff137224 */ /* 0x000fc400078e0000 */
[----:B------:R-:W3:Y:S04]  /*3d3c0*/  LDL.LU R0, [R1+0x1518] ;  /* 0x0015180001007983 */ /* 0x000ee80000300800 */
        /* <DEDUP_REMOVED lines=11> */
[----:B---3--:R-:W-:-:S02]  /*3d480*/  IMAD.MOV.U32 R19, RZ, RZ, R0 ;  /* 0x000000ffff137224 */ /* 0x008fc400078e0000 */
[----:B------:R-:W3:Y:S04]  /*3d490*/  LDL.LU R0, [R1+0x1514] ;  /* 0x0015140001007983 */ /* 0x000ee80000300800 */
[----:B--2---:R0:W-:Y:S01]  /*3d4a0*/  STL.64 [R1+0x14b0], R18 ;  /* 0x0014b01201007387 */ /* 0x0041e20000100a00 */
[----:B------:R-:W-:Y:S02]  /*3d4b0*/  STL.64 [R1+0x14a8], R16 ;  /* 0x0014a81001007387 */ /* 0x000fe40000100a00 */
[----:B0-----:R-:W-:Y:S02]  /*3d4c0*/  IMAD.MOV.U32 R18, RZ, RZ, R13 ;  /* 0x000000ffff127224 */ /* 0x001fe400078e000d */
[----:B------:R-:W-:-:S05]  /*3d4d0*/  IMAD.MOV.U32 R19, RZ, RZ, R12 ;  /* 0x000000ffff137224 */ /* 0x000fca00078e000c */
[----:B------:R0:W-:Y:S02]  /*3d4e0*/  STL.64 [R1+0x14c8], R18 ;  /* 0x0014c81201007387 */ /* 0x0001e40000100a00 */
[----:B0-----:R-:W-:Y:S02]  /*3d4f0*/  IMAD.MOV.U32 R18, RZ, RZ, R9 ;  /* 0x000000ffff127224 */ /* 0x001fe400078e0009 */
[----:B------:R-:W-:-:S05]  /*3d500*/  IMAD.MOV.U32 R19, RZ, RZ, R8 ;  /* 0x000000ffff137224 */ /* 0x000fca00078e0008 */
[----:B------:R4:W-:Y:S02]  /*3d510*/  STL.64 [R1+0x14e0], R18 ;  /* 0x0014e01201007387 */ /* 0x0009e40000100a00 */
[----:B----4-:R-:W-:Y:S02]  /*3d520*/  IMAD.MOV.U32 R18, RZ, RZ, R5 ;  /* 0x000000ffff127224 */ /* 0x010fe400078e0005 */
[----:B------:R-:W-:-:S05]  /*3d530*/  IMAD.MOV.U32 R19, RZ, RZ, R4 ;  /* 0x000000ffff137224 */ /* 0x000fca00078e0004 */
[----:B------:R-:W-:Y:S01]  /*3d540*/  STL.64 [R1+0x14f8], R18 ;  /* 0x0014f81201007387 */ /* 0x000fe20000100a00 */
[----:B------:R-:W2:Y:S02]  /*3d550*/  LDL.LU R5, [R1+0x6f0] ;  /* 0x0006f00001057983 */ /* 0x000ea40000300800 */
[----:B------:R-:W4:Y:S02]  /*3d560*/  LDL.LU R9, [R1+0x6ec] ;  /* 0x0006ec0001097983 */ /* 0x000f240000300800 */
[----:B------:R-:W2:Y:S01]  /*3d570*/  LDL.LU R4, [R1+0x6fc] ;  /* 0x0006fc0001047983 */ /* 0x000ea20000300800 */
[----:B------:R-:W-:Y:S04]  /*3d580*/  STL.64 [R1+0x14c0], R6 ;  /* 0x0014c00601007387 */ /* 0x000fe80000100a00 */
[----:B--2---:R0:W-:Y:S04]  /*3d590*/  STL.64 [R1+0x14b8], R4 ;  /* 0x0014b80401007387 */ /* 0x0041e80000100a00 */
        /* <DEDUP_REMOVED lines=19> */
[----:B--2---:R-:W-:Y:S01]  /*3d6d0*/  STL.64 [R1+0x1508], R6 ;  /* 0x0015080601007387 */ /* 0x004fe20000100a00 */
[----:B------:R0:W-:Y:S03]  /*3d6e0*/  STL.64 [R1+0x1500], R4 ;  /* 0x0015000401007387 */ /* 0x0001e60000100a00 */
[----:B0-----:R-:W2:Y:S01]  /*3d6f0*/  LDL.LU R4, [R1+0x140] ;  /* 0x0001400001047983 */ /* 0x001ea20000300800 */
[----:B------:R-:W2:Y:S02]  /*3d700*/  LDL.LU R5, [R1+0x144] ;  /* 0x0001440001057983 */ /* 0x000ea40000300800 */
[----:B------:R-:W2:Y:S02]  /*3d710*/  LDL.LU R6, [R1+0x148] ;  /* 0x0001480001067983 */ /* 0x000ea40000300800 */
[----:B---3--:R-:W-:Y:S01]  /*3d720*/  IMAD.MOV.U32 R7, RZ, RZ, R0 ;  /* 0x000000ffff077224 */ /* 0x008fe200078e0000 */
        /* <DEDUP_REMOVED lines=9> */
[----:B------:R-:W3:Y:S01]  /*3d7c0*/  LDL.LU R0, [R1+0x6e8] ;  /* 0x0006e80001007983 */ /* 0x000ee20000300800 */
        /* <DEDUP_REMOVED lines=35> */
[----:B------:R-:W2:Y:S02]  /*3da00*/  LDL.LU.64 R16, [R1+0x1498] ;  /* 0x0014980001107983 */ /* 0x000ea40000300a00 */
[----:B------:R-:W3:Y:S01]  /*3da10*/  LDL R27, [R1+0xf0c] ;  /* 0x000f0c00011b7983 */ /* 0x000ee20000100800 */
[C---:B--2---:R-:W-:Y:S11]  /*3da20*/  HMMA.16816.F32.BF16 R16, R20.reuse, R14, R16 ;  /* 0x0000000e1410723c */ /* 0x044ff60000041810 */
[----:B------:R-:W-:Y:S11]  /*3da30*/  @!UPT UIADD3 URZ, URZ, URZ, URZ ;  /* 0x0000003f3f3ff290 */ /* 0x000ff6000fffe03f */
[----:B------:R-:W-:Y:S01]  /*3da40*/  @!UPT UIADD3 URZ, URZ, URZ, URZ ;  /* 0x0000003f3f3ff290 */ /* 0x000fe2000fffe03f */
        /* <DEDUP_REMOVED lines=8> */
[----:B------:R0:W-:Y:S02]  /*3dad0*/  STL.64 [R1+0xe8], R18 ;  /* 0x0000e81201007387 */ /* 0x0001e40000100a00 */
[----:B------:R-:W-:Y:S02]  /*3dae0*/  IMAD.MOV.U32 R10, RZ, RZ, R19 ;  /* 0x000000ffff0a7224 */ /* 0x000fe400078e0013 */
[----:B0-----:R-:W2:Y:S01]  /*3daf0*/  LDL.LU.64 R18, [R1+0x1480] ;  /* 0x0014800001127983 */ /* 0x001ea20000300a00 */
[----:B------:R-:W2:Y:S02]  /*3db00*/  LDL.LU.64 R16, [R1+0x1478] ;  /* 0x0014780001107983 */ /* 0x000ea40000300a00 */
[----:B------:R-:W-:Y:S01]  /*3db10*/  STL [R1+0x13cc], R10 ;  /* 0x0013cc0a01007387 */ /* 0x000fe20000100800 */
[----:B--2---:R-:W-:Y:S01]  /*3db20*/  HMMA.16816.F32.BF16 R20, R20, R6, R16 ;  /* 0x000000061414723c */ /* 0x004fe20000041810 */
[----:B------:R-:W2:Y:S01]  /*3db30*/  LDL.LU.64 R18, [R1+0x1470] ;  /* 0x0014700001127983 */ /* 0x000ea20000300a00 */
[----:B------:R-:W2:Y:S01]  /*3db40*/  LDL.LU.64 R16, [R1+0x1468] ;  /* 0x0014680001107983 */ /* 0x000ea20000300a00 */
[----:B------:R-:W-:-:S02]  /*3db50*/  IADD3 R5, P2, R5, UR12, RZ ;  /* 0x0000000c05057c10 */ /* 0x000fc4000ff5e0ff */
[----:B----4-:R-:W-:Y:S11]  /*3db60*/  IADD3 R9, P3, R9, UR12, RZ ;  /* 0x0000000c09097c10 */ /* 0x010ff6000ff7e0ff */
[----:B------:R-:W-:Y:S08]  /*3db70*/  @!UPT UIADD3 URZ, URZ, URZ, URZ ;  /* 0x0000003f3f3ff290 */ /* 0x000ff0000fffe03f */
[----:B------:R-:W-:Y:S01]  /*3db80*/  IMAD.MOV.U32 R6, RZ, RZ, R23 ;  /* 0x000000ffff067224 */ /* 0x000fe200078e0017 */
[----:B------:R-:W-:Y:S01]  /*3db90*/  STL.64 [R1+0xc0], R20 ;  /* 0x0000c01401007387 */ /* 0x000fe20000100a00 */
[----:B------:R-:W-:Y:S03]  /*3dba0*/  STL.64 [R1+0xc8], R22 ;  /* 0x0000c81601007387 */ /* 0x000fe60000100a00 */
[----:B------:R0:W-:Y:S01]  /*3dbb0*/  STL [R1+0x13d0], R6 ;  /* 0x0013d00601007387 */ /* 0x0001e20000100800 */
[----:B--2---:R-:W-:Y:S02]  /*3dbc0*/  IADD3 R16, P4, R16, UR12, RZ ;  /* 0x0000000c10107c10 */ /* 0x004fe4000ff9e0ff */
[----:B------:R-:W-:Y:S02]  /*3dbd0*/  IADD3 R17, P5, R17, UR12, RZ ;  /* 0x0000000c11117c10 */ /* 0x000fe4000ffbe0ff */
[----:B------:R-:W-:-:S02]  /*3dbe0*/  IADD3 R18, P6, R18, UR12, RZ ;  /* 0x0000000c12127c10 */ /* 0x000fc4000ffde0ff */
[----:B------:R-:W-:Y:S02]  /*3dbf0*/  IADD3 R19, P1, R19, UR12, RZ ;  /* 0x0000000c13137c10 */ /* 0x000fe4000ff3e0ff */
[----:B------:R-:W-:Y:S01]  /*3dc00*/  IADD3.X R4, R4, UR6, RZ, P4, !PT ;  /* 0x0000000604047c10 */ /* 0x000fe2000a7fe4ff */
[----:B------:R-:W-:Y:S01]  /*3dc10*/  STL [R1+0x700], R16 ;  /* 0x0007001001007387 */ /* 0x000fe20000100800 */
[----:B------:R-:W-:Y:S02]  /*3dc20*/  STL [R1+0x66c], R17 ;  /* 0x00066c1101007387 */ /* 0x000fe40000100800 */
[----:B------:R-:W-:Y:S01]  /*3dc30*/  STL [R1+0x6f8], R18 ;  /* 0x0006f81201007387 */ /* 0x000fe20000100800 */
[----:B---3--:R-:W-:Y:S01]  /*3dc40*/  IADD3 R8, P4, R8, UR12, RZ ;  /* 0x0000000c08087c10 */ /* 0x008fe2000ff9e0ff */
[----:B------:R-:W-:Y:S01]  /*3dc50*/  STL [R1+0x6f4], R19 ;  /* 0x0006f41301007387 */ /* 0x000fe20000100800 */
[----:B------:R-:W-:Y:S01]  /*3dc60*/  IADD3.X R29, R29, UR6, RZ, P5, !PT ;  /* 0x000000061d1d7c10 */ /* 0x000fe2000affe4ff */
[----:B------:R-:W-:Y:S01]  /*3dc70*/  STL [R1+0x6f0], R5 ;  /* 0x0006f00501007387 */ /* 0x000fe20000100800 */
[----:B------:R-:W-:Y:S01]  /*3dc80*/  IADD3 R28, P5, R28, UR12, RZ ;  /* 0x0000000c1c1c7c10 */ /* 0x000fe2000ffbe0ff */
        /* <DEDUP_REMOVED lines=9> */
[----:B------:R-:W-:Y:S02]  /*3dd20*/  STL [R1+0x668], R25 ;  /* 0x0006681901007387 */ /* 0x000fe40000100800 */
[----:B------:R-:W-:Y:S02]  /*3dd30*/  STL [R1+0x6d4], R13 ;  /* 0x0006d40d01007387 */ /* 0x000fe40000100800 */
[----:B------:R-:W-:Y:S01]  /*3dd40*/  STL [R1+0x664], R24 ;  /* 0x0006641801007387 */ /* 0x000fe20000100800 */
[----:B------:R-:W-:Y:S01]  /*3dd50*/  STL [R1+0x6cc], R3 ;  /* 0x0006cc0301007387 */ /* 0x000fe20000100800 */
[----:B0-----:R-:W2:Y:S01]  /*3dd60*/  LDL.LU R6, [R1+0x6b4] ;  /* 0x0006b40001067983 */ /* 0x001ea20000300800 */
[----:B------:R-:W-:Y:S01]  /*3dd70*/  IADD3.X R12, R12, UR6, RZ, P2, !PT ;  /* 0x000000060c0c7c10 */ /* 0x000fe200097fe4ff */
[----:B------:R-:W-:-:S04]  /*3dd80*/  IADD3 R2, P2, R2, UR12, RZ ;  /* 0x0000000c02027c10 */ /* 0x000fc8000ff5e0ff */
[----:B------:R-:W-:Y:S04]  /*3dd90*/  STL [R1+0x65c], R12 ;  /* 0x00065c0c01007387 */ /* 0x000fe80000100800 */
[----:B--2---:R0:W-:Y:S01]  /*3dda0*/  STL [R1+0x145c], R6 ;  /* 0x00145c0601007387 */ /* 0x0041e20000100800 */
[----:B------:R-:W-:Y:S03]  /*3ddb0*/  STL [R1+0x6c4], R2 ;  /* 0x0006c40201007387 */ /* 0x000fe60000100800 */
[----:B0-----:R-:W2:Y:S01]  /*3ddc0*/  LDL.LU R6, [R1+0x6e0] ;  /* 0x0006e00001067983 */ /* 0x001ea20000300800 */
[----:B------:R-:W-:-:S05]  /*3ddd0*/  IADD3.X R0, R0, UR6, RZ, P3, !PT ;  /* 0x0000000600007c10 */ /* 0x000fca0009ffe4ff */
[----:B------:R-:W-:Y:S01]  /*3dde0*/  STL [R1+0x6e8], R0 ;  /* 0x0006e80001007387 */ /* 0x000fe20000100800 */
[----:B------:R-:W-:-:S06]  /*3ddf0*/  UIADD3 UR4, UR4, 0x1, URZ ;  /* 0x0000000104047890 */ /* 0x000fcc000fffe03f */
[----:B------:R-:W-:Y:S01]  /*3de00*/  ISETP.NE.U32.AND P0, PT, R27, UR4, PT ;  /* 0x000000041b007c0c */ /* 0x000fe2000bf05070 */
        /* <DEDUP_REMOVED lines=30> */
[----:B--2---:R-:W-:-:S05]  /*3dff0*/  IADD3 R6, P3, R6, UR12, RZ ;  /* 0x0000000c06067c10 */ /* 0x004fca000ff7e0ff */
[----:B------:R0:W-:Y:S04]  /*3e000*/  STL [R1+0x6bc], R6 ;  /* 0x0006bc0601007387 */ /* 0x0001e80000100800 */
[----:B0-----:R-:W2:Y:S02]  /*3e010*/  LDL.LU R6, [R1+0x1460] ;  /* 0x0014600001067983 */ /* 0x001ea40000300800 */
[----:B--2---:R-:W-:-:S05]  /*3e020*/  IADD3.X R6, R6, UR6, RZ, P4, !PT ;  /* 0x0000000606067c10 */ /* 0x004fca000a7fe4ff */
[----:B------:R0:W-:Y:S04]  /*3e030*/  STL [R1+0x6e0], R6 ;  /* 0x0006e00601007387 */ /* 0x0001e80000100800 */
[----:B0-----:R-:W2:Y:S01]  /*3e040*/  LDL.LU R6, [R1+0x145c] ;  /* 0x00145c0001067983 */ /* 0x001ea20000300800 */
[----:B---3--:R-:W-:Y:S01]  /*3e050*/  IADD3.X R20, R20, UR6, RZ, P5, !PT ;  /* 0x0000000614147c10 */ /* 0x008fe2000affe4ff */
[----:B----4-:R-:W-:Y:S01]  /*3e060*/  IADD3 R21, P5, R21, UR12, RZ ;  /* 0x0000000c15157c10 */ /* 0x010fe2000ffbe0ff */
[----:B------:R-:W-:Y:S01]  /*3e070*/  IADD3.X R22, R22, UR6, RZ, P6, !PT ;  /* 0x0000000616167c10 */ /* 0x000fe2000b7fe4ff */
[----:B------:R-:W-:Y:S01]  /*3e080*/  IADD3 R23, P6, R23, UR12, RZ ;  /* 0x0000000c17177c10 */ /* 0x000fe2000ffde0ff */
        /* <DEDUP_REMOVED lines=16> */
[----:B------:R-:W-:-:S02]  /*3e190*/  IADD3.X R3, R3, UR6, RZ, P5, !PT ;  /* 0x0000000603037c10 */ /* 0x000fc4000affe4ff */
[----:B--2---:R-:W-:-:S05]  /*3e1a0*/  IADD3 R6, P4, R6, UR12, RZ ;  /* 0x0000000c06067c10 */ /* 0x004fca000ff9e0ff */
[----:B------:R0:W-:Y:S01]  /*3e1b0*/  STL [R1+0x6b4], R6 ;  /* 0x0006b40601007387 */ /* 0x0001e20000100800 */
[----:B------:R-:W-:Y:S02]  /*3e1c0*/  STL [R1+0x6d8], R20 ;  /* 0x0006d81401007387 */ /* 0x000fe40000100800 */
[----:B------:R-:W-:Y:S02]  /*3e1d0*/  STL [R1+0x6ac], R21 ;  /* 0x0006ac1501007387 */ /* 0x000fe40000100800 */
[----:B------:R-:W-:Y:S01]  /*3e1e0*/  STL [R1+0x6d0], R22 ;  /* 0x0006d01601007387 */ /* 0x000fe20000100800 */
[----:B------:R-:W-:Y:S01]  /*3e1f0*/  STL [R1+0x6a4], R23 ;  /* 0x0006a41701007387 */ /* 0x000fe20000100800 */
[----:B------:R-:W-:Y:S02]  /*3e200*/  STL [R1+0x6c8], R7 ;  /* 0x0006c80701007387 */ /* 0x000fe40000100800 */
[----:B------:R-:W-:Y:S01]  /*3e210*/  STL [R1+0x69c], R10 ;  /* 0x00069c0a01007387 */ /* 0x000fe20000100800 */
[----:B------:R-:W-:Y:S01]  /*3e220*/  IADD3.X R27, R27, UR6, RZ, P4, !PT ;  /* 0x000000061b1b7c10 */ /* 0x000fe2000a7fe4ff */
[----:B------:R-:W-:Y:S01]  /*3e230*/  STL [R1+0x6c0], R11 ;  /* 0x0006c00b01007387 */ /* 0x000fe20000100800 */
[----:B------:R-:W-:Y:S01]  /*3e240*/  IADD3 R16, P4, R16, UR12, RZ ;  /* 0x0000000c10107c10 */ /* 0x000fe2000ff9e0ff */
[----:B------:R-:W-:Y:S02]  /*3e250*/  STL [R1+0x694], R14 ;  /* 0x0006940e01007387 */ /* 0x000fe40000100800 */
[----:B------:R-:W-:Y:S01]  /*3e260*/  STL [R1+0x6b8], R15 ;  /* 0x0006b80f01007387 */ /* 0x000fe20000100800 */
[----:B------:R-:W-:Y:S01]  /*3e270*/  STL [R1+0x68c], R26 ;  /* 0x00068c1a01007387 */ /* 0x000fe20000100800 */
[----:B------:R-:W-:Y:S02]  /*3e280*/  STL [R1+0x6b0], R27 ;  /* 0x0006b01b01007387 */ /* 0x000fe40000100800 */
[----:B------:R-:W-:Y:S02]  /*3e290*/  STL [R1+0x684], R16 ;  /* 0x0006841001007387 */ /* 0x000fe40000100800 */
[----:B------:R-:W-:Y:S01]  /*3e2a0*/  STL [R1+0x6a8], R17 ;  /* 0x0006a81101007387 */ /* 0x000fe20000100800 */
[----:B------:R-:W-:Y:S01]  /*3e2b0*/  STL [R1+0x67c], R18 ;  /* 0x00067c1201007387 */ /* 0x000fe20000100800 */
[----:B------:R-:W-:Y:S02]  /*3e2c0*/  STL [R1+0x6a0], R19 ;  /* 0x0006a01301007387 */ /* 0x000fe40000100800 */
[----:B------:R-:W-:Y:S02]  /*3e2d0*/  STL [R1+0x674], R5 ;  /* 0x0006740501007387 */ /* 0x000fe40000100800 */
[----:B------:R-:W-:Y:S01]  /*3e2e0*/  STL [R1+0x698], R9 ;  /* 0x0006980901007387 */ /* 0x000fe20000100800 */
        /* <DEDUP_REMOVED lines=9> */
[----:B------:R-:W-:Y:S02]  /*3e380*/  STL [R1+0x678], R3 ;  /* 0x0006780301007387 */ /* 0x000fe40000100800 */
[----:B0-----:R-:W2:Y:S01]  /*3e390*/  LDL.LU R6, [R1+0x64c] ;  /* 0x00064c0001067983 */ /* 0x001ea20000300800 */
[----:B------:R-:W-:-:S02]  /*3e3a0*/  IADD3 R12, P5, R12, UR12, RZ ;  /* 0x0000000c0c0c7c10 */ /* 0x000fc4000ffbe0ff */
[----:B------:R-:W-:-:S03]  /*3e3b0*/  IADD3.X R2, R2, UR6, RZ, P6, !PT ;  /* 0x0000000602027c10 */ /* 0x000fc6000b7fe4ff */
[----:B------:R-:W-:Y:S04]  /*3e3c0*/  STL [R1+0x638], R12 ;  /* 0x0006380c01007387 */ /* 0x000fe80000100800 */
[----:B--2---:R0:W-:Y:S01]  /*3e3d0*/  STL [R1+0x1454], R6 ;  /* 0x0014540601007387 */ /* 0x0041e20000100800 */
[----:B------:R-:W-:Y:S03]  /*3e3e0*/  STL [R1+0x670], R2 ;  /* 0x0006700201007387 */ /* 0x000fe60000100800 */
[----:B0-----:R-:W2:Y:S01]  /*3e3f0*/  LDL.LU R6, [R1+0x628] ;  /* 0x0006280001067983 */ /* 0x001ea20000300800 */
[----:B------:R-:W-:-:S05]  /*3e400*/  IADD3 R0, P6, R0, UR12, RZ ;  /* 0x0000000c00007c10 */ /* 0x000fca000ffde0ff */
[----:B------:R-:W-:Y:S04]  /*3e410*/  STL [R1+0x630], R0 ;  /* 0x0006300001007387 */ /* 0x000fe80000100800 */
        /* <DEDUP_REMOVED lines=30> */
[----:B--2---:R-:W-:-:S05]  /*3e600*/  IADD3.X R6, R6, UR6, RZ, P1, !PT ;  /* 0x0000000606067c10 */ /* 0x004fca0008ffe4ff */
[----:B------:R0:W-:Y:S04]  /*3e610*/  STL [R1+0x654], R6 ;  /* 0x0006540601007387 */ /* 0x0001e80000100800 */
[----:B0-----:R-:W2:Y:S02]  /*3e620*/  LDL.LU R6, [R1+0x1458] ;  /* 0x0014580001067983 */ /* 0x001ea40000300800 */
[----:B--2---:R-:W-:-:S05]  /*3e630*/  IADD3 R6, P1, R6, UR12, RZ ;  /* 0x0000000c06067c10 */ /* 0x004fca000ff3e0ff */
[----:B------:R0:W-:Y:S04]  /*3e640*/  STL [R1+0x628], R6 ;  /* 0x0006280601007387 */ /* 0x0001e80000100800 */
[----:B0-----:R-:W2:Y:S01]  /*3e650*/  LDL.LU R6, [R1+0x1454] ;  /* 0x0014540001067983 */ /* 0x001ea20000300800 */
[----:B----4-:R-:W-:Y:S01]  /*3e660*/  IADD3.X R21, R21, UR6, RZ, P3, !PT ;  /* 0x0000000615157c10 */ /* 0x010fe20009ffe4ff */
[----:B---3--:R-:W-:Y:S01]  /*3e670*/  IADD3 R22, P3, R22, UR12, RZ ;  /* 0x0000000c16167c10 */ /* 0x008fe2000ff7e0ff */
        /* <DEDUP_REMOVED lines=18> */
[----:B--2---:R-:W-:Y:S01]  /*3e7a0*/  IADD3.X R6, R6, UR6, RZ, P2, !PT ;  /* 0x0000000606067c10 */ /* 0x004fe200097fe4ff */
[----:B------:R-:W-:-:S04]  /*3e7b0*/  IADD3 R20, P2, R20, UR12, RZ ;  /* 0x0000000c14147c10 */ /* 0x000fc8000ff5e0ff */
[----:B------:R0:W-:Y:S01]  /*3e7c0*/  STL [R1+0x64c], R6 ;  /* 0x00064c0601007387 */ /* 0x0001e20000100800 */
[----:B------:R-:W-:Y:S02]  /*3e7d0*/  STL [R1+0x620], R20 ;  /* 0x0006201401007387 */ /* 0x000fe40000100800 */
[----:B------:R-:W-:Y:S02]  /*3e7e0*/  STL [R1+0x644], R21 ;  /* 0x0006441501007387 */ /* 0x000fe40000100800 */
[----:B------:R-:W-:Y:S01]  /*3e7f0*/  STL [R1+0x618], R22 ;  /* 0x0006181601007387 */ /* 0x000fe20000100800 */
[----:B------:R-:W-:Y:S01]  /*3e800*/  STL [R1+0x63c], R23 ;  /* 0x00063c1701007387 */ /* 0x000fe20000100800 */
[----:B------:R-:W-:Y:S02]  /*3e810*/  STL [R1+0x610], R7 ;  /* 0x0006100701007387 */ /* 0x000fe40000100800 */
        /* <DEDUP_REMOVED lines=1535> */
[----:B--2---:R-:W-:Y:S01]  /*44810*/  IADD3.X R6, R6, UR7, RZ, P4, !PT ;  /* 0x0000000706067c10 */ /* 0x004fe2000a7fe4ff */
[----:B------:R-:W-:-:S04]  /*44820*/  IADD3 R10, P4, R10, UR9, RZ ;  /* 0x000000090a0a7c10 */ /* 0x000fc8000ff9e0ff */
[----:B------:R0:W-:Y:S04]  /*44830*/  STL [R1+0x754], R6 ;  /* 0x0007540601007387 */ /* 0x0001e80000100800 */
[----:B0-----:R0:W5:Y:S01]  /*44840*/  LDL.LU R6, [R1+0x13d0] ;  /* 0x0013d00001067983 */ /* 0x0011620000300800 */
[----:B------:R1:W-:Y:S03]  /*44850*/  STL [R1+0xec0], R10 ;  /* 0x000ec00a01007387 */ /* 0x0003e60000100800 */
[----:B-1----:R0:W5:Y:S01]  /*44860*/  LDL.LU R10, [R1+0x13cc] ;  /* 0x0013cc00010a7983 */ /* 0x0021620000300800 */
[----:B------:R1:W-:Y:S03]  /*44870*/  STL [R1+0x74c], R9 ;  /* 0x00074c0901007387 */ /* 0x0003e60000100800 */
[----:B-1----:R0:W5:Y:S01]  /*44880*/  LDL.LU R9, [R1+0x13c8] ;  /* 0x0013c80001097983 */ /* 0x0021620000300800 */
[----:B------:R1:W-:Y:S03]  /*44890*/  STL [R1+0xec8], R5 ;  /* 0x000ec80501007387 */ /* 0x0003e60000100800 */
[----:B-1----:R0:W5:Y:S01]  /*448a0*/  LDL.LU R5, [R1+0x13c4] ;  /* 0x0013c40001057983 */ /* 0x0021620000300800 */
[----:B------:R1:W-:Y:S03]  /*448b0*/  STL [R1+0x744], R8 ;  /* 0x0007440801007387 */ /* 0x0003e60000100800 */
[----:B-1----:R0:W5:Y:S01]  /*448c0*/  LDL.LU R8, [R1+0x13c0] ;  /* 0x0013c00001087983 */ /* 0x0021620000300800 */
[----:B------:R1:W-:Y:S01]  /*448d0*/  STL [R1+0xed0], R4 ;  /* 0x000ed00401007387 */ /* 0x0003e20000100800 */
[----:B------:R-:W-:-:S02]  /*448e0*/  IADD3.X R2, R2, UR7, RZ, P4, !PT ;  /* 0x0000000702027c10 */ /* 0x000fc4000a7fe4ff */
[----:B-1----:R0:W5:Y:S01]  /*448f0*/  LDL.LU R4, [R1+0x13bc] ;  /* 0x0013bc0001047983 */ /* 0x0021620000300800 */
[----:B------:R1:W-:Y:S01]  /*44900*/  STL [R1+0x73c], R29 ;  /* 0x00073c1d01007387 */ /* 0x0003e20000100800 */
[----:B------:R-:W-:Y:S02]  /*44910*/  IADD3 R12, P4, R12, UR9, RZ ;  /* 0x000000090c0c7c10 */ /* 0x000fe4000ff9e0ff */
[----:B-1----:R0:W5:Y:S01]  /*44920*/  LDL.LU R29, [R1+0x13b8] ;  /* 0x0013b800011d7983 */ /* 0x0021620000300800 */
        /* <DEDUP_REMOVED lines=15> */
[----:B-1----:R-:W2:Y:S01]  /*44a20*/  LDL.LU R0, [R1+0x1398] ;  /* 0x0013980001007983 */ /* 0x002ea20000300800 */
[----:B------:R-:W-:-:S02]  /*44a30*/  IADD3 R20, P5, R20, UR9, RZ ;  /* 0x0000000914147c10 */ /* 0x000fc4000ffbe0ff */
[----:B------:R-:W-:Y:S01]  /*44a40*/  IADD3.X R21, R21, UR7, RZ, P6, !PT ;  /* 0x0000000715157c10 */ /* 0x000fe2000b7fe4ff */
[----:B------:R-:W-:Y:S01]  /*44a50*/  IADD3 R22, P6, R22, UR9, RZ ;  /* 0x0000000916167c10 */ /* 0x000fe2000ffde0ff */
[----:B------:R-:W-:Y:S01]  /*44a60*/  IADD3.X R23, R23, UR7, RZ, P1, !PT ;  /* 0x0000000717177c10 */ /* 0x000fe20008ffe4ff */
        /* <DEDUP_REMOVED lines=12> */
[----:B------:R-:W-:Y:S01]  /*44b30*/  IADD3.X R16, R16, UR7, RZ, P5, !PT ;  /* 0x0000000710107c10 */ /* 0x000fe2000affe4ff */
[----:B------:R-:W-:Y:S01]  /*44b40*/  STL [R1+0xee8], R14 ;  /* 0x000ee80e01007387 */ /* 0x000fe20000100800 */
[----:B------:R-:W-:Y:S01]  /*44b50*/  IADD3.X R17, R17, UR7, RZ, P6, !PT ;  /* 0x0000000711117c10 */ /* 0x000fe2000b7fe4ff */
[----:B------:R-:W-:Y:S02]  /*44b60*/  STL [R1+0xeac], R15 ;  /* 0x000eac0f01007387 */ /* 0x000fe40000100800 */
[----:B------:R-:W-:Y:S01]  /*44b70*/  STL [R1+0xee4], R26 ;  /* 0x000ee41a01007387 */ /* 0x000fe20000100800 */
[----:B------:R-:W-:Y:S01]  /*44b80*/  IADD3.X R18, R18, UR7, RZ, P1, !PT ;  /* 0x0000000712127c10 */ /* 0x000fe20008ffe4ff */
[----:B------:R-:W-:Y:S01]  /*44b90*/  STL [R1+0xeb4], R27 ;  /* 0x000eb41b01007387 */ /* 0x000fe20000100800 */
[----:B------:R-:W-:Y:S01]  /*44ba0*/  IADD3.X R19, R19, UR7, RZ, P2, !PT ;  /* 0x0000000713137c10 */ /* 0x000fe200097fe4ff */
[----:B------:R-:W-:Y:S02]  /*44bb0*/  STL [R1+0xebc], R16 ;  /* 0x000ebc1001007387 */ /* 0x000fe40000100800 */
[----:B------:R-:W-:Y:S01]  /*44bc0*/  STL [R1+0xec4], R17 ;  /* 0x000ec41101007387 */ /* 0x000fe20000100800 */
[----:B--2---:R-:W-:-:S05]  /*44bd0*/  IADD3.X R0, R0, UR7, RZ, P3, !PT ;  /* 0x0000000700007c10 */ /* 0x004fca0009ffe4ff */
[----:B------:R1:W-:Y:S01]  /*44be0*/  STL [R1+0xedc], R0 ;  /* 0x000edc0001007387 */ /* 0x0003e20000100800 */
[----:B------:R0:W-:Y:S03]  /*44bf0*/  STL [R1+0xecc], R18 ;  /* 0x000ecc1201007387 */ /* 0x0001e60000100800 */
[----:B-1----:R0:W5:Y:S01]  /*44c00*/  LDL.LU R0, [R1+0x1394] ;  /* 0x0013940001007983 */ /* 0x0021620000300800 */
[----:B------:R0:W-:Y:S01]  /*44c10*/  STL [R1+0xed4], R19 ;  /* 0x000ed41301007387 */ /* 0x0001e20000100800 */
[----:B------:R-:W-:Y:S01]  /*44c20*/  @!P0 CALL.REL.NOINC `(.L_x_2) ;  /* 0x0000001000008944 */ /* 0x000fe20003c00000 */
[----:B------:R-:W-:Y:S05]  /*44c30*/  BRA `(.L_x_3) ;  /* 0xfffdc9c000007947 */ /* 0x000fea000383ffff */
.L_x_2:
[----:B-----5:R-:W2:Y:S04]  /*44c40*/  LDL.LU R0, [R1+0x348] ;  /* 0x0003480001007983 */ /* 0x020ea80000300800 */
[----:B--2---:R1:W-:Y:S04]  /*44c50*/  STL [R1+0x1538], R0 ;  /* 0x0015380001007387 */ /* 0x0043e80000100800 */
[----:B-1----:R-:W2:Y:S04]  /*44c60*/  LDL.LU R0, [R1+0x2fc] ;  /* 0x0002fc0001007983 */ /* 0x002ea80000300800 */
        /* <DEDUP_REMOVED lines=33> */
[----:B------:R-:W2:Y:S01]  /*44e80*/  LDL.LU R20, [R1+0x1d4] ;  /* 0x0001d40001147983 */ /* 0x000ea20000300800 */
[----:B-1----:R-:W-:-:S03]  /*44e90*/  IMAD.MOV.U32 R0, RZ, RZ, R10 ;  /* 0x000000ffff007224 */ /* 0x002fc600078e000a */
        /* <DEDUP_REMOVED lines=33> */
[----:B------:R-:W2:Y:S04]  /*450b0*/  LDL.LU R21, [R1+0x2e4] ;  /* 0x0002e40001157983 */ /* 0x000ea80000300800 */
[----:B------:R-:W3:Y:S01]  /*450c0*/  LDL.LU R22, [R1+0x2f4] ;  /* 0x0002f40001167983 */ /* 0x000ee20000300800 */
[----:B-1----:R-:W-:-:S03]  /*450d0*/  IMAD.MOV.U32 R20, RZ, RZ, R6 ;  /* 0x000000ffff147224 */ /* 0x002fc600078e0006 */
[----:B------:R-:W3:Y:S04]  /*450e0*/  LDL.LU R23, [R1+0x304] ;  /* 0x0003040001177983 */ /* 0x000ee80000300800 */
[----:B------:R-:W4:Y:S04]  /*450f0*/  LDL.LU R6, [R1+0x314] ;  /* 0x0003140001067983 */ /* 0x000f280000300800 */
[----:B------:R-:W4:Y:S04]  /*45100*/  LDL.LU R7, [R1+0x324] ;  /* 0x0003240001077983 */ /* 0x000f280000300800 */
        /* <DEDUP_REMOVED lines=8> */
[----:B0-----:R-:W2:Y:S04]  /*45190*/  LDL.LU R18, [R1+0x330] ;  /* 0x0003300001127983 */ /* 0x001ea80000300800 */
[----:B------:R-:W2:Y:S04]  /*451a0*/  LDL.LU R19, [R1+0x340] ;  /* 0x0003400001137983 */ /* 0x000ea80000300800 */
[----:B------:R0:W-:Y:S04]  /*451b0*/  STL [R1+0x13d8], R5 ;  /* 0x0013d80501007387 */ /* 0x0001e80000100800 */
[----:B0-----:R-:W2:Y:S04]  /*451c0*/  LDL.LU R5, [R1+0x338] ;  /* 0x0003380001057983 */ /* 0x001ea80000300800 */
        /* <DEDUP_REMOVED lines=8> */
[----:B------:R0:W-:Y:S01]  /*45250*/  STL [R1+0x13b4], R12 ;  /* 0x0013b40c01007387 */ /* 0x0001e20000100800 */
[----:B------:R-:W-:-:S03]  /*45260*/  F2FP.BF16.PACK_AB R0, R20, R0 ;  /* 0x000000001400723e */ /* 0x000fc600000010ff */
        /* <DEDUP_REMOVED lines=13> */
[----:B------:R-:W2:Y:S04]  /*45340*/  LDL.LU R20, [R1+0x15c0] ;  /* 0x0015c00001147983 */ /* 0x000ea80000300800 */
[----:B------:R0:W-:Y:S04]  /*45350*/  STL [R1+0x51c], R0 ;  /* 0x00051c0001007387 */ /* 0x0001e80000100800 */
[----:B0-----:R-:W2:Y:S02]  /*45360*/  LDL.LU R0, [R1+0x15bc] ;  /* 0x0015bc0001007983 */ /* 0x001ea40000300800 */
[----:B--2---:R-:W-:-:S02]  /*45370*/  F2FP.BF16.PACK_AB R0, R20, R0 ;  /* 0x000000001400723e */ /* 0x004fc400000010ff */
        /* <DEDUP_REMOVED lines=62> */
[----:B0-----:R-:W2:Y:S01]  /*45760*/  LDL.LU R0, [R1+0x153c] ;  /* 0x00153c0001007983 */ /* 0x001ea20000300800 */
[----:B------:R-:W-:Y:S02]  /*45770*/  F2FP.BF16.PACK_AB R2, R2, R24 ;  /* 0x000000180202723e */ /* 0x000fe400000010ff */
[----:B------:R-:W-:-:S02]  /*45780*/  F2FP.BF16.PACK_AB R24, R25, R29 ;  /* 0x0000001d1918723e */ /* 0x000fc400000010ff */
[----:B--2---:R-:W-:Y:S02]  /*45790*/  F2FP.BF16.PACK_AB R3, R0, R3 ;  /* 0x000000030003723e */ /* 0x004fe400000010ff */
[----:B------:R-:W2:Y:S04]  /*457a0*/  LDL.LU R0, [R1+0x1538] ;  /* 0x0015380001007983 */ /* 0x000ea80000300800 */
[----:B------:R0:W-:Y:S01]  /*457b0*/  STL [R1+0x4d8], R3 ;  /* 0x0004d80301007387 */ /* 0x0001e20000100800 */
[----:B------:R-:W-:-:S03]  /*457c0*/  F2FP.BF16.PACK_AB R4, R9, R4 ;  /* 0x000000040904723e */ /* 0x000fc600000010ff */
[----:B------:R1:W-:Y:S01]  /*457d0*/  STL [R1+0x4d4], R2 ;  /* 0x0004d40201007387 */ /* 0x0003e20000100800 */
[----:B0-----:R-:W-:-:S03]  /*457e0*/  F2FP.BF16.PACK_AB R3, R28, R12 ;  /* 0x0000000c1c03723e */ /* 0x001fc600000010ff */
[----:B------:R-:W-:Y:S01]  /*457f0*/  STL [R1+0x4d0], R24 ;  /* 0x0004d01801007387 */ /* 0x000fe20000100800 */
[----:B-1----:R-:W-:-:S03]  /*45800*/  F2FP.BF16.PACK_AB R2, R13, R8 ;  /* 0x000000080d02723e */ /* 0x002fc600000010ff */
[----:B------:R-:W-:Y:S04]  /*45810*/  STL [R1+0x14c], R3 ;  /* 0x00014c0301007387 */ /* 0x000fe80000100800 */
[----:B------:R0:W-:Y:S04]  /*45820*/  STL [R1+0x148], R2 ;  /* 0x0001480201007387 */ /* 0x0001e80000100800 */
[----:B------:R-:W-:Y:S01]  /*45830*/  STL [R1+0x144], R4 ;  /* 0x0001440401007387 */ /* 0x000fe20000100800 */
[----:B0-----:R-:W-:Y:S02]  /*45840*/  F2FP.BF16.PACK_AB R2, R20, R21 ;  /* 0x000000151402723e */ /* 0x001fe400000010ff */
[----:B--2---:R-:W-:-:S02]  /*45850*/  F2FP.BF16.PACK_AB R3, R5, R0 ;  /* 0x000000000503723e */ /* 0x004fc400000010ff */
[----:B---3--:R-:W-:-:S03]  /*45860*/  F2FP.BF16.PACK_AB R0, R22, R23 ;  /* 0x000000171600723e */ /* 0x008fc600000010ff */
[----:B------:R4:W-:Y:S04]  /*45870*/  STL [R1+0x140], R3 ;  /* 0x0001400301007387 */ /* 0x0009e80000100800 */
[----:B------:R0:W-:Y:S01]  /*45880*/  STL [R1+0x13c], R2 ;  /* 0x00013c0201007387 */ /* 0x0001e20000100800 */
[----:B----4-:R-:W-:-:S03]  /*45890*/  F2FP.BF16.PACK_AB R3, R6, R7 ;  /* 0x000000070603723e */ /* 0x010fc600000010ff */
[----:B------:R1:W-:Y:S01]  /*458a0*/  STL [R1+0x138], R0 ;  /* 0x0001380001007387 */ /* 0x0003e20000100800 */
[----:B0-----:R-:W-:-:S03]  /*458b0*/  F2FP.BF16.PACK_AB R2, R10, R11 ;  /* 0x0000000b0a02723e */ /* 0x001fc600000010ff */
[----:B------:R0:W-:Y:S01]  /*458c0*/  STL [R1+0x134], R3 ;  /* 0x0001340301007387 */ /* 0x0001e20000100800 */
[----:B-1----:R-:W-:-:S03]  /*458d0*/  F2FP.BF16.PACK_AB R0, R14, R15 ;  /* 0x0000000f0e00723e */ /* 0x002fc600000010ff */
[----:B------:R-:W-:Y:S01]  /*458e0*/  STL [R1+0x130], R2 ;  /* 0x0001300201007387 */ /* 0x000fe20000100800 */
[----:B0-----:R-:W-:-:S03]  /*458f0*/  F2FP.BF16.PACK_AB R3, R26, R27 ;  /* 0x0000001b1a03723e */ /* 0x001fc600000010ff */
[----:B------:R-:W-:Y:S04]  /*45900*/  STL [R1+0x12c], R0 ;  /* 0x00012c0001007387 */ /* 0x000fe80000100800 */
[----:B------:R0:W-:Y:S04]  /*45910*/  STL [R1+0x128], R3 ;  /* 0x0001280301007387 */ /* 0x0001e80000100800 */
[----:B0-----:R-:W2:Y:S01]  /*45920*/  LDL.LU R3, [R1+0x3dc] ;  /* 0x0003dc0001037983 */ /* 0x001ea20000300800 */
[----:B------:R-:W-:Y:S02]  /*45930*/  F2FP.BF16.PACK_AB R2, R16, R17 ;  /* 0x000000111002723e */ /* 0x000fe400000010ff */
[----:B------:R-:W-:-:S03]  /*45940*/  F2FP.BF16.PACK_AB R0, R18, R19 ;  /* 0x000000131200723e */ /* 0x000fc600000010ff */
        /* <DEDUP_REMOVED lines=34> */
[----:B------:R-:W3:Y:S04]  /*45b70*/  LDL.LU R2, [R1+0x3ec] ;  /* 0x0003ec0001027983 */ /* 0x000ee80000300800 */
[----:B---3--:R0:W-:Y:S04]  /*45b80*/  STL [R1+0x14b4], R2 ;  /* 0x0014b40201007387 */ /* 0x0081e80000100800 */
[----:B0-----:R-:W3:Y:S04]  /*45b90*/  LDL.LU R2, [R1+0x2dc] ;  /* 0x0002dc0001027983 */ /* 0x001ee80000300800 */
        /* <DEDUP_REMOVED lines=31> */
[----:B0-----:R-:W2:Y:S04]  /*45d90*/  LDL.LU R2, [R1+0xdc] ;  /* 0x0000dc0001027983 */ /* 0x001ea80000300800 */
[----:B------:R-:W3:Y:S04]  /*45da0*/  LDL.LU R24, [R1+0x3fc] ;  /* 0x0003fc0001187983 */ /* 0x000ee80000300800 */
[----:B------:R-:W4:Y:S04]  /*45db0*/  LDL.LU R25, [R1+0x40c] ;  /* 0x00040c0001197983 */ /* 0x000f280000300800 */
        /* <DEDUP_REMOVED lines=25> */
[----:B--2---:R-:W-:-:S03]  /*45f50*/  F2FP.BF16.PACK_AB R3, R2, R3 ;  /* 0x000000030203723e */ /* 0x004fc600000010ff */
        /* <DEDUP_REMOVED lines=65> */
[----:B------:R0:W-:Y:S01]  /*46370*/  STL [R1+0xdc], R3 ;  /* 0x0000dc0301007387 */ /* 0x0001e20000100800 */
[----:B---3--:R-:W-:Y:S02]  /*46380*/  F2FP.BF16.PACK_AB R4, R9, R4 ;  /* 0x000000040904723e */ /* 0x008fe400000010ff */
[----:B0-----:R-:W-:Y:S02]  /*46390*/  F2FP.BF16.PACK_AB R3, R28, R12 ;  /* 0x0000000c1c03723e */ /* 0x001fe400000010ff */
[----:B--2---:R-:W-:Y:S02]  /*463a0*/  F2FP.BF16.PACK_AB R2, R2, R24 ;  /* 0x000000180202723e */ /* 0x004fe400000010ff */
[----:B----4-:R-:W-:-:S03]  /*463b0*/  F2FP.BF16.PACK_AB R24, R25, R29 ;  /* 0x0000001d1918723e */ /* 0x010fc600000010ff */
[----:B------:R0:W-:Y:S04]  /*463c0*/  STL [R1+0xd8], R2 ;  /* 0x0000d80201007387 */ /* 0x0001e80000100800 */
[----:B------:R-:W-:Y:S04]  /*463d0*/  STL [R1+0xd4], R24 ;  /* 0x0000d41801007387 */ /* 0x000fe80000100800 */
[----:B------:R1:W-:Y:S01]  /*463e0*/  STL [R1+0xd0], R3 ;  /* 0x0000d00301007387 */ /* 0x0003e20000100800 */
[----:B0-----:R-:W-:-:S05]  /*463f0*/  F2FP.BF16.PACK_AB R2, R13, R8 ;  /* 0x000000080d02723e */ /* 0x001fca00000010ff */
[----:B------:R0:W-:Y:S01]  /*46400*/  STL [R1+0xcc], R2 ;  /* 0x0000cc0201007387 */ /* 0x0001e20000100800 */
[----:B-1----:R-:W-:-:S03]  /*46410*/  F2FP.BF16.PACK_AB R3, R5, R0 ;  /* 0x000000000503723e */ /* 0x002fc600000010ff */
[----:B------:R-:W-:Y:S01]  /*46420*/  STL [R1+0xc8], R4 ;  /* 0x0000c80401007387 */ /* 0x000fe20000100800 */
[----:B------:R-:W-:-:S03]  /*46430*/  F2FP.BF16.PACK_AB R0, R22, R23 ;  /* 0x000000171600723e */ /* 0x000fc600000010ff */
[----:B------:R1:W-:Y:S01]  /*46440*/  STL [R1+0xc4], R3 ;  /* 0x0000c40301007387 */ /* 0x0003e20000100800 */
[----:B0-----:R-:W-:-:S05]  /*46450*/  F2FP.BF16.PACK_AB R2, R20, R21 ;  /* 0x000000151402723e */ /* 0x001fca00000010ff */
[----:B------:R0:W-:Y:S01]  /*46460*/  STL [R1+0xc0], R2 ;  /* 0x0000c00201007387 */ /* 0x0001e20000100800 */
[----:B-1----:R-:W-:-:S03]  /*46470*/  F2FP.BF16.PACK_AB R3, R6, R7 ;  /* 0x000000070603723e */ /* 0x002fc600000010ff */
[----:B------:R1:W-:Y:S04]  /*46480*/  STL [R1+0xbc], R0 ;  /* 0x0000bc0001007387 */ /* 0x0003e80000100800 */
[----:B------:R2:W-:Y:S01]  /*46490*/  STL [R1+0xb8], R3 ;  /* 0x0000b80301007387 */ /* 0x0005e20000100800 */
[----:B0-----:R-:W-:Y:S02]  /*464a0*/  F2FP.BF16.PACK_AB R2, R10, R11 ;  /* 0x0000000b0a02723e */ /* 0x001fe400000010ff */
[----:B-1----:R-:W-:-:S03]  /*464b0*/  F2FP.BF16.PACK_AB R0, R14, R15 ;  /* 0x0000000f0e00723e */ /* 0x002fc600000010ff */
[----:B------:R-:W-:Y:S01]  /*464c0*/  STL [R1+0xb4], R2 ;  /* 0x0000b40201007387 */ /* 0x000fe20000100800 */
[----:B--2---:R-:W-:-:S03]  /*464d0*/  F2FP.BF16.PACK_AB R3, R26, R27 ;  /* 0x0000001b1a03723e */ /* 0x004fc600000010ff */
        /* <DEDUP_REMOVED lines=188> */
[----:B------:R0:W-:Y:S01]  /*470a0*/  STL [R1+0x38], R2 ;  /* 0x0000380201007387 */ /* 0x0001e20000100800 */
[----:B--2---:R-:W-:-:S03]  /*470b0*/  F2FP.BF16.PACK_AB R3, R26, R27 ;  /* 0x0000001b1a03723e */ /* 0x004fc600000010ff */
[----:B------:R1:W-:Y:S04]  /*470c0*/  STL [R1+0x34], R0 ;  /* 0x0000340001007387 */ /* 0x0003e80000100800 */
[----:B------:R-:W-:Y:S04]  /*470d0*/  STL [R1+0x30], R3 ;  /* 0x0000300301007387 */ /* 0x000fe80000100800 */
[----:B------:R-:W2:Y:S01]  /*470e0*/  LDL.LU R7, [R1+0x264] ;  /* 0x0002640001077983 */ /* 0x000ea20000300800 */
[----:B0-----:R-:W-:Y:S02]  /*470f0*/  F2FP.BF16.PACK_AB R2, R16, R17 ;  /* 0x000000111002723e */ /* 0x001fe400000010ff */
[----:B-1----:R-:W-:-:S03]  /*47100*/  F2FP.BF16.PACK_AB R0, R18, R19 ;  /* 0x000000131200723e */ /* 0x002fc600000010ff */
        /* <DEDUP_REMOVED lines=47> */
[----:B------:R-:W2:Y:S04]  /*47400*/  LDL.LU R11, [R1+0x260] ;  /* 0x00026000010b7983 */ /* 0x000ea80000300800 */
[----:B--2---:R0:W-:Y:S04]  /*47410*/  STL [R1+0x13d0], R11 ;  /* 0x0013d00b01007387 */ /* 0x0041e80000100800 */
[----:B0-----:R-:W2:Y:S04]  /*47420*/  LDL.LU R11, [R1+0x2b4] ;  /* 0x0002b400010b7983 */ /* 0x001ea80000300800 */
[----:B------:R-:W2:Y:S04]  /*47430*/  LDL.LU R9, [R1+0x270] ;  /* 0x0002700001097983 */ /* 0x000ea80000300800 */
[----:B--2---:R0:W-:Y:S04]  /*47440*/  STL [R1+0x13cc], R9 ;  /* 0x0013cc0901007387 */ /* 0x0041e80000100800 */
[----:B0-----:R-:W2:Y:S04]  /*47450*/  LDL.LU R9, [R1+0x250] ;  /* 0x0002500001097983 */ /* 0x001ea80000300800 */
[----:B------:R-:W2:Y:S04]  /*47460*/  LDL.LU R10, [R1+0x280] ;  /* 0x00028000010a7983 */ /* 0x000ea80000300800 */
[----:B------:R-:W2:Y:S04]  /*47470*/  LDL.LU R8, [R1+0x290] ;  /* 0x0002900001087983 */ /* 0x000ea80000300800 */
        /* <DEDUP_REMOVED lines=11> */
[----:B------:R-:W2:Y:S01]  /*47530*/  LDL.LU R28, [R1+0x468] ;  /* 0x00046800011c7983 */ /* 0x000ea20000300800 */
[----:B------:R-:W-:-:S03]  /*47540*/  F2FP.BF16.PACK_AB R7, R5, R7 ;  /* 0x000000070507723e */ /* 0x000fc600000010ff */
[----:B--2---:R0:W-:Y:S04]  /*47550*/  STL [R1+0x13ac], R28 ;  /* 0x0013ac1c01007387 */ /* 0x0041e80000100800 */
[----:B0-----:R-:W2:Y:S04]  /*47560*/  LDL.LU R28, [R1+0x448] ;  /* 0x00044800011c7983 */ /* 0x001ea80000300800 */
        /* <DEDUP_REMOVED lines=52> */
[----:B------:R0:W-:Y:S04]  /*478b0*/  STL [R1], R7 ;  /* 0x0000000701007387 */ /* 0x0001e80000100800 */
[----:B0-----:R-:W2:Y:S02]  /*478c0*/  LDL.LU R7, [R1+0x13e0] ;  /* 0x0013e00001077983 */ /* 0x001ea40000300800 */
[----:B--2---:R-:W-:-:S02]  /*478d0*/  F2FP.BF16.PACK_AB R7, R5, R7 ;  /* 0x000000070507723e */ /* 0x004fc400000010ff */
[----:B------:R-:W3:Y:S02]  /*478e0*/  LDL.LU R5, [R1+0x13dc] ;  /* 0x0013dc0001057983 */ /* 0x000ee40000300800 */
[----:B---3--:R-:W-:Y:S02]  /*478f0*/  F2FP.BF16.PACK_AB R6, R5, R6 ;  /* 0x000000060506723e */ /* 0x008fe400000010ff */
[----:B------:R-:W4:Y:S02]  /*47900*/  LDL.LU R5, [R1+0x13d8] ;  /* 0x0013d80001057983 */ /* 0x000f240000300800 */
[----:B----4-:R-:W-:Y:S02]  /*47910*/  F2FP.BF16.PACK_AB R5, R4, R5 ;  /* 0x000000050405723e */ /* 0x010fe400000010ff */
[----:B------:R-:W2:Y:S02]  /*47920*/  LDL.LU R4, [R1+0x13d4] ;  /* 0x0013d40001047983 */ /* 0x000ea40000300800 */
[----:B--2---:R-:W-:-:S02]  /*47930*/  F2FP.BF16.PACK_AB R4, R11, R4 ;  /* 0x000000040b04723e */ /* 0x004fc400000010ff */
[----:B------:R-:W2:Y:S02]  /*47940*/  LDL.LU R11, [R1+0x13d0] ;  /* 0x0013d000010b7983 */ /* 0x000ea40000300800 */
[----:B--2---:R-:W-:Y:S02]  /*47950*/  F2FP.BF16.PACK_AB R11, R9, R11 ;  /* 0x0000000b090b723e */ /* 0x004fe400000010ff */
[----:B------:R-:W2:Y:S02]  /*47960*/  LDL.LU R9, [R1+0x13cc] ;  /* 0x0013cc0001097983 */ /* 0x000ea40000300800 */
[----:B--2---:R-:W-:Y:S02]  /*47970*/  F2FP.BF16.PACK_AB R10, R9, R10 ;  /* 0x0000000a090a723e */ /* 0x004fe400000010ff */
        /* <DEDUP_REMOVED lines=14> */
[----:B------:R-:W2:Y:S01]  /*47a60*/  LDL.LU R28, [R1+0x13ac] ;  /* 0x0013ac00011c7983 */ /* 0x000ea20000300800 */
[----:B------:R-:W-:Y:S02]  /*47a70*/  F2FP.BF16.PACK_AB R17, R29, R17 ;  /* 0x000000111d11723e */ /* 0x000fe400000010ff */
[----:B------:R-:W-:Y:S02]  /*47a80*/  F2FP.BF16.PACK_AB R16, R25, R16 ;  /* 0x000000101910723e */ /* 0x000fe400000010ff */
[----:B------:R-:W-:Y:S02]  /*47a90*/  F2FP.BF16.PACK_AB R23, R24, R23 ;  /* 0x000000171817723e */ /* 0x000fe400000010ff */
[----:B------:R-:W-:Y:S02]  /*47aa0*/  F2FP.BF16.PACK_AB R22, R2, R22 ;  /* 0x000000160216723e */ /* 0x000fe400000010ff */
[----:B------:R-:W-:Y:S02]  /*47ab0*/  F2FP.BF16.PACK_AB R21, R3, R21 ;  /* 0x000000150315723e */ /* 0x000fe400000010ff */
[----:B--2---:R-:W-:-:S02]  /*47ac0*/  F2FP.BF16.PACK_AB R18, R28, R18 ;  /* 0x000000121c12723e */ /* 0x004fc400000010ff */
[----:B------:R-:W2:Y:S04]  /*47ad0*/  LDL.LU R28, [R1+0x13a8] ;  /* 0x0013a800011c7983 */ /* 0x000ea80000300800 */
[----:B------:R-:W2:Y:S04]  /*47ae0*/  LDL.LU R29, [R1+0x13a4] ;  /* 0x0013a400011d7983 */ /* 0x000ea80000300800 */
[----:B------:R-:W3:Y:S04]  /*47af0*/  LDL.LU R25, [R1+0x13a0] ;  /* 0x0013a00001197983 */ /* 0x000ee80000300800 */
[----:B------:R-:W3:Y:S04]  /*47b00*/  LDL.LU R24, [R1+0x139c] ;  /* 0x00139c0001187983 */ /* 0x000ee80000300800 */
[----:B------:R-:W4:Y:S04]  /*47b10*/  LDL.LU R2, [R1+0x1398] ;  /* 0x0013980001027983 */ /* 0x000f280000300800 */
[----:B------:R-:W4:Y:S01]  /*47b20*/  LDL.LU R3, [R1+0x1394] ;  /* 0x0013940001037983 */ /* 0x000f220000300800 */
[----:B------:R-:W-:-:S02]  /*47b30*/  F2FP.BF16.PACK_AB R27, R26, R27 ;  /* 0x0000001b1a1b723e */ /* 0x000fc400000010ff */
[----:B------:R-:W-:Y:S02]  /*47b40*/  F2FP.BF16.PACK_AB R20, R0, R20 ;  /* 0x000000140014723e */ /* 0x000fe400000010ff */
[----:B--2---:R-:W-:Y:S02]  /*47b50*/  F2FP.BF16.PACK_AB R26, R29, R28 ;  /* 0x0000001c1d1a723e */ /* 0x004fe400000010ff */
[----:B---3--:R-:W-:Y:S02]  /*47b60*/  F2FP.BF16.PACK_AB R25, R25, R24 ;  /* 0x000000181919723e */ /* 0x008fe400000010ff */
[----:B----4-:R-:W-:Y:S02]  /*47b70*/  F2FP.BF16.PACK_AB R24, R3, R2 ;  /* 0x000000020318723e */ /* 0x010fe400000010ff */
.L_x_1:
[----:B0-----:R-:W2:Y:S04]  /*47b80*/  LDL.LU R0, [R1+0xf3c] ;  /* 0x000f3c0001007983 */ /* 0x001ea80000300800 */
[----:B------:R-:W3:Y:S04]  /*47b90*/  LDL.LU R3, [R1+0xf10] ;  /* 0x000f100001037983 */ /* 0x000ee80000300800 */
[----:B------:R-:W0:Y:S02]  /*47ba0*/  S2R R29, SR_TID.X ;  /* 0x00000000001d7919 */ /* 0x000e240000002100 */
[----:B0-----:R-:W-:-:S02]  /*47bb0*/  IMAD.SHL.U32 R2, R29, 0x4, RZ ;  /* 0x000000041d027824 */ /* 0x001fc400078e00ff */
[----:B------:R-:W-:Y:S01]  /*47bc0*/  BAR.SYNC.DEFER_BLOCKING 0x0 ;  /* 0x0000000000007b1d */ /* 0x000fe20000010000 */
[----:B--2---:R-:W-:-:S04]  /*47bd0*/  LOP3.LUT R0, R0, 0x60, RZ, 0xc0, !PT ;  /* 0x0000006000007812 */ /* 0x004fc800078ec0ff */
[----:B------:R-:W-:Y:S01]  /*47be0*/  LOP3.LUT R0, R0, 0x70, R2, 0x78, !PT ;  /* 0x0000007000007812 */ /* 0x000fe200078e7802 */
[----:B------:R-:W-:Y:S01]  /*47bf0*/  IMAD.SHL.U32 R2, R29, 0x400, RZ ;  /* 0x000004001d027824 */ /* 0x000fe200078e00ff */
[----:B---3--:R-:W-:-:S04]  /*47c00*/  LOP3.LUT R28, R3, 0x1800, RZ, 0xc0, !PT ;  /* 0x00001800031c7812 */ /* 0x008fc800078ec0ff */
[----:B------:R-:W-:-:S04]  /*47c10*/  LOP3.LUT R2, R2, 0x6000, RZ, 0xc0, !PT ;  /* 0x0000600002027812 */ /* 0x000fc800078ec0ff */
[----:B------:R-:W-:-:S05]  /*47c20*/  IADD3 R28, R0, R2, R28 ;  /* 0x00000002001c7210 */ /* 0x000fca0007ffe01c */
[----:B------:R0:W-:Y:S04]  /*47c30*/  STS.128 [R28], R24 ;  /* 0x000000181c007388 */ /* 0x0001e80000000c00 */
[----:B0-----:R-:W2:Y:S04]  /*47c40*/  LDL.LU R24, [R1+0x90] ;  /* 0x0000900001187983 */ /* 0x001ea80000300800 */
[----:B------:R-:W2:Y:S04]  /*47c50*/  LDL.LU R25, [R1+0x94] ;  /* 0x0000940001197983 */ /* 0x000ea80000300800 */
[----:B------:R-:W3:Y:S04]  /*47c60*/  LDL.LU R26, [R1+0x98] ;  /* 0x00009800011a7983 */ /* 0x000ee80000300800 */
[----:B------:R-:W3:Y:S04]  /*47c70*/  LDL.LU R27, [R1+0x9c] ;  /* 0x00009c00011b7983 */ /* 0x000ee80000300800 */
[----:B---3--:R-:W-:Y:S04]  /*47c80*/  STL.64 [R1+0x1490], R26 ;  /* 0x0014901a01007387 */ /* 0x008fe80000100a00 */
[----:B--2---:R0:W-:Y:S04]  /*47c90*/  STL.64 [R1+0x1488], R24 ;  /* 0x0014881801007387 */ /* 0x0041e80000100a00 */
        /* <DEDUP_REMOVED lines=16> */
[----:B------:R-:W-:Y:S04]  /*47da0*/  STS.128 [R28+0x400], R20 ;  /* 0x000400141c007388 */ /* 0x000fe80000000c00 */
[----:B------:R-:W-:Y:S04]  /*47db0*/  STS.128 [R28+0x80], R16 ;  /* 0x000080101c007388 */ /* 0x000fe80000000c00 */
[----:B---3--:R-:W-:Y:S04]  /*47dc0*/  STL.64 [R1+0x14c0], R26 ;  /* 0x0014c01a01007387 */ /* 0x008fe80000100a00 */
[----:B--2---:R0:W-:Y:S04]  /*47dd0*/  STL.64 [R1+0x14b8], R24 ;  /* 0x0014b81801007387 */ /* 0x0041e80000100a00 */
[----:B0-----:R-:W2:Y:S04]  /*47de0*/  LDL.LU R24, [R1] ;  /* 0x0000000001187983 */ /* 0x001ea80000300800 */
[----:B------:R-:W2:Y:S04]  /*47df0*/  LDL.LU R25, [R1+0x4] ;  /* 0x0000040001197983 */ /* 0x000ea80000300800 */
[----:B------:R-:W2:Y:S04]  /*47e00*/  LDL.LU R26, [R1+0x8] ;  /* 0x00000800011a7983 */ /* 0x000ea80000300800 */
[----:B------:R-:W2:Y:S04]  /*47e10*/  LDL.LU R27, [R1+0xc] ;  /* 0x00000c00011b7983 */ /* 0x000ea80000300800 */
[----:B------:R-:W3:Y:S04]  /*47e20*/  LDL.LU R20, [R1+0x80] ;  /* 0x0000800001147983 */ /* 0x000ee80000300800 */
[----:B------:R-:W3:Y:S04]  /*47e30*/  LDL.LU R21, [R1+0x84] ;  /* 0x0000840001157983 */ /* 0x000ee80000300800 */
[----:B------:R-:W3:Y:S04]  /*47e40*/  LDL.LU R22, [R1+0x88] ;  /* 0x0000880001167983 */ /* 0x000ee80000300800 */
[----:B------:R-:W3:Y:S04]  /*47e50*/  LDL.LU R23, [R1+0x8c] ;  /* 0x00008c0001177983 */ /* 0x000ee80000300800 */
[----:B------:R-:W4:Y:S04]  /*47e60*/  LDL.LU R16, [R1+0x70] ;  /* 0x0000700001107983 */ /* 0x000f280000300800 */
[----:B------:R-:W4:Y:S04]  /*47e70*/  LDL.LU R17, [R1+0x74] ;  /* 0x0000740001117983 */ /* 0x000f280000300800 */
[----:B------:R-:W4:Y:S04]  /*47e80*/  LDL.LU R18, [R1+0x78] ;  /* 0x0000780001127983 */ /* 0x000f280000300800 */
[----:B------:R-:W4:Y:S04]  /*47e90*/  LDL.LU R19, [R1+0x7c] ;  /* 0x00007c0001137983 */ /* 0x000f280000300800 */
[----:B------:R0:W-:Y:S04]  /*47ea0*/  STS.128 [R28+0x480], R12 ;  /* 0x0004800c1c007388 */ /* 0x0001e80000000c00 */
[----:B------:R1:W-:Y:S04]  /*47eb0*/  STS.128 [R28+0x100], R8 ;  /* 0x000100081c007388 */ /* 0x0003e80000000c00 */
[----:B------:R5:W-:Y:S04]  /*47ec0*/  STS.128 [R28+0x500], R4 ;  /* 0x000500041c007388 */ /* 0x000be80000000c00 */
[----:B0-----:R-:W3:Y:S04]  /*47ed0*/  LDL.LU R12, [R1+0x60] ;  /* 0x00006000010c7983 */ /* 0x001ee80000300800 */
[----:B------:R-:W3:Y:S04]  /*47ee0*/  LDL.LU R13, [R1+0x64] ;  /* 0x00006400010d7983 */ /* 0x000ee80000300800 */
[----:B------:R-:W3:Y:S04]  /*47ef0*/  LDL.LU R14, [R1+0x68] ;  /* 0x00006800010e7983 */ /* 0x000ee80000300800 */
[----:B------:R-:W3:Y:S04]  /*47f00*/  LDL.LU R15, [R1+0x6c] ;  /* 0x00006c00010f7983 */ /* 0x000ee80000300800 */
[----:B-1----:R-:W3:Y:S04]  /*47f10*/  LDL.LU R8, [R1+0x50] ;  /* 0x0000500001087983 */ /* 0x002ee80000300800 */
[----:B------:R-:W3:Y:S04]  /*47f20*/  LDL.LU R9, [R1+0x54] ;  /* 0x0000540001097983 */ /* 0x000ee80000300800 */
[----:B------:R-:W3:Y:S04]  /*47f30*/  LDL.LU R10, [R1+0x58] ;  /* 0x00005800010a7983 */ /* 0x000ee80000300800 */
[----:B------:R-:W3:Y:S04]  /*47f40*/  LDL.LU R11, [R1+0x5c] ;  /* 0x00005c00010b7983 */ /* 0x000ee80000300800 */
[----:B-----5:R-:W5:Y:S04]  /*47f50*/  LDL.LU R4, [R1+0x40] ;  /* 0x0000400001047983 */ /* 0x020f680000300800 */
[----:B------:R-:W5:Y:S04]  /*47f60*/  LDL.LU R5, [R1+0x44] ;  /* 0x0000440001057983 */ /* 0x000f680000300800 */
[----:B------:R-:W5:Y:S04]  /*47f70*/  LDL.LU R6, [R1+0x48] ;  /* 0x0000480001067983 */ /* 0x000f680000300800 */
[----:B------:R-:W5:Y:S01]  /*47f80*/  LDL.LU R7, [R1+0x4c] ;  /* 0x00004c0001077983 */ /* 0x000f620000300800 */
[----:B------:R-:W-:-:S02]  /*47f90*/  IMAD.SHL.U32 R3, R29, 0x10, RZ ;  /* 0x000000101d037824 */ /* 0x000fc400078e00ff */
[----:B------:R-:W-:-:S03]  /*47fa0*/  IMAD.SHL.U32 R0, R29, 0x1000, RZ ;  /* 0x000010001d007824 */ /* 0x000fc600078e00ff */
[----:B------:R-:W-:-:S04]  /*47fb0*/  LOP3.LUT R3, R3, 0x7f0, RZ, 0xc0, !PT ;  /* 0x000007f003037812 */ /* 0x000fc800078ec0ff */
[----:B------:R-:W-:Y:S01]  /*47fc0*/  LOP3.LUT R3, R3, 0x6000, R0, 0xf8, !PT ;  /* 0x0000600003037812 */ /* 0x000fe200078ef800 */
[----:B--2---:R0:W-:Y:S04]  /*47fd0*/  STS.128 [R28+0x180], R24 ;  /* 0x000180181c007388 */ /* 0x0041e80000000c00 */
[----:B0-----:R-:W2:Y:S04]  /*47fe0*/  LDL.LU.64 R26, [R1+0x14c0] ;  /* 0x0014c000011a7983 */ /* 0x001ea80000300a00 */
[----:B------:R-:W2:Y:S04]  /*47ff0*/  LDL.LU.64 R24, [R1+0x14b8] ;  /* 0x0014b80001187983 */ /* 0x000ea80000300a00 */
        /* <DEDUP_REMOVED lines=8> */
[----:B------:R-:W2:Y:S01]  /*48080*/  LDL.LU.64 R24, [R1+0x1488] ;  /* 0x0014880001187983 */ /* 0x000ea20000300a00 */
[----:B------:R-:W-:-:S02]  /*48090*/  LOP3.LUT R29, R3, 0x20, RZ, 0x3c, !PT ;  /* 0x00000020031d7812 */ /* 0x000fc400078e3cff */
[C---:B------:R-:W-:Y:S01]  /*480a0*/  LOP3.LUT R2, R3.reuse, 0x40, RZ, 0x3c, !PT ;  /* 0x0000004003027812 */ /* 0x040fe200078e3cff */
[----:B-----5:R-:W-:Y:S01]  /*480b0*/  STS.128 [R28+0x280], R4 ;  /* 0x000280041c007388 */ /* 0x020fe20000000c00 */
[----:B------:R-:W-:-:S03]  /*480c0*/  LOP3.LUT R0, R3, 0x60, RZ, 0x3c, !PT ;  /* 0x0000006003007812 */ /* 0x000fc600078e3cff */
[----:B---3--:R-:W-:Y:S04]  /*480d0*/  STS.128 [R28+0x680], R8 ;  /* 0x000680081c007388 */ /* 0x008fe80000000c00 */
[----:B------:R-:W-:Y:S04]  /*480e0*/  STS.128 [R28+0x300], R12 ;  /* 0x0003000c1c007388 */ /* 0x000fe80000000c00 */
[----:B----4-:R-:W-:Y:S04]  /*480f0*/  STS.128 [R28+0x700], R16 ;  /* 0x000700101c007388 */ /* 0x010fe80000000c00 */
[----:B------:R-:W-:Y:S04]  /*48100*/  STS.128 [R28+0x380], R20 ;  /* 0x000380141c007388 */ /* 0x000fe80000000c00 */
[----:B--2---:R-:W-:Y:S04]  /*48110*/  STS.128 [R28+0x780], R24 ;  /* 0x000780181c007388 */ /* 0x004fe80000000c00 */
[----:B------:R-:W-:Y:S06]  /*48120*/  BAR.SYNC.DEFER_BLOCKING 0x0 ;  /* 0x0000000000007b1d */ /* 0x000fec0000010000 */
[----:B------:R-:W0:Y:S04]  /*48130*/  LDS.128 R4, [R3] ;  /* 0x0000000003047984 */ /* 0x000e280000000c00 */
[----:B------:R-:W1:Y:S04]  /*48140*/  LDS.128 R12, [R3+0x800] ;  /* 0x00080000030c7984 */ /* 0x000e680000000c00 */
[----:B------:R-:W2:Y:S04]  /*48150*/  LDS.128 R8, [R3+0x1000] ;  /* 0x0010000003087984 */ /* 0x000ea80000000c00 */
[----:B------:R-:W-:Y:S04]  /*48160*/  LDS.128 R16, [R0+0x1000] ;  /* 0x0010000000107984 */ /* 0x000fe80000000c00 */
[----:B0-----:R-:W-:Y:S04]  /*48170*/  STL.64 [R1+0x50], R4 ;  /* 0x0000500401007387 */ /* 0x001fe80000100a00 */
[----:B------:R-:W-:Y:S04]  /*48180*/  STL.64 [R1+0x58], R6 ;  /* 0x0000580601007387 */ /* 0x000fe80000100a00 */
[----:B------:R-:W0:Y:S04]  /*48190*/  LDS.128 R4, [R3+0x1800] ;  /* 0x0018000003047984 */ /* 0x000e280000000c00 */
[----:B-1----:R-:W-:Y:S04]  /*481a0*/  STL.64 [R1+0x80], R12 ;  /* 0x0000800c01007387 */ /* 0x002fe80000100a00 */
[----:B------:R-:W-:Y:S04]  /*481b0*/  STL.64 [R1+0x88], R14 ;  /* 0x0000880e01007387 */ /* 0x000fe80000100a00 */
[----:B------:R-:W-:Y:S04]  /*481c0*/  STL [R1+0x13c0], R3 ;  /* 0x0013c00301007387 */ /* 0x000fe80000100800 */
[----:B--2---:R-:W-:Y:S04]  /*481d0*/  STL.64 [R1+0x70], R8 ;  /* 0x0000700801007387 */ /* 0x004fe80000100a00 */
[----:B------:R-:W-:Y:S04]  /*481e0*/  STL.64 [R1+0x78], R10 ;  /* 0x0000780a01007387 */ /* 0x000fe80000100a00 */
[----:B------:R-:W1:Y:S04]  /*481f0*/  LDS.128 R12, [R29] ;  /* 0x000000001d0c7984 */ /* 0x000e680000000c00 */
[----:B------:R-:W-:Y:S04]  /*48200*/  LDS.128 R8, [R29+0x800] ;  /* 0x000800001d087984 */ /* 0x000fe80000000c00 */
[----:B0-----:R-:W-:Y:S04]  /*48210*/  STL.64 [R1+0x60], R4 ;  /* 0x0000600401007387 */ /* 0x001fe80000100a00 */
[----:B------:R-:W-:Y:S04]  /*48220*/  STL.64 [R1+0x68], R6 ;  /* 0x0000680601007387 */ /* 0x000fe80000100a00 */
[----:B------:R-:W0:Y:S04]  /*48230*/  LDS.128 R4, [R29+0x1000] ;  /* 0x001000001d047984 */ /* 0x000e280000000c00 */
[----:B-1----:R-:W-:Y:S04]  /*48240*/  STL.64 [R1+0x40], R12 ;  /* 0x0000400c01007387 */ /* 0x002fe80000100a00 */
[----:B------:R-:W-:Y:S04]  /*48250*/  STL.64 [R1+0x48], R14 ;  /* 0x0000480e01007387 */ /* 0x000fe80000100a00 */
[----:B------:R-:W-:Y:S04]  /*48260*/  LDS.128 R12, [R0+0x800] ;  /* 0x00080000000c7984 */ /* 0x000fe80000000c00 */
[----:B0-----:R-:W-:Y:S01]  /*48270*/  STL.64 [R1+0x20], R4 ;  /* 0x0000200401007387 */ /* 0x001fe20000100a00 */
[----:B------:R-:W-:-:S03]  /*48280*/  IMAD.MOV.U32 R3, RZ, RZ, R7 ;  /* 0x000000ffff037224 */ /* 0x000fc600078e0007 */
[----:B------:R-:W-:Y:S04]  /*48290*/  STL.64 [R1+0x30], R8 ;  /* 0x0000300801007387 */ /* 0x000fe80000100a00 */
[----:B------:R-:W-:Y:S04]  /*482a0*/  STL.64 [R1+0x38], R10 ;  /* 0x0000380a01007387 */ /* 0x000fe80000100a00 */
[----:B------:R-:W-:Y:S04]  /*482b0*/  STL [R1+0x28], R6 ;  /* 0x0000280601007387 */ /* 0x000fe80000100800 */
[----:B------:R-:W0:Y:S04]  /*482c0*/  LDS.128 R4, [R29+0x1800] ;  /* 0x001800001d047984 */ /* 0x000e280000000c00 */
[----:B------:R-:W-:Y:S04]  /*482d0*/  STL [R1+0x13c8], R3 ;  /* 0x0013c80301007387 */ /* 0x000fe80000100800 */
[----:B------:R-:W-:Y:S04]  /*482e0*/  STL [R1+0x13c4], R29 ;  /* 0x0013c41d01007387 */ /* 0x000fe80000100800 */
[----:B------:R-:W-:Y:S04]  /*482f0*/  LDS.128 R8, [R2] ;  /* 0x0000000002087984 */ /* 0x000fe80000000c00 */
[----:B0-----:R-:W-:Y:S04]  /*48300*/  STL.64 [R1+0x90], R4 ;  /* 0x0000900401007387 */ /* 0x001fe80000100a00 */
[----:B------:R-:W-:Y:S04]  /*48310*/  STL.64 [R1+0x98], R6 ;  /* 0x0000980601007387 */ /* 0x000fe80000100a00 */
[----:B------:R-:W0:Y:S04]  /*48320*/  LDS.128 R4, [R2+0x800] ;  /* 0x0008000002047984 */ /* 0x000e280000000c00 */
[----:B0-----:R-:W-:Y:S01]  /*48330*/  STL.64 [R1], R4 ;  /* 0x0000000401007387 */ /* 0x001fe20000100a00 */
[----:B------:R-:W-:-:S03]  /*48340*/  IMAD.MOV.U32 R29, RZ, RZ, R7 ;  /* 0x000000ffff1d7224 */ /* 0x000fc600078e0007 */
[----:B------:R-:W-:Y:S04]  /*48350*/  STL.64 [R1+0x10], R8 ;  /* 0x0000100801007387 */ /* 0x000fe80000100a00 */
[----:B------:R-:W-:Y:S04]  /*48360*/  STL.64 [R1+0x18], R10 ;  /* 0x0000180a01007387 */ /* 0x000fe80000100a00 */
[----:B------:R-:W-:Y:S04]  /*48370*/  STL [R1+0x8], R6 ;  /* 0x0000080601007387 */ /* 0x000fe80000100800 */
[----:B------:R-:W2:Y:S04]  /*48380*/  LDL.LU R20, [R1+0xc0] ;  /* 0x0000c00001147983 */ /* 0x000ea80000300800 */
[----:B------:R-:W2:Y:S04]  /*48390*/  LDL.LU R21, [R1+0xc4] ;  /* 0x0000c40001157983 */ /* 0x000ea80000300800 */
[----:B------:R-:W3:Y:S04]  /*483a0*/  LDL.LU R22, [R1+0xc8] ;  /* 0x0000c80001167983 */ /* 0x000ee80000300800 */
[----:B------:R-:W3:Y:S04]  /*483b0*/  LDL.LU R23, [R1+0xcc] ;  /* 0x0000cc0001177983 */ /* 0x000ee80000300800 */
[----:B------:R-:W0:Y:S04]  /*483c0*/  LDS.128 R4, [R2+0x1000] ;  /* 0x0010000002047984 */ /* 0x000e280000000c00 */
[----:B------:R-:W1:Y:S04]  /*483d0*/  LDS.128 R8, [R2+0x1800] ;  /* 0x0018000002087984 */ /* 0x000e680000000c00 */
[----:B---3--:R-:W-:Y:S04]  /*483e0*/  STL.64 [R1+0x1480], R22 ;  /* 0x0014801601007387 */ /* 0x008fe80000100a00 */
[----:B--2---:R-:W-:Y:S04]  /*483f0*/  STL.64 [R1+0x1478], R20 ;  /* 0x0014781401007387 */ /* 0x004fe80000100a00 */
[----:B------:R-:W2:Y:S04]  /*48400*/  LDL.LU R24, [R1+0xd0] ;  /* 0x0000d00001187983 */ /* 0x000ea80000300800 */
[----:B------:R-:W2:Y:S04]  /*48410*/  LDL.LU R25, [R1+0xd4] ;  /* 0x0000d40001197983 */ /* 0x000ea80000300800 */
[----:B------:R-:W2:Y:S04]  /*48420*/  LDL.LU R26, [R1+0xd8] ;  /* 0x0000d800011a7983 */ /* 0x000ea80000300800 */
[----:B------:R-:W2:Y:S04]  /*48430*/  LDL.LU R27, [R1+0xdc] ;  /* 0x0000dc00011b7983 */ /* 0x000ea80000300800 */
[----:B------:R-:W-:Y:S04]  /*48440*/  STL [R1+0x13cc], R29 ;  /* 0x0013cc1d01007387 */ /* 0x000fe80000100800 */
[----:B0-----:R-:W-:Y:S04]  /*48450*/  STL [R1+0x13fc], R4 ;  /* 0x0013fc0401007387 */ /* 0x001fe80000100800 */
[----:B------:R-:W-:Y:S04]  /*48460*/  STL [R1+0x13e8], R5 ;  /* 0x0013e80501007387 */ /* 0x000fe80000100800 */
[----:B------:R0:W-:Y:S04]  /*48470*/  STL [R1+0x13d8], R6 ;  /* 0x0013d80601007387 */ /* 0x0001e80000100800 */
[----:B------:R-:W-:Y:S04]  /*48480*/  STL [R1+0x13d0], R7 ;  /* 0x0013d00701007387 */ /* 0x000fe80000100800 */
[----:B-1----:R-:W-:Y:S01]  /*48490*/  STL [R1+0x154], R9 ;  /* 0x0001540901007387 */ /* 0x002fe20000100800 */
[----:B0-----:R-:W-:-:S03]  /*484a0*/  IMAD.MOV.U32 R6, RZ, RZ, R8 ;  /* 0x000000ffff067224 */ /* 0x001fc600078e0008 */
[----:B------:R-:W-:Y:S04]  /*484b0*/  STL.64 [R1+0x158], R10 ;  /* 0x0001580a01007387 */ /* 0x000fe80000100a00 */
[----:B------:R-:W0:Y:S04]  /*484c0*/  LDS.128 R8, [R0] ;  /* 0x0000000000087984 */ /* 0x000e280000000c00 */
[----:B------:R-:W1:Y:S04]  /*484d0*/  LDS.128 R20, [R0+0x1800] ;  /* 0x0018000000147984 */ /* 0x000e680000000c00 */
[----:B------:R-:W-:Y:S06]  /*484e0*/  BAR.SYNC.DEFER_BLOCKING 0x0 ;  /* 0x0000000000007b1d */ /* 0x000fec0000010000 */
[----:B0-----:R-:W-:Y:S04]  /*484f0*/  STL [R1+0x13ec], R9 ;  /* 0x0013ec0901007387 */ /* 0x001fe80000100800 */
[----:B------:R-:W-:Y:S04]  /*48500*/  STL [R1+0x13dc], R10 ;  /* 0x0013dc0a01007387 */ /* 0x000fe80000100800 */
[----:B------:R-:W-:Y:S04]  /*48510*/  STL [R1+0x13d4], R11 ;  /* 0x0013d40b01007387 */ /* 0x000fe80000100800 */
[----:B------:R-:W-:Y:S04]  /*48520*/  STL [R1+0x13f0], R13 ;  /* 0x0013f00d01007387 */ /* 0x000fe80000100800 */
[----:B------:R-:W-:Y:S04]  /*48530*/  STL [R1+0x13e4], R14 ;  /* 0x0013e40e01007387 */ /* 0x000fe80000100800 */
[----:B------:R-:W-:Y:S04]  /*48540*/  STL [R1+0x13e0], R15 ;  /* 0x0013e00f01007387 */ /* 0x000fe80000100800 */
[----:B------:R0:W-:Y:S04]  /*48550*/  STL [R1+0x1418], R12 ;  /* 0x0014180c01007387 */ /* 0x0001e80000100800 */
[----:B0-----:R-:W3:Y:S04]  /*48560*/  LDL.LU R12, [R1+0xb0] ;  /* 0x0000b000010c7983 */ /* 0x001ee80000300800 */
[----:B------:R-:W3:Y:S04]  /*48570*/  LDL.LU R13, [R1+0xb4] ;  /* 0x0000b400010d7983 */ /* 0x000ee80000300800 */
[----:B------:R-:W3:Y:S04]  /*48580*/  LDL.LU R14, [R1+0xb8] ;  /* 0x0000b800010e7983 */ /* 0x000ee80000300800 */
[----:B------:R-:W3:Y:S04]  /*48590*/  LDL.LU R15, [R1+0xbc] ;  /* 0x0000bc00010f7983 */ /* 0x000ee80000300800 */
[----:B------:R-:W-:Y:S04]  /*485a0*/  STL [R1+0x13f8], R18 ;  /* 0x0013f81201007387 */ /* 0x000fe80000100800 */
[----:B------:R-:W-:Y:S04]  /*485b0*/  STL [R1+0x13f4], R19 ;  /* 0x0013f41301007387 */ /* 0x000fe80000100800 */
[----:B------:R0:W-:Y:S01]  /*485c0*/  STL.64 [R1+0x1460], R16 ;  /* 0x0014601001007387 */ /* 0x0001e20000100a00 */
[----:B-1----:R-:W-:-:S02]  /*485d0*/  IMAD.MOV.U32 R3, RZ, RZ, R22 ;  /* 0x000000ffff037224 */ /* 0x002fc400078e0016 */
[----:B------:R-:W-:Y:S02]  /*485e0*/  IMAD.MOV.U32 R7, RZ, RZ, R20 ;  /* 0x000000ffff077224 */ /* 0x000fe400078e0014 */
[----:B------:R-:W-:Y:S01]  /*485f0*/  IMAD.MOV.U32 R29, RZ, RZ, R21 ;  /* 0x000000ffff1d7224 */ /* 0x000fe200078e0015 */
[----:B0-----:R-:W4:Y:S04]  /*48600*/  LDL.LU R16, [R1+0xa0] ;  /* 0x0000a00001107983 */ /* 0x001f280000300800 */
[----:B------:R-:W4:Y:S04]  /*48610*/  LDL.LU R17, [R1+0xa4] ;  /* 0x0000a40001117983 */ /* 0x000f280000300800 */
[----:B------:R-:W4:Y:S04]  /*48620*/  LDL.LU R18, [R1+0xa8] ;  /* 0x0000a80001127983 */ /* 0x000f280000300800 */
[----:B------:R-:W4:Y:S04]  /*48630*/  LDL.LU R19, [R1+0xac] ;  /* 0x0000ac0001137983 */ /* 0x000f280000300800 */
[----:B------:R0:W-:Y:S04]  /*48640*/  STL [R1+0x16c], R23 ;  /* 0x00016c1701007387 */ /* 0x0001e80000100800 */
[----:B0-----:R-:W5:Y:S04]  /*48650*/  LDL.LU.64 R22, [R1+0x1480] ;  /* 0x0014800001167983 */ /* 0x001f680000300a00 */
[----:B------:R-:W5:Y:S04]  /*48660*/  LDL.LU.64 R20, [R1+0x1478] ;  /* 0x0014780001147983 */ /* 0x000f680000300a00 */
[----:B------:R-:W-:Y:S04]  /*48670*/  STL.64 [R1+0x1400], R6 ;  /* 0x0014000601007387 */ /* 0x000fe80000100a00 */
[----:B--2---:R-:W-:Y:S04]  /*48680*/  STS.128 [R28+0x480], R24 ;  /* 0x000480181c007388 */ /* 0x004fe80000000c00 */
[----:B---3--:R-:W-:Y:S04]  /*48690*/  STS.128 [R28+0x400], R12 ;  /* 0x0004000c1c007388 */ /* 0x008fe80000000c00 */
[----:B----4-:R-:W-:Y:S04]  /*486a0*/  STS.128 [R28], R16 ;  /* 0x000000101c007388 */ /* 0x010fe80000000c00 */
[----:B-----5:R0:W-:Y:S04]  /*486b0*/  STS.128 [R28+0x80], R20 ;  /* 0x000080141c007388 */ /* 0x0201e80000000c00 */
        /* <DEDUP_REMOVED lines=16> */
[----:B------:R-:W4:Y:S04]  /*487c0*/  LDL.LU R4, [R1+0xe0] ;  /* 0x0000e00001047983 */ /* 0x000f280000300800 */
[----:B------:R-:W4:Y:S04]  /*487d0*/  LDL.LU R5, [R1+0xe4] ;  /* 0x0000e40001057983 */ /* 0x000f280000300800 */
[----:B------:R-:W4:Y:S04]  /*487e0*/  LDL.LU R6, [R1+0xe8] ;  /* 0x0000e80001067983 */ /* 0x000f280000300800 */
[----:B------:R-:W4:Y:S04]  /*487f0*/  LDL.LU R7, [R1+0xec] ;  /* 0x0000ec0001077983 */ /* 0x000f280000300800 */
[----:B------:R-:W5:Y:S04]  /*48800*/  LDL.LU R16, [R1+0x100] ;  /* 0x0001000001107983 */ /* 0x000f680000300800 */
[----:B------:R-:W5:Y:S04]  /*48810*/  LDL.LU R17, [R1+0x104] ;  /* 0x0001040001117983 */ /* 0x000f680000300800 */
[----:B------:R-:W2:Y:S04]  /*48820*/  LDL.LU R18, [R1+0x108] ;  /* 0x0001080001127983 */ /* 0x000ea80000300800 */
[----:B------:R-:W2:Y:S04]  /*48830*/  LDL.LU R19, [R1+0x10c] ;  /* 0x00010c0001137983 */ /* 0x000ea80000300800 */
[----:B--2---:R-:W-:Y:S04]  /*48840*/  STL.64 [R1+0x1470], R18 ;  /* 0x0014701201007387 */ /* 0x004fe80000100a00 */
[----:B-----5:R0:W-:Y:S04]  /*48850*/  STL.64 [R1+0x1468], R16 ;  /* 0x0014681001007387 */ /* 0x0201e80000100a00 */
[----:B0-----:R-:W2:Y:S04]  /*48860*/  LDL.LU R16, [R1+0xf0] ;  /* 0x0000f00001107983 */ /* 0x001ea80000300800 */
[----:B------:R-:W2:Y:S04]  /*48870*/  LDL.LU R17, [R1+0xf4] ;  /* 0x0000f40001117983 */ /* 0x000ea80000300800 */
[----:B------:R-:W2:Y:S04]  /*48880*/  LDL.LU R18, [R1+0xf8] ;  /* 0x0000f80001127983 */ /* 0x000ea80000300800 */
[----:B------:R-:W2:Y:S04]  /*48890*/  LDL.LU R19, [R1+0xfc] ;  /* 0x0000fc0001137983 */ /* 0x000ea80000300800 */
[----:B---3--:R-:W-:Y:S04]  /*488a0*/  STL.64 [R1+0x1448], R22 ;  /* 0x0014481601007387 */ /* 0x008fe80000100a00 */
[----:B------:R0:W-:Y:S04]  /*488b0*/  STL.64 [R1+0x1440], R20 ;  /* 0x0014401401007387 */ /* 0x0001e80000100a00 */
[----:B0-----:R-:W3:Y:S04]  /*488c0*/  LDL.LU R20, [R1+0x120] ;  /* 0x0001200001147983 */ /* 0x001ee80000300800 */
[----:B------:R-:W3:Y:S04]  /*488d0*/  LDL.LU R21, [R1+0x124] ;  /* 0x0001240001157983 */ /* 0x000ee80000300800 */
[----:B------:R-:W5:Y:S04]  /*488e0*/  LDL.LU R22, [R1+0x128] ;  /* 0x0001280001167983 */ /* 0x000f680000300800 */
[----:B------:R-:W5:Y:S04]  /*488f0*/  LDL.LU R23, [R1+0x12c] ;  /* 0x00012c0001177983 */ /* 0x000f680000300800 */
[----:B----4-:R-:W-:Y:S04]  /*48900*/  STS.128 [R28+0x100], R4 ;  /* 0x000100041c007388 */ /* 0x010fe80000000c00 */
[----:B-----5:R-:W-:Y:S04]  /*48910*/  STL.64 [R1+0x1458], R22 ;  /* 0x0014581601007387 */ /* 0x020fe80000100a00 */
[----:B---3--:R0:W-:Y:S04]  /*48920*/  STL.64 [R1+0x1450], R20 ;  /* 0x0014501401007387 */ /* 0x0081e80000100a00 */
[----:B0-----:R-:W3:Y:S04]  /*48930*/  LDL.LU R20, [R1+0x110] ;  /* 0x0001100001147983 */ /* 0x001ee80000300800 */
[----:B------:R-:W3:Y:S04]  /*48940*/  LDL.LU R21, [R1+0x114] ;  /* 0x0001140001157983 */ /* 0x000ee80000300800 */
        /* <DEDUP_REMOVED lines=8> */
[----:B------:R-:W5:Y:S04]  /*489d0*/  LDL.LU R26, [R1+0x4f8] ;  /* 0x0004f800011a7983 */ /* 0x000f680000300800 */
[----:B------:R-:W5:Y:S04]  /*489e0*/  LDL.LU R27, [R1+0x4fc] ;  /* 0x0004fc00011b7983 */ /* 0x000f680000300800 */
[----:B------:R-:W3:Y:S04]  /*489f0*/  LDL.LU R9, [R1+0xf9c] ;  /* 0x000f9c0001097983 */ /* 0x000ee80000300800 */
[----:B------:R-:W3:Y:S04]  /*48a00*/  LDL.LU R2, [R1+0xf14] ;  /* 0x000f140001027983 */ /* 0x000ee80000300800 */
[----:B------:R-:W3:Y:S04]  /*48a10*/  LDL.LU R4, [R1+0x510] ;  /* 0x0005100001047983 */ /* 0x000ee80000300800 */
[----:B------:R-:W3:Y:S04]  /*48a20*/  LDL.LU R5, [R1+0x514] ;  /* 0x0005140001057983 */ /* 0x000ee80000300800 */
[----:B------:R-:W3:Y:S04]  /*48a30*/  LDL.LU R6, [R1+0x518] ;  /* 0x0005180001067983 */ /* 0x000ee80000300800 */
[----:B------:R-:W3:Y:S04]  /*48a40*/  LDL.LU R7, [R1+0x51c] ;  /* 0x00051c0001077983 */ /* 0x000ee80000300800 */
[----:B--2---:R-:W-:Y:S04]  /*48a50*/  STS.128 [R28+0x500], R16 ;  /* 0x000500101c007388 */ /* 0x004fe80000000c00 */
[----:B---3--:R-:W-:Y:S04]  /*48a60*/  STL.64 [R1+0x1410], R6 ;  /* 0x0014100601007387 */ /* 0x008fe80000100a00 */
[----:B------:R0:W-:Y:S04]  /*48a70*/  STL.64 [R1+0x1408], R4 ;  /* 0x0014080401007387 */ /* 0x0001e80000100a00 */
[----:B0-----:R-:W2:Y:S04]  /*48a80*/  LDL.LU R4, [R1+0x500] ;  /* 0x0005000001047983 */ /* 0x001ea80000300800 */
[----:B------:R-:W2:Y:S04]  /*48a90*/  LDL.LU R5, [R1+0x504] ;  /* 0x0005040001057983 */ /* 0x000ea80000300800 */
[----:B------:R-:W2:Y:S04]  /*48aa0*/  LDL.LU R6, [R1+0x508] ;  /* 0x0005080001067983 */ /* 0x000ea80000300800 */
[----:B------:R-:W2:Y:S04]  /*48ab0*/  LDL.LU R7, [R1+0x50c] ;  /* 0x00050c0001077983 */ /* 0x000ea80000300800 */
[----:B------:R-:W3:Y:S04]  /*48ac0*/  LDL.LU.64 R18, [R1+0x1470] ;  /* 0x0014700001127983 */ /* 0x000ee80000300a00 */
[----:B------:R-:W3:Y:S04]  /*48ad0*/  LDL.LU.64 R16, [R1+0x1468] ;  /* 0x0014680001107983 */ /* 0x000ee80000300a00 */
[----:B------:R-:W2:Y:S04]  /*48ae0*/  LDL.LU R0, [R1+0x4c8] ;  /* 0x0004c80001007983 */ /* 0x000ea80000300800 */
[----:B------:R-:W-:Y:S04]  /*48af0*/  STS.128 [R28+0x580], R20 ;  /* 0x000580141c007388 */ /* 0x000fe80000000c00 */
[----:B---3--:R0:W-:Y:S04]  /*48b00*/  STS.128 [R28+0x180], R16 ;  /* 0x000180101c007388 */ /* 0x0081e80000000c00 */
[----:B0-----:R-:W3:Y:S04]  /*48b10*/  LDL.LU.64 R16, [R1+0x1460] ;  /* 0x0014600001107983 */ /* 0x001ee80000300a00 */
[----:B------:R-:W2:Y:S04]  /*48b20*/  LDL.LU R11, [R1+0xf18] ;  /* 0x000f1800010b7983 */ /* 0x000ea80000300800 */
[----:B------:R-:W2:Y:S01]  /*48b30*/  LDL.LU R18, [R1+0x50] ;  /* 0x0000500001127983 */ /* 0x000ea20000300800 */
[----:B------:R-:W-:-:S03]  /*48b40*/  ISETP.GE.AND P0, PT, R2, c[0x0][0x178], PT ;  /* 0x00005e0002007a0c */ /* 0x000fc60003f06270 */
[----:B------:R-:W2:Y:S01]  /*48b50*/  LDL.LU.64 R22, [R1+0x1458] ;  /* 0x0014580001167983 */ /* 0x000ea20000300a00 */
[----:B------:R-:W-:-:S03]  /*48b60*/  ISETP.LT.AND P1, PT, R9, c[0x0][0x17c], !P0 ;  /* 0x00005f0009007a0c */ /* 0x000fc60004721270 */
[----:B------:R-:W2:Y:S04]  /*48b70*/  LDL.LU.64 R20, [R1+0x1450] ;  /* 0x0014500001147983 */ /* 0x000ea80000300a00 */
[----:B--2---:R0:W-:Y:S04]  /*48b80*/  STS.128 [R28+0x200], R20 ;  /* 0x000200141c007388 */ /* 0x0041e80000000c00 */
[----:B0-----:R-:W2:Y:S04]  /*48b90*/  LDL.LU.64 R22, [R1+0x1448] ;  /* 0x0014480001167983 */ /* 0x001ea80000300a00 */
[----:B------:R-:W2:Y:S04]  /*48ba0*/  LDL.LU.64 R20, [R1+0x1440] ;  /* 0x0014400001147983 */ /* 0x000ea80000300a00 */
[----:B------:R-:W3:Y:S04]  /*48bb0*/  LDL.LU R9, [R1+0xf1c] ;  /* 0x000f1c0001097983 */ /* 0x000ee80000300800 */
[----:B------:R-:W3:Y:S04]  /*48bc0*/  LDL.LU R19, [R1+0x40] ;  /* 0x0000400001137983 */ /* 0x000ee80000300800 */
[----:B--2---:R0:W-:Y:S04]  /*48bd0*/  STS.128 [R28+0x600], R20 ;  /* 0x000600141c007388 */ /* 0x0041e80000000c00 */
[----:B0-----:R-:W2:Y:S04]  /*48be0*/  LDL.LU.64 R22, [R1+0x1438] ;  /* 0x0014380001167983 */ /* 0x001ea80000300a00 */
[----:B------:R-:W2:Y:S04]  /*48bf0*/  LDL.LU.64 R20, [R1+0x1430] ;  /* 0x0014300001147983 */ /* 0x000ea80000300a00 */
[----:B----4-:R-:W-:Y:S04]  /*48c00*/  STS.128 [R28+0x680], R12 ;  /* 0x0006800c1c007388 */ /* 0x010fe80000000c00 */
[----:B------:R-:W-:Y:S04]  /*48c10*/  STS.128 [R28+0x380], R4 ;  /* 0x000380041c007388 */ /* 0x000fe80000000c00 */
[----:B--2---:R0:W-:Y:S04]  /*48c20*/  STS.128 [R28+0x280], R20 ;  /* 0x000280141c007388 */ /* 0x0041e80000000c00 */
[----:B0-----:R-:W2:Y:S04]  /*48c30*/  LDL.LU.64 R22, [R1+0x1428] ;  /* 0x0014280001167983 */ /* 0x001ea80000300a00 */
[----:B------:R-:W2:Y:S04]  /*48c40*/  LDL.LU.64 R20, [R1+0x1420] ;  /* 0x0014200001147983 */ /* 0x000ea80000300a00 */
[----:B------:R-:W4:Y:S04]  /*48c50*/  LDL.LU R10, [R1+0x10] ;  /* 0x00001000010a7983 */ /* 0x000f280000300800 */
[----:B------:R-:W2:Y:S04]  /*48c60*/  LDL.LU R12, [R1+0x1418] ;  /* 0x00141800010c7983 */ /* 0x000ea80000300800 */
[----:B------:R-:W2:Y:S04]  /*48c70*/  LDL.LU R15, [R1+0xf20] ;  /* 0x000f2000010f7983 */ /* 0x000ea80000300800 */
[----:B------:R-:W2:Y:S04]  /*48c80*/  LDL.LU R14, [R1+0xf24] ;  /* 0x000f2400010e7983 */ /* 0x000ea80000300800 */
[----:B------:R-:W2:Y:S04]  /*48c90*/  LDL.LU R13, [R1+0x80] ;  /* 0x00008000010d7983 */ /* 0x000ea80000300800 */
[----:B------:R-:W2:Y:S04]  /*48ca0*/  LDL.LU.64 R6, [R1+0x1410] ;  /* 0x0014100001067983 */ /* 0x000ea80000300a00 */
[----:B------:R-:W2:Y:S01]  /*48cb0*/  LDL.LU.64 R4, [R1+0x1408] ;  /* 0x0014080001047983 */ /* 0x000ea20000300a00 */
[----:B------:R-:W-:-:S03]  /*48cc0*/  ISETP.LT.AND P3, PT, R11, c[0x0][0x17c], !P0 ;  /* 0x00005f000b007a0c */ /* 0x000fc60004761270 */
[----:B-----5:R0:W-:Y:S02]  /*48cd0*/  STS.128 [R28+0x700], R24 ;  /* 0x000700181c007388 */ /* 0x0201e40000000c00 */
[----:B0-----:R-:W-:Y:S02]  /*48ce0*/  IMAD R26, R11, c[0x0][0x198], RZ ;  /* 0x000066000b1a7a24 */ /* 0x001fe400078e02ff */
[----:B------:R-:W-:Y:S01]  /*48cf0*/  IMAD R2, R2, c[0x0][0x194], RZ ;  /* 0x0000650002027a24 */ /* 0x000fe200078e02ff */
[----:B--2---:R0:W-:Y:S04]  /*48d00*/  STS.128 [R28+0x780], R4 ;  /* 0x000780041c007388 */ /* 0x0041e80000000c00 */
[----:B0-----:R-:W2:Y:S04]  /*48d10*/  LDL.LU.64 R6, [R1+0x1400] ;  /* 0x0014000001067983 */ /* 0x001ea80000300a00 */
[----:B------:R-:W5:Y:S04]  /*48d20*/  LDL.LU R11, [R1+0xf28] ;  /* 0x000f2800010b7983 */ /* 0x000f680000300800 */
[----:B------:R-:W2:Y:S04]  /*48d30*/  LDL.LU R4, [R1+0xf2c] ;  /* 0x000f2c0001047983 */ /* 0x000ea80000300800 */
[----:B------:R0:W-:Y:S04]  /*48d40*/  STS.128 [R28+0x300], R20 ;  /* 0x000300141c007388 */ /* 0x0001e80000000c00 */
[----:B------:R-:W-:Y:S01]  /*48d50*/  BAR.SYNC.DEFER_BLOCKING 0x0 ;  /* 0x0000000000007b1d */ /* 0x000fe20000010000 */
[----:B------:R-:W-:Y:S01]  /*48d60*/  ISETP.LT.AND P4, PT, R0, c[0x0][0x17c], !P0 ;  /* 0x00005f0000007a0c */ /* 0x000fe20004781270 */
[----:B---3--:R-:W-:-:S02]  /*48d70*/  IMAD R25, R9, c[0x0][0x198], RZ ;  /* 0x0000660009197a24 */ /* 0x008fc400078e02ff */
[----:B0-----:R-:W-:Y:S01]  /*48d80*/  IMAD R21, R0, c[0x0][0x198], RZ ;  /* 0x0000660000157a24 */ /* 0x001fe200078e02ff */
[----:B------:R-:W-:-:S04]  /*48d90*/  LEA R0, P2, R2, c[0x0][0x170], 0x1 ;  /* 0x00005c0002007a11 */ /* 0x000fc800078408ff */
[----:B------:R-:W-:Y:S02]  /*48da0*/  LEA.HI.X.SX32 R2, R2, c[0x0][0x174], 0x1, P2 ;  /* 0x00005d0002027a11 */ /* 0x000fe400010f0eff */
[-C--:B------:R-:W-:Y:S02]  /*48db0*/  LEA R22, P5, R21, R0.reuse, 0x1 ;  /* 0x0000000015167211 */ /* 0x080fe400078a08ff */
[----:B------:R-:W-:Y:S02]  /*48dc0*/  ISETP.LT.AND P2, PT, R9, c[0x0][0x17c], !P0 ;  /* 0x00005f0009007a0c */ /* 0x000fe40004741270 */
[----:B------:R-:W-:Y:S01]  /*48dd0*/  LEA R20, P6, R26, R0, 0x1 ;  /* 0x000000001a147211 */ /* 0x000fe200078c08ff */
[----:B------:R-:W-:Y:S01]  /*48de0*/  IMAD R27, R14, c[0x0][0x198], RZ ;  /* 0x000066000e1b7a24 */ /* 0x000fe200078e02ff */
[----:B------:R-:W-:Y:S01]  /*48df0*/  LEA.HI.X.SX32 R23, R21, R2, 0x1, P5 ;  /* 0x0000000215177211 */ /* 0x000fe200028f0eff */
[----:B------:R-:W3:Y:S01]  /*48e00*/  LDL.LU R9, [R1+0x30] ;  /* 0x0000300001097983 */ /* 0x000ee20000300800 */
[----:B------:R-:W-:-:S02]  /*48e10*/  LEA R24, P5, R25, R0, 0x1 ;  /* 0x0000000019187211 */ /* 0x000fc400078a08ff */
[-C--:B------:R-:W-:Y:S01]  /*48e20*/  LEA.HI.X.SX32 R21, R26, R2.reuse, 0x1, P6 ;  /* 0x000000021a157211 */ /* 0x080fe200030f0eff */
[----:B------:R0:W-:Y:S01]  /*48e30*/  @P4 STG.E.U16 [R22.64], R18 ;  /* 0x0000001216004986 */ /* 0x0001e2000c10150a */
[----:B------:R-:W-:-:S03]  /*48e40*/  LEA.HI.X.SX32 R25, R25, R2, 0x1, P5 ;  /* 0x0000000219197211 */ /* 0x000fc600028f0eff */
[----:B------:R-:W-:Y:S01]  /*48e50*/  @P3 STG.E.U16 [R20.64], R19 ;  /* 0x0000001314003986 */ /* 0x000fe2000c10150a */
[----:B------:R-:W-:-:S03]  /*48e60*/  ISETP.LT.AND P3, PT, R14, c[0x0][0x17c], !P0 ;  /* 0x00005f000e007a0c */ /* 0x000fc60004761270 */
[----:B----4-:R1:W-:Y:S01]  /*48e70*/  @P2 STG.E.U16 [R24.64], R10 ;  /* 0x0000000a18002986 */ /* 0x0103e2000c10150a */
[----:B------:R-:W-:-:S03]  /*48e80*/  ISETP.LT.AND P4, PT, R15, c[0x0][0x17c], !P0 ;  /* 0x00005f000f007a0c */ /* 0x000fc60004781270 */
[----:B------:R-:W4:Y:S01]  /*48e90*/  LDL.LU R5, [R1] ;  /* 0x0000000001057983 */ /* 0x000f220000300800 */
[----:B0-----:R-:W-:-:S03]  /*48ea0*/  IMAD R22, R15, c[0x0][0x198], RZ ;  /* 0x000066000f167a24 */ /* 0x001fc600078e02ff */
[----:B------:R-:W4:Y:S01]  /*48eb0*/  LDL.LU R14, [R1+0xf34] ;  /* 0x000f3400010e7983 */ /* 0x000f220000300800 */
[----:B-1----:R-:W-:-:S03]  /*48ec0*/  LEA R24, P5, R27, R0, 0x1 ;  /* 0x000000001b187211 */ /* 0x002fc600078a08ff */
[----:B------:R-:W4:Y:S01]  /*48ed0*/  LDL.LU R15, [R1+0xf38] ;  /* 0x000f3800010f7983 */ /* 0x000f220000300800 */
[----:B------:R-:W-:-:S03]  /*48ee0*/  LEA.HI.X.SX32 R25, R27, R2, 0x1, P5 ;  /* 0x000000021b197211 */ /* 0x000fc600028f0eff */
[----:B------:R-:W4:Y:S01]  /*48ef0*/  LDL.LU R28, [R1+0x70] ;  /* 0x00007000011c7983 */ /* 0x000f220000300800 */
[----:B------:R-:W-:-:S04]  /*48f00*/  LEA R20, P6, R22, R0, 0x1 ;  /* 0x0000000016147211 */ /* 0x000fc800078c08ff */
[----:B------:R-:W-:-:S05]  /*48f10*/  LEA.HI.X.SX32 R21, R22, R2, 0x1, P6 ;  /* 0x0000000216157211 */ /* 0x000fca00030f0eff */
[----:B------:R0:W-:Y:S01]  /*48f20*/  @P4 STG.E.U16 [R20.64], R8 ;  /* 0x0000000814004986 */ /* 0x0001e2000c10150a */
[C---:B-----5:R-:W-:Y:S01]  /*48f30*/  IMAD R23, R11.reuse, c[0x0][0x198], RZ ;  /* 0x000066000b177a24 */ /* 0x060fe200078e02ff */
[----:B------:R-:W-:Y:S02]  /*48f40*/  ISETP.LT.AND P2, PT, R11, c[0x0][0x17c], !P0 ;  /* 0x00005f000b007a0c */ /* 0x000fe40004741270 */
[----:B------:R-:W5:Y:S04]  /*48f50*/  LDL.LU R11, [R1+0x20] ;  /* 0x00002000010b7983 */ /* 0x000f680000300800 */
[----:B------:R-:W5:Y:S01]  /*48f60*/  LDL.LU R27, [R1+0xf30] ;  /* 0x000f3000011b7983 */ /* 0x000f620000300800 */
[C---:B--2---:R-:W-:Y:S01]  /*48f70*/  IMAD R26, R4.reuse, c[0x0][0x198], RZ ;  /* 0x00006600041a7a24 */ /* 0x044fe200078e02ff */
[----:B------:R-:W-:-:S02]  /*48f80*/  ISETP.LT.AND P4, PT, R4, c[0x0][0x17c], !P0 ;  /* 0x00005f0004007a0c */ /* 0x000fc40004781270 */
[----:B------:R-:W2:Y:S01]  /*48f90*/  LDL.LU R4, [R1+0xf40] ;  /* 0x000f400001047983 */ /* 0x000ea20000300800 */
[----:B------:R-:W-:-:S03]  /*48fa0*/  LEA R22, P6, R23, R0, 0x1 ;  /* 0x0000000017167211 */ /* 0x000fc600078c08ff */
[----:B------:R-:W-:Y:S01]  /*48fb0*/  @P3 STG.E.U16 [R24.64], R13 ;  /* 0x0000000d18003986 */ /* 0x000fe2000c10150a */
[----:B------:R-:W-:Y:S02]  /*48fc0*/  LEA.HI.X.SX32 R23, R23, R2, 0x1, P6 ;  /* 0x0000000217177211 */ /* 0x000fe400030f0eff */
[----:B0-----:R-:W-:-:S04]  /*48fd0*/  LEA R20, P5, R26, R0, 0x1 ;  /* 0x000000001a147211 */ /* 0x001fc800078a08ff */
[----:B------:R-:W-:Y:S01]  /*48fe0*/  LEA.HI.X.SX32 R21, R26, R2, 0x1, P5 ;  /* 0x000000021a157211 */ /* 0x000fe200028f0eff */
[----:B---3--:R-:W-:Y:S04]  /*48ff0*/  @P2 STG.E.U16 [R22.64], R9 ;  /* 0x0000000916002986 */ /* 0x008fe8000c10150a */
[----:B----4-:R0:W-:Y:S01]  /*49000*/  @P4 STG.E.U16 [R20.64], R5 ;  /* 0x0000000514004986 */ /* 0x0101e2000c10150a */
[C---:B------:R-:W-:Y:S02]  /*49010*/  ISETP.LT.AND P2, PT, R14.reuse, c[0x0][0x17c], !P0 ;  /* 0x00005f000e007a0c */ /* 0x040fe40004741270 */
[C---:B------:R-:W-:Y:S01]  /*49020*/  ISETP.LT.AND P4, PT, R15.reuse, c[0x0][0x17c], !P0 ;  /* 0x00005f000f007a0c */ /* 0x040fe20004781270 */
[----:B0-----:R-:W-:Y:S02]  /*49030*/  IMAD R21, R15, c[0x0][0x198], RZ ;  /* 0x000066000f157a24 */ /* 0x001fe400078e02ff */
[C---:B-----5:R-:W-:Y:S01]  /*49040*/  IMAD R25, R27.reuse, c[0x0][0x198], RZ ;  /* 0x000066001b197a24 */ /* 0x060fe200078e02ff */
[----:B------:R-:W-:Y:S01]  /*49050*/  ISETP.LT.AND P3, PT, R27, c[0x0][0x17c], !P0 ;  /* 0x00005f001b007a0c */ /* 0x000fe20004761270 */
[----:B------:R-:W-:-:S02]  /*49060*/  IMAD R27, R14, c[0x0][0x198], RZ ;  /* 0x000066000e1b7a24 */ /* 0x000fc400078e02ff */
[----:B------:R-:W3:Y:S01]  /*49070*/  LDL.LU R14, [R1+0x60] ;  /* 0x00006000010e7983 */ /* 0x000ee20000300800 */
[-C--:B------:R-:W-:Y:S02]  /*49080*/  LEA R22, P6, R25, R0.reuse, 0x1 ;  /* 0x0000000019167211 */ /* 0x080fe400078c08ff */
[----:B------:R-:W-:Y:S01]  /*49090*/  LEA R24, P5, R27, R0, 0x1 ;  /* 0x000000001b187211 */ /* 0x000fe200078a08ff */
[----:B------:R-:W4:Y:S01]  /*490a0*/  LDL.LU R15, [R1+0x90] ;  /* 0x00009000010f7983 */ /* 0x000f220000300800 */
[-C--:B------:R-:W-:Y:S01]  /*490b0*/  LEA.HI.X.SX32 R23, R25, R2.reuse, 0x1, P6 ;  /* 0x0000000219177211 */ /* 0x080fe200030f0eff */
[C---:B--2---:R-:W-:Y:S01]  /*490c0*/  IMAD R26, R4.reuse, c[0x0][0x198], RZ ;  /* 0x00006600041a7a24 */ /* 0x044fe200078e02ff */
[----:B------:R-:W-:Y:S02]  /*490d0*/  LEA.HI.X.SX32 R25, R27, R2, 0x1, P5 ;  /* 0x000000021b197211 */ /* 0x000fe400028f0eff */
[----:B------:R-:W2:Y:S04]  /*490e0*/  LDL.LU R27, [R1+0xf48] ;  /* 0x000f4800011b7983 */ /* 0x000ea80000300800 */
[----:B------:R0:W-:Y:S01]  /*490f0*/  @P3 STG.E.U16 [R22.64], R12 ;  /* 0x0000000c16003986 */ /* 0x0001e2000c10150a */
[----:B------:R-:W-:-:S03]  /*49100*/  ISETP.LT.AND P3, PT, R4, c[0x0][0x17c], !P0 ;  /* 0x00005f0004007a0c */ /* 0x000fc60004761270 */
[----:B------:R-:W5:Y:S04]  /*49110*/  LDL.LU R4, [R1+0x13fc] ;  /* 0x0013fc0001047983 */ /* 0x000f680000300800 */
[----:B0-----:R-:W3:Y:S01]  /*49120*/  LDL.LU R23, [R1+0xf44] ;  /* 0x000f440001177983 */ /* 0x001ee20000300800 */
[CC--:B------:R-:W-:Y:S02]  /*49130*/  LEA R20, P6, R21.reuse, R0.reuse, 0x1 ;  /* 0x0000000015147211 */ /* 0x0c0fe400078c08ff */
[C---:B------:R-:W-:Y:S02]  /*49140*/  LEA R22, P5, R26.reuse, R0, 0x1 ;  /* 0x000000001a167211 */ /* 0x040fe400078a08ff */
[-C--:B------:R-:W-:Y:S01]  /*49150*/  LEA.HI.X.SX32 R21, R21, R2.reuse, 0x1, P6 ;  /* 0x0000000215157211 */ /* 0x080fe200030f0eff */
[----:B------:R0:W-:Y:S04]  /*49160*/  @P2 STG.E.U16 [R24.64], R28 ;  /* 0x0000001c18002986 */ /* 0x0001e8000c10150a */
[----:B------:R1:W-:Y:S01]  /*49170*/  @P4 STG.E.U16 [R20.64], R11 ;  /* 0x0000000b14004986 */ /* 0x0003e2000c10150a */
[C---:B--2---:R-:W-:Y:S01]  /*49180*/  ISETP.LT.AND P4, PT, R27.reuse, c[0x0][0x17c], !P0 ;  /* 0x00005f001b007a0c */ /* 0x044fe20004781270 */
[----:B0-----:R-:W-:Y:S01]  /*49190*/  IMAD R25, R27, c[0x0][0x198], RZ ;  /* 0x000066001b197a24 */ /* 0x001fe200078e02ff */
[C---:B---3--:R-:W-:Y:S01]  /*491a0*/  ISETP.LT.AND P2, PT, R23.reuse, c[0x0][0x17c], !P0 ;  /* 0x00005f0017007a0c */ /* 0x048fe20004741270 */
[----:B------:R-:W-:Y:S01]  /*491b0*/  IMAD R24, R23, c[0x0][0x198], RZ ;  /* 0x0000660017187a24 */ /* 0x000fe200078e02ff */
[----:B------:R-:W-:-:S02]  /*491c0*/  LEA.HI.X.SX32 R23, R26, R2, 0x1, P5 ;  /* 0x000000021a177211 */ /* 0x000fc400028f0eff */
[----:B------:R-:W2:Y:S04]  /*491d0*/  LDL.LU R26, [R1+0xf50] ;  /* 0x000f5000011a7983 */ /* 0x000ea80000300800 */
[----:B------:R-:W3:Y:S04]  /*491e0*/  LDL.LU R27, [R1+0xf54] ;  /* 0x000f5400011b7983 */ /* 0x000ee80000300800 */
[----:B-1----:R-:W2:Y:S01]  /*491f0*/  LDL.LU R21, [R1+0xf4c] ;  /* 0x000f4c0001157983 */ /* 0x002ea20000300800 */
[----:B------:R-:W-:-:S03]  /*49200*/  LEA R20, P5, R24, R0, 0x1 ;  /* 0x0000000018147211 */ /* 0x000fc600078a08ff */
[----:B-----5:R0:W-:Y:S02]  /*49210*/  @P3 STG.E.U16 [R22.64], R4 ;  /* 0x0000000416003986 */ /* 0x0201e4000c10150a */
[----:B0-----:R-:W-:Y:S01]  /*49220*/  LEA R22, P6, R25, R0, 0x1 ;  /* 0x0000000019167211 */ /* 0x001fe200078c08ff */
[----:B--2---:R-:W-:Y:S01]  /*49230*/  IMAD.MOV.U32 R23, RZ, RZ, R21 ;  /* 0x000000ffff177224 */ /* 0x004fe200078e0015 */
[----:B------:R-:W-:Y:S02]  /*49240*/  ISETP.LT.AND P3, PT, R21, c[0x0][0x17c], !P0 ;  /* 0x00005f0015007a0c */ /* 0x000fe40004761270 */
[-C--:B------:R-:W-:Y:S01]  /*49250*/  LEA.HI.X.SX32 R21, R24, R2.reuse, 0x1, P5 ;  /* 0x0000000218157211 */ /* 0x080fe200028f0eff */
[----:B------:R-:W-:Y:S01]  /*49260*/  IMAD R24, R23, c[0x0][0x198], RZ ;  /* 0x0000660017187a24 */ /* 0x000fe200078e02ff */
[----:B------:R-:W-:-:S03]  /*49270*/  LEA.HI.X.SX32 R23, R25, R2, 0x1, P6 ;  /* 0x0000000219177211 */ /* 0x000fc600030f0eff */
[----:B------:R0:W-:Y:S01]  /*49280*/  @P2 STG.E.U16 [R20.64], R16 ;  /* 0x0000001014002986 */ /* 0x0001e2000c10150a */
[C---:B------:R-:W-:Y:S01]  /*49290*/  ISETP.LT.AND P5, PT, R26.reuse, c[0x0][0x17c], !P0 ;  /* 0x00005f001a007a0c */ /* 0x040fe200047a1270 */
[----:B------:R-:W-:Y:S02]  /*492a0*/  IMAD R25, R26, c[0x0][0x198], RZ ;  /* 0x000066001a197a24 */ /* 0x000fe400078e02ff */
[----:B------:R-:W2:Y:S01]  /*492b0*/  LDL.LU R26, [R1+0xf5c] ;  /* 0x000f5c00011a7983 */ /* 0x000ea20000300800 */
[----:B0-----:R-:W-:-:S03]  /*492c0*/  LEA R20, P2, R24, R0, 0x1 ;  /* 0x0000000018147211 */ /* 0x001fc600078408ff */
[----:B------:R0:W-:Y:S01]  /*492d0*/  @P4 STG.E.U16 [R22.64], R14 ;  /* 0x0000000e16004986 */ /* 0x0001e2000c10150a */
[----:B------:R-:W-:Y:S01]  /*492e0*/  LEA.HI.X.SX32 R21, R24, R2, 0x1, P2 ;  /* 0x0000000218157211 */ /* 0x000fe200010f0eff */
[C---:B---3--:R-:W-:Y:S01]  /*492f0*/  IMAD R24, R27.reuse, c[0x0][0x198], RZ ;  /* 0x000066001b187a24 */ /* 0x048fe200078e02ff */
[----:B------:R-:W-:-:S03]  /*49300*/  ISETP.LT.AND P4, PT, R27, c[0x0][0x17c], !P0 ;  /* 0x00005f001b007a0c */ /* 0x000fc60004781270 */
[----:B----4-:R1:W-:Y:S04]  /*49310*/  @P3 STG.E.U16 [R20.64], R15 ;  /* 0x0000000f14003986 */ /* 0x0103e8000c10150a */
[----:B0-----:R-:W3:Y:S04]  /*49320*/  LDL.LU R23, [R1+0xfa0] ;  /* 0x000fa00001177983 */ /* 0x001ee80000300800 */
[----:B------:R-:W4:Y:S04]  /*49330*/  LDL.LU R27, [R1+0xf60] ;  /* 0x000f6000011b7983 */ /* 0x000f280000300800 */
[----:B-1----:R-:W5:Y:S01]  /*49340*/  LDL.LU R21, [R1+0xf58] ;  /* 0x000f580001157983 */ /* 0x002f620000300800 */
[----:B------:R-:W-:-:S02]  /*49350*/  LEA R22, P6, R25, R0, 0x1 ;  /* 0x0000000019167211 */ /* 0x000fc400078c08ff */
[----:B------:R-:W-:Y:S02]  /*49360*/  PRMT R4, R18, 0x7632, R4 ;  /* 0x0000763212047816 */ /* 0x000fe40000000004 */
[----:B---3--:R-:W-:Y:S02]  /*49370*/  ISETP.LT.AND P2, PT, R23, c[0x0][0x17c], !P0 ;  /* 0x00005f0017007a0c */ /* 0x008fe40004741270 */
[----:B------:R-:W-:Y:S01]  /*49380*/  LEA.HI.X.SX32 R23, R25, R2, 0x1, P6 ;  /* 0x0000000219177211 */ /* 0x000fe200030f0eff */
[----:B-----5:R-:W-:-:S04]  /*49390*/  IMAD R25, R21, c[0x0][0x198], RZ ;  /* 0x0000660015197a24 */ /* 0x020fc800078e02ff */
[----:B------:R0:W-:Y:S01]  /*493a0*/  @P5 STG.E.U16 [R22.64], R6 ;  /* 0x0000000616005986 */ /* 0x0001e2000c10150a */
[----:B------:R-:W-:Y:S02]  /*493b0*/  ISETP.LT.AND P3, PT, R21, c[0x0][0x17c], !P0 ;  /* 0x00005f0015007a0c */ /* 0x000fe40004761270 */
[----:B------:R-:W-:-:S04]  /*493c0*/  LEA R20, P6, R24, R0, 0x1 ;  /* 0x0000000018147211 */ /* 0x000fc800078c08ff */
[----:B------:R-:W-:Y:S02]  /*493d0*/  LEA.HI.X.SX32 R21, R24, R2, 0x1, P6 ;  /* 0x0000000218157211 */ /* 0x000fe400030f0eff */
[C---:B0-----:R-:W-:Y:S01]  /*493e0*/  LEA R22, P5, R25.reuse, R0, 0x1 ;  /* 0x0000000019167211 */ /* 0x041fe200078a08ff */
[C---:B--2---:R-:W-:Y:S01]  /*493f0*/  IMAD R24, R26.reuse, c[0x0][0x198], RZ ;  /* 0x000066001a187a24 */ /* 0x044fe200078e02ff */
[----:B------:R-:W-:Y:S02]  /*49400*/  ISETP.LT.AND P6, PT, R26, c[0x0][0x17c], !P0 ;  /* 0x00005f001a007a0c */ /* 0x000fe400047c1270 */
[----:B------:R-:W-:Y:S02]  /*49410*/  LEA.HI.X.SX32 R23, R25, R2, 0x1, P5 ;  /* 0x0000000219177211 */ /* 0x000fe400028f0eff */
[----:B------:R-:W2:Y:S04]  /*49420*/  LDL.LU R25, [R1+0xf64] ;  /* 0x000f640001197983 */ /* 0x000ea80000300800 */
[----:B------:R0:W-:Y:S04]  /*49430*/  @P4 STG.E.U16 [R20.64], R7 ;  /* 0x0000000714004986 */ /* 0x0001e8000c10150a */
[----:B------:R-:W3:Y:S04]  /*49440*/  LDL.LU R18, [R1+0x13f8] ;  /* 0x0013f80001127983 */ /* 0x000ee80000300800 */
[----:B------:R-:W5:Y:S01]  /*49450*/  LDL.LU R26, [R1+0xf68] ;  /* 0x000f6800011a7983 */ /* 0x000f620000300800 */
[----:B0-----:R-:W-:-:S03]  /*49460*/  LEA R20, P5, R24, R0, 0x1 ;  /* 0x0000000018147211 */ /* 0x001fc600078a08ff */
[----:B------:R0:W-:Y:S01]  /*49470*/  @P3 STG.E.U16 [R22.64], R4 ;  /* 0x0000000416003986 */ /* 0x0001e2000c10150a */
[----:B------:R-:W-:Y:S02]  /*49480*/  LEA.HI.X.SX32 R21, R24, R2, 0x1, P5 ;  /* 0x0000000218157211 */ /* 0x000fe400028f0eff */
[----:B----4-:R-:W-:Y:S02]  /*49490*/  ISETP.LT.AND P4, PT, R27, c[0x0][0x17c], !P0 ;  /* 0x00005f001b007a0c */ /* 0x010fe40004781270 */
[----:B0-----:R-:W-:Y:S01]  /*494a0*/  PRMT R4, R19, 0x7632, R4 ;  /* 0x0000763213047816 */ /* 0x001fe20000000004 */
[----:B------:R-:W-:Y:S01]  /*494b0*/  IMAD R22, R27, c[0x0][0x198], RZ ;  /* 0x000066001b167a24 */ /* 0x000fe200078e02ff */
[----:B------:R-:W4:Y:S04]  /*494c0*/  LDL.LU R19, [R1+0x13f4] ;  /* 0x0013f40001137983 */ /* 0x000f280000300800 */
[----:B------:R0:W-:Y:S04]  /*494d0*/  @P6 STG.E.U16 [R20.64], R4 ;  /* 0x0000000414006986 */ /* 0x0001e8000c10150a */
[----:B------:R-:W3:Y:S01]  /*494e0*/  LDL.LU R27, [R1+0xf6c] ;  /* 0x000f6c00011b7983 */ /* 0x000ee20000300800 */
[----:B0-----:R-:W-:-:S03]  /*494f0*/  PRMT R4, R10, 0x7632, R4 ;  /* 0x000076320a047816 */ /* 0x001fc60000000004 */
[----:B------:R-:W4:Y:S01]  /*49500*/  LDL.LU R10, [R1+0xf70] ;  /* 0x000f7000010a7983 */ /* 0x000f220000300800 */
[----:B------:R-:W-:Y:S02]  /*49510*/  LEA R24, P5, R22, R0, 0x1 ;  /* 0x0000000016187211 */ /* 0x000fe400078a08ff */
[----:B------:R-:W-:Y:S01]  /*49520*/  PRMT R8, R8, 0x7632, R8 ;  /* 0x0000763208087816 */ /* 0x000fe20000000008 */
[C---:B--2---:R-:W-:Y:S01]  /*49530*/  IMAD R23, R25.reuse, c[0x0][0x198], RZ ;  /* 0x0000660019177a24 */ /* 0x044fe200078e02ff */
[----:B------:R-:W-:Y:S02]  /*49540*/  ISETP.LT.AND P3, PT, R25, c[0x0][0x17c], !P0 ;  /* 0x00005f0019007a0c */ /* 0x000fe40004761270 */
[----:B------:R-:W-:Y:S02]  /*49550*/  LEA.HI.X.SX32 R25, R22, R2, 0x1, P5 ;  /* 0x0000000216197211 */ /* 0x000fe400028f0eff */
[----:B------:R-:W-:-:S04]  /*49560*/  LEA R20, P6, R23, R0, 0x1 ;  /* 0x0000000017147211 */ /* 0x000fc800078c08ff */
[----:B------:R-:W-:Y:S02]  /*49570*/  LEA.HI.X.SX32 R21, R23, R2, 0x1, P6 ;  /* 0x0000000217157211 */ /* 0x000fe400030f0eff */
[C---:B-----5:R-:W-:Y:S01]  /*49580*/  ISETP.LT.AND P5, PT, R26.reuse, c[0x0][0x17c], !P0 ;  /* 0x00005f001a007a0c */ /* 0x060fe200047a1270 */
[----:B------:R-:W-:Y:S02]  /*49590*/  IMAD R22, R26, c[0x0][0x198], RZ ;  /* 0x000066001a167a24 */ /* 0x000fe400078e02ff */
[----:B------:R-:W2:Y:S04]  /*495a0*/  LDL.LU R26, [R1+0xf74] ;  /* 0x000f7400011a7983 */ /* 0x000ea80000300800 */
[----:B------:R0:W-:Y:S04]  /*495b0*/  @P4 STG.E.U16 [R24.64], R4 ;  /* 0x0000000418004986 */ /* 0x0001e8000c10150a */
[----:B------:R1:W-:Y:S01]  /*495c0*/  @P3 STG.E.U16 [R20.64], R8 ;  /* 0x0000000814003986 */ /* 0x0003e2000c10150a */
[----:B0-----:R-:W-:-:S03]  /*495d0*/  PRMT R4, R13, 0x7632, R4 ;  /* 0x000076320d047816 */ /* 0x001fc60000000004 */
[----:B------:R-:W5:Y:S01]  /*495e0*/  LDL.LU R13, [R1+0x13f0] ;  /* 0x0013f000010d7983 */ /* 0x000f620000300800 */
[C---:B---3--:R-:W-:Y:S01]  /*495f0*/  ISETP.LT.AND P4, PT, R27.reuse, c[0x0][0x17c], !P0 ;  /* 0x00005f001b007a0c */ /* 0x048fe20004781270 */
[----:B-1----:R-:W-:Y:S02]  /*49600*/  IMAD R8, R27, c[0x0][0x198], RZ ;  /* 0x000066001b087a24 */ /* 0x002fe400078e02ff */
[----:B------:R-:W3:Y:S01]  /*49610*/  LDL.LU R27, [R1+0xf78] ;  /* 0x000f7800011b7983 */ /* 0x000ee20000300800 */
[C---:B----4-:R-:W-:Y:S01]  /*49620*/  ISETP.LT.AND P3, PT, R10.reuse, c[0x0][0x17c], !P0 ;  /* 0x00005f000a007a0c */ /* 0x050fe20004761270 */
[----:B------:R-:W-:Y:S02]  /*49630*/  IMAD R23, R10, c[0x0][0x198], RZ ;  /* 0x000066000a177a24 */ /* 0x000fe400078e02ff */
[----:B------:R-:W4:Y:S01]  /*49640*/  LDL.LU R10, [R1+0xf7c] ;  /* 0x000f7c00010a7983 */ /* 0x000f220000300800 */
[----:B------:R-:W-:-:S04]  /*49650*/  LEA R24, P6, R22, R0, 0x1 ;  /* 0x0000000016187211 */ /* 0x000fc800078c08ff */
[----:B------:R-:W-:Y:S02]  /*49660*/  LEA.HI.X.SX32 R25, R22, R2, 0x1, P6 ;  /* 0x0000000216197211 */ /* 0x000fe400030f0eff */
[----:B------:R-:W-:-:S03]  /*49670*/  LEA R20, P6, R8, R0, 0x1 ;  /* 0x0000000008147211 */ /* 0x000fc600078c08ff */
[----:B------:R0:W-:Y:S01]  /*49680*/  @P5 STG.E.U16 [R24.64], R4 ;  /* 0x0000000418005986 */ /* 0x0001e2000c10150a */
[----:B------:R-:W-:Y:S02]  /*49690*/  LEA.HI.X.SX32 R21, R8, R2, 0x1, P6 ;  /* 0x0000000208157211 */ /* 0x000fe400030f0eff */
[----:B------:R-:W-:Y:S02]  /*496a0*/  LEA R22, P5, R23, R0, 0x1 ;  /* 0x0000000017167211 */ /* 0x000fe400078a08ff */
[----:B------:R-:W-:Y:S02]  /*496b0*/  PRMT R12, R5, 0x7632, R12 ;  /* 0x00007632050c7816 */ /* 0x000fe4000000000c */
[----:B------:R-:W-:Y:S02]  /*496c0*/  LEA.HI.X.SX32 R23, R23, R2, 0x1, P5 ;  /* 0x0000000217177211 */ /* 0x000fe400028f0eff */
[----:B0-----:R-:W-:Y:S02]  /*496d0*/  PRMT R4, R9, 0x7632, R4 ;  /* 0x0000763209047816 */ /* 0x001fe40000000004 */
[----:B------:R-:W5:Y:S04]  /*496e0*/  LDL.LU R9, [R1+0x13ec] ;  /* 0x0013ec0001097983 */ /* 0x000f680000300800 */
[----:B------:R0:W-:Y:S04]  /*496f0*/  @P4 STG.E.U16 [R20.64], R4 ;  /* 0x0000000414004986 */ /* 0x0001e8000c10150a */
[----:B------:R-:W5:Y:S04]  /*49700*/  LDL.LU R5, [R1+0x13e8] ;  /* 0x0013e80001057983 */ /* 0x000f680000300800 */
[----:B------:R1:W-:Y:S01]  /*49710*/  @P3 STG.E.U16 [R22.64], R12 ;  /* 0x0000000c16003986 */ /* 0x0003e2000c10150a */
[C---:B--2---:R-:W-:Y:S01]  /*49720*/  IMAD R8, R26.reuse, c[0x0][0x198], RZ ;  /* 0x000066001a087a24 */ /* 0x044fe200078e02ff */
[----:B------:R-:W-:-:S02]  /*49730*/  ISETP.LT.AND P6, PT, R26, c[0x0][0x17c], !P0 ;  /* 0x00005f001a007a0c */ /* 0x000fc400047c1270 */
[----:B------:R-:W2:Y:S02]  /*49740*/  LDL.LU R26, [R1+0xf80] ;  /* 0x000f8000011a7983 */ /* 0x000ea40000300800 */
[----:B0-----:R-:W-:-:S04]  /*49750*/  LEA R20, P5, R8, R0, 0x1 ;  /* 0x0000000008147211 */ /* 0x001fc800078a08ff */
[----:B------:R-:W-:Y:S02]  /*49760*/  LEA.HI.X.SX32 R21, R8, R2, 0x1, P5 ;  /* 0x0000000208157211 */ /* 0x000fe400028f0eff */
[C---:B----4-:R-:W-:Y:S01]  /*49770*/  ISETP.LT.AND P3, PT, R10.reuse, c[0x0][0x17c], !P0 ;  /* 0x00005f000a007a0c */ /* 0x050fe20004761270 */
[----:B------:R-:W-:Y:S02]  /*49780*/  IMAD R8, R10, c[0x0][0x198], RZ ;  /* 0x000066000a087a24 */ /* 0x000fe400078e02ff */
[----:B------:R-:W4:Y:S04]  /*49790*/  LDL.LU R10, [R1+0xf84] ;  /* 0x000f8400010a7983 */ /* 0x000f280000300800 */
[----:B------:R-:W2:Y:S01]  /*497a0*/  LDL.LU R25, [R1+0xf88] ;  /* 0x000f880001197983 */ /* 0x000ea20000300800 */
[----:B-1----:R-:W-:Y:S01]  /*497b0*/  PRMT R12, R12, 0x7632, R12 ;  /* 0x000076320c0c7816 */ /* 0x002fe2000000000c */
[C---:B---3--:R-:W-:Y:S01]  /*497c0*/  IMAD R23, R27.reuse, c[0x0][0x198], RZ ;  /* 0x000066001b177a24 */ /* 0x048fe200078e02ff */
[----:B------:R-:W-:Y:S01]  /*497d0*/  ISETP.LT.AND P4, PT, R27, c[0x0][0x17c], !P0 ;  /* 0x00005f001b007a0c */ /* 0x000fe20004781270 */
[----:B------:R-:W3:Y:S03]  /*497e0*/  LDL.LU R24, [R1+0xf8c] ;  /* 0x000f8c0001187983 */ /* 0x000ee60000300800 */
[----:B------:R-:W-:Y:S01]  /*497f0*/  LEA R22, P5, R23, R0, 0x1 ;  /* 0x0000000017167211 */ /* 0x000fe200078a08ff */
[----:B------:R0:W-:Y:S01]  /*49800*/  @P6 STG.E.U16 [R20.64], R12 ;  /* 0x0000000c14006986 */ /* 0x0001e2000c10150a */
[----:B------:R-:W-:-:S02]  /*49810*/  PRMT R4, R28, 0x7632, R4 ;  /* 0x000076321c047816 */ /* 0x000fc40000000004 */
[----:B------:R-:W-:Y:S02]  /*49820*/  LEA.HI.X.SX32 R23, R23, R2, 0x1, P5 ;  /* 0x0000000217177211 */ /* 0x000fe400028f0eff */
[----:B0-----:R-:W-:-:S04]  /*49830*/  LEA R20, P6, R8, R0, 0x1 ;  /* 0x0000000008147211 */ /* 0x001fc800078c08ff */
[----:B------:R-:W-:Y:S02]  /*49840*/  LEA.HI.X.SX32 R21, R8, R2, 0x1, P6 ;  /* 0x0000000208157211 */ /* 0x000fe400030f0eff */
[----:B------:R-:W-:Y:S01]  /*49850*/  PRMT R8, R11, 0x7632, R8 ;  /* 0x000076320b087816 */ /* 0x000fe20000000008 */
[----:B------:R-:W-:Y:S04]  /*49860*/  @P4 STG.E.U16 [R22.64], R4 ;  /* 0x0000000416004986 */ /* 0x000fe8000c10150a */
[----:B------:R-:W5:Y:S04]  /*49870*/  LDL.LU R11, [R1+0xf94] ;  /* 0x000f9400010b7983 */ /* 0x000f680000300800 */
[----:B------:R0:W-:Y:S01]  /*49880*/  @P3 STG.E.U16 [R20.64], R8 ;  /* 0x0000000814003986 */ /* 0x0001e2000c10150a */
[C---:B----4-:R-:W-:Y:S01]  /*49890*/  ISETP.LT.AND P4, PT, R10.reuse, c[0x0][0x17c], !P0 ;  /* 0x00005f000a007a0c */ /* 0x050fe20004781270 */
[----:B0-----:R-:W-:-:S02]  /*498a0*/  IMAD R8, R10, c[0x0][0x198], RZ ;  /* 0x000066000a087a24 */ /* 0x001fc400078e02ff */
[----:B------:R-:W4:Y:S01]  /*498b0*/  LDL.LU R10, [R1+0xf90] ;  /* 0x000f9000010a7983 */ /* 0x000f220000300800 */
[C---:B--2---:R-:W-:Y:S01]  /*498c0*/  IMAD R12, R26.reuse, c[0x0][0x198], RZ ;  /* 0x000066001a0c7a24 */ /* 0x044fe200078e02ff */
[----:B------:R-:W-:-:S04]  /*498d0*/  ISETP.LT.AND P5, PT, R26, c[0x0][0x17c], !P0 ;  /* 0x00005f001a007a0c */ /* 0x000fc800047a1270 */
[----:B------:R-:W-:-:S04]  /*498e0*/  LEA R22, P6, R12, R0, 0x1 ;  /* 0x000000000c167211 */ /* 0x000fc800078c08ff */
[----:B------:R-:W-:Y:S02]  /*498f0*/  LEA.HI.X.SX32 R23, R12, R2, 0x1, P6 ;  /* 0x000000020c177211 */ /* 0x000fe400030f0eff */
[----:B------:R-:W-:Y:S01]  /*49900*/  PRMT R12, R4, 0x7632, R12 ;  /* 0x00007632040c7816 */ /* 0x000fe2000000000c */
[----:B------:R-:W-:Y:S01]  /*49910*/  IMAD R4, R25, c[0x0][0x198], RZ ;  /* 0x0000660019047a24 */ /* 0x000fe200078e02ff */
[----:B------:R-:W-:-:S03]  /*49920*/  LEA R20, P6, R8, R0, 0x1 ;  /* 0x0000000008147211 */ /* 0x000fc600078c08ff */
[----:B------:R0:W-:Y:S01]  /*49930*/  @P5 STG.E.U16 [R22.64], R12 ;  /* 0x0000000c16005986 */ /* 0x0001e2000c10150a */
[----:B------:R-:W-:Y:S02]  /*49940*/  PRMT R16, R16, 0x7632, R16 ;  /* 0x0000763210107816 */ /* 0x000fe40000000010 */
[----:B------:R-:W-:Y:S01]  /*49950*/  LEA.HI.X.SX32 R21, R8, R2, 0x1, P6 ;  /* 0x0000000208157211 */ /* 0x000fe200030f0eff */
[C---:B---3--:R-:W-:Y:S01]  /*49960*/  IMAD R8, R24.reuse, c[0x0][0x198], RZ ;  /* 0x0000660018087a24 */ /* 0x048fe200078e02ff */
[----:B------:R-:W-:Y:S02]  /*49970*/  ISETP.LT.AND P3, PT, R25, c[0x0][0x17c], !P0 ;  /* 0x00005f0019007a0c */ /* 0x000fe40004761270 */
[----:B------:R-:W-:Y:S02]  /*49980*/  ISETP.LT.AND P6, PT, R24, c[0x0][0x17c], !P0 ;  /* 0x00005f0018007a0c */ /* 0x000fe400047c1270 */
[----:B0-----:R-:W-:-:S04]  /*49990*/  LEA R22, P5, R4, R0, 0x1 ;  /* 0x0000000004167211 */ /* 0x001fc800078a08ff */
[----:B------:R-:W-:Y:S02]  /*499a0*/  LEA.HI.X.SX32 R23, R4, R2, 0x1, P5 ;  /* 0x0000000204177211 */ /* 0x000fe400028f0eff */
[----:B------:R-:W-:Y:S02]  /*499b0*/  PRMT R4, R14, 0x7632, R4 ;  /* 0x000076320e047816 */ /* 0x000fe40000000004 */
[----:B------:R-:W2:Y:S04]  /*499c0*/  LDL.LU R14, [R1+0x54] ;  /* 0x00005400010e7983 */ /* 0x000ea80000300800 */
[----:B------:R-:W3:Y:S04]  /*499d0*/  LDL.LU R24, [R1+0xf98] ;  /* 0x000f980001187983 */ /* 0x000ee80000300800 */
[----:B------:R0:W-:Y:S01]  /*499e0*/  @P4 STG.E.U16 [R20.64], R16 ;  /* 0x0000001014004986 */ /* 0x0001e2000c10150a */
[----:B------:R-:W-:-:S02]  /*499f0*/  PRMT R12, R15, 0x7632, R12 ;  /* 0x000076320f0c7816 */ /* 0x000fc4000000000c */
[----:B-----5:R-:W-:Y:S01]  /*49a00*/  ISETP.LT.AND P5, PT, R11, c[0x0][0x17c], !P0 ;  /* 0x00005f000b007a0c */ /* 0x020fe200047a1270 */
[----:B------:R1:W-:Y:S04]  /*49a10*/  @P3 STG.E.U16 [R22.64], R4 ;  /* 0x0000000416003986 */ /* 0x0003e8000c10150a */
[----:B------:R-:W5:Y:S01]  /*49a20*/  LDL.LU R15, [R1+0x44] ;  /* 0x00004400010f7983 */ /* 0x000f620000300800 */
[----:B0-----:R-:W-:-:S04]  /*49a30*/  LEA R20, P4, R8, R0, 0x1 ;  /* 0x0000000008147211 */ /* 0x001fc800078808ff */
[----:B------:R-:W-:Y:S01]  /*49a40*/  LEA.HI.X.SX32 R21, R8, R2, 0x1, P4 ;  /* 0x0000000208157211 */ /* 0x000fe200020f0eff */
[----:B-1----:R-:W-:Y:S02]  /*49a50*/  IMAD R4, R11, c[0x0][0x198], RZ ;  /* 0x000066000b047a24 */ /* 0x002fe400078e02ff */
[----:B------:R-:W5:Y:S01]  /*49a60*/  LDL.LU R11, [R1+0xfa8] ;  /* 0x000fa800010b7983 */ /* 0x000f620000300800 */
[----:B------:R-:W-:-:S03]  /*49a70*/  PRMT R16, R7, 0x7632, R16 ;  /* 0x0000763207107816 */ /* 0x000fc60000000010 */
[----:B------:R0:W-:Y:S02]  /*49a80*/  @P6 STG.E.U16 [R20.64], R12 ;  /* 0x0000000c14006986 */ /* 0x0001e4000c10150a */
[----:B0-----:R-:W-:Y:S02]  /*49a90*/  PRMT R12, R6, 0x7632, R12 ;  /* 0x00007632060c7816 */ /* 0x001fe4000000000c */
[----:B------:R-:W5:Y:S01]  /*49aa0*/  LDL.LU R6, [R1+0xfa4] ;  /* 0x000fa40001067983 */ /* 0x000f620000300800 */
[C---:B----4-:R-:W-:Y:S01]  /*49ab0*/  ISETP.LT.AND P4, PT, R10.reuse, c[0x0][0x17c], !P0 ;  /* 0x00005f000a007a0c */ /* 0x050fe20004781270 */
[----:B------:R-:W-:Y:S02]  /*49ac0*/  IMAD R8, R10, c[0x0][0x198], RZ ;  /* 0x000066000a087a24 */ /* 0x000fe400078e02ff */
[----:B------:R-:W4:Y:S04]  /*49ad0*/  LDL.LU R10, [R1+0x14] ;  /* 0x00001400010a7983 */ /* 0x000f280000300800 */
[----:B------:R-:W4:Y:S01]  /*49ae0*/  LDL.LU R7, [R1+0xfac] ;  /* 0x000fac0001077983 */ /* 0x000f220000300800 */
[----:B------:R-:W-:-:S04]  /*49af0*/  LEA R22, P3, R4, R0, 0x1 ;  /* 0x0000000004167211 */ /* 0x000fc800078608ff */
[----:B------:R-:W-:Y:S02]  /*49b00*/  LEA.HI.X.SX32 R23, R4, R2, 0x1, P3 ;  /* 0x0000000204177211 */ /* 0x000fe400018f0eff */
[----:B------:R-:W-:-:S03]  /*49b10*/  LEA R20, P6, R8, R0, 0x1 ;  /* 0x0000000008147211 */ /* 0x000fc600078c08ff */
[----:B------:R0:W-:Y:S01]  /*49b20*/  @P5 STG.E.U16 [R22.64], R12 ;  /* 0x0000000c16005986 */ /* 0x0001e2000c10150a */
[----:B------:R-:W-:-:S05]  /*49b30*/  LEA.HI.X.SX32 R21, R8, R2, 0x1, P6 ;  /* 0x0000000208157211 */ /* 0x000fca00030f0eff */
[----:B------:R1:W-:Y:S01]  /*49b40*/  @P4 STG.E.U16 [R20.64], R16 ;  /* 0x0000001014004986 */ /* 0x0003e2000c10150a */
[C---:B---3--:R-:W-:Y:S01]  /*49b50*/  IMAD R4, R24.reuse, c[0x0][0x198], RZ ;  /* 0x0000660018047a24 */ /* 0x048fe200078e02ff */
[----:B------:R-:W-:Y:S02]  /*49b60*/  ISETP.LT.AND P3, PT, R24, c[0x0][0x17c], !P0 ;  /* 0x00005f0018007a0c */ /* 0x000fe40004761270 */
[----:B------:R-:W3:Y:S02]  /*49b70*/  LDL.LU R24, [R1+0xfb0] ;  /* 0x000fb00001187983 */ /* 0x000ee40000300800 */
[C---:B0-----:R-:W-:Y:S02]  /*49b80*/  LEA R22, P5, R4.reuse, R0, 0x1 ;  /* 0x0000000004167211 */ /* 0x041fe400078a08ff */
[----:B------:R-:W3:Y:S02]  /*49b90*/  LDL.LU R12, [R1+0x84] ;  /* 0x00008400010c7983 */ /* 0x000ee40000300800 */
[----:B------:R-:W-:-:S05]  /*49ba0*/  LEA.HI.X.SX32 R23, R4, R2, 0x1, P5 ;  /* 0x0000000204177211 */ /* 0x000fca00028f0eff */
[----:B--2---:R0:W-:Y:S01]  /*49bb0*/  @P3 STG.E.U16 [R22.64], R14 ;  /* 0x0000000e16003986 */ /* 0x0041e2000c10150a */
[----:B-----5:R-:W-:-:S03]  /*49bc0*/  ISETP.LT.AND P4, PT, R11, c[0x0][0x17c], !P0 ;  /* 0x00005f000b007a0c */ /* 0x020fc60004781270 */
[----:B------:R-:W2:Y:S01]  /*49bd0*/  LDL.LU R11, [R1+0xfb4] ;  /* 0x000fb400010b7983 */ /* 0x000ea20000300800 */
[----:B------:R-:W-:-:S03]  /*49be0*/  ISETP.LT.AND P5, PT, R6, c[0x0][0x17c], !P0 ;  /* 0x00005f0006007a0c */ /* 0x000fc600047a1270 */
[----:B------:R-:W5:Y:S01]  /*49bf0*/  LDL.LU R6, [R1+0x34] ;  /* 0x0000340001067983 */ /* 0x000f620000300800 */
[----:B----4-:R-:W-:-:S03]  /*49c00*/  ISETP.LT.AND P3, PT, R7, c[0x0][0x17c], !P0 ;  /* 0x00005f0007007a0c */ /* 0x010fc60004761270 */
[----:B------:R-:W4:Y:S01]  /*49c10*/  LDL.LU R7, [R1+0xfb8] ;  /* 0x000fb80001077983 */ /* 0x000f220000300800 */
[----:B------:R-:W-:-:S03]  /*49c20*/  IMAD.MOV.U32 R25, RZ, RZ, c[0x0][0x198] ;  /* 0x00006600ff197624 */ /* 0x000fc600078e00ff */
[----:B-1----:R-:W5:Y:S01]  /*49c30*/  LDL.LU R16, [R1+0x4] ;  /* 0x0000040001107983 */ /* 0x002f620000300800 */
[----:B------:R-:W-:-:S03]  /*49c40*/  IMAD R8, R25, 0x2, R4 ;  /* 0x0000000219087824 */ /* 0x000fc600078e0204 */
[----:B------:R-:W5:Y:S01]  /*49c50*/  LDL.LU R27, [R1+0xfbc] ;  /* 0x000fbc00011b7983 */ /* 0x000f620000300800 */
[----:B------:R-:W-:Y:S01]  /*49c60*/  IMAD R4, R25, 0x2, R8 ;  /* 0x0000000219047824 */ /* 0x000fe200078e0208 */
[----:B------:R-:W-:-:S04]  /*49c70*/  LEA R20, P6, R8, R0, 0x1 ;  /* 0x0000000008147211 */ /* 0x000fc800078c08ff */
[----:B------:R-:W-:Y:S01]  /*49c80*/  LEA.HI.X.SX32 R21, R8, R2, 0x1, P6 ;  /* 0x0000000208157211 */ /* 0x000fe200030f0eff */
[----:B------:R-:W-:Y:S01]  /*49c90*/  IMAD R8, R25, 0x2, R4 ;  /* 0x0000000219087824 */ /* 0x000fe200078e0204 */
[----:B0-----:R-:W-:-:S03]  /*49ca0*/  LEA R22, P6, R4, R0, 0x1 ;  /* 0x0000000004167211 */ /* 0x001fc600078c08ff */
[----:B------:R0:W-:Y:S01]  /*49cb0*/  @P1 STG.E.U16 [R20.64], R15 ;  /* 0x0000000f14001986 */ /* 0x0001e2000c10150a */
[----:B------:R-:W-:Y:S02]  /*49cc0*/  LEA.HI.X.SX32 R23, R4, R2, 0x1, P6 ;  /* 0x0000000204177211 */ /* 0x000fe400030f0eff */
[----:B0-----:R-:W-:-:S04]  /*49cd0*/  LEA R20, P6, R8, R0, 0x1 ;  /* 0x0000000008147211 */ /* 0x001fc800078c08ff */
[----:B------:R-:W-:Y:S01]  /*49ce0*/  LEA.HI.X.SX32 R21, R8, R2, 0x1, P6 ;  /* 0x0000000208157211 */ /* 0x000fe200030f0eff */
[----:B------:R0:W-:Y:S01]  /*49cf0*/  @P2 STG.E.U16 [R22.64], R10 ;  /* 0x0000000a16002986 */ /* 0x0001e2000c10150a */
[----:B---3--:R-:W-:-:S03]  /*49d00*/  ISETP.LT.AND P1, PT, R24, c[0x0][0x17c], !P0 ;  /* 0x00005f0018007a0c */ /* 0x008fc60004721270 */
[----:B------:R-:W3:Y:S04]  /*49d10*/  LDL.LU R24, [R1+0xfc0] ;  /* 0x000fc00001187983 */ /* 0x000ee80000300800 */
[----:B------:R-:W3:Y:S04]  /*49d20*/  LDL.LU R26, [R1+0x74] ;  /* 0x00007400011a7983 */ /* 0x000ee80000300800 */
[----:B------:R1:W-:Y:S01]  /*49d30*/  @P4 STG.E.U16 [R20.64], R9 ;  /* 0x0000000914004986 */ /* 0x0003e2000c10150a */
[----:B--2---:R-:W-:-:S03]  /*49d40*/  ISETP.LT.AND P2, PT, R11, c[0x0][0x17c], !P0 ;  /* 0x00005f000b007a0c */ /* 0x004fc60004741270 */
[----:B------:R-:W2:Y:S01]  /*49d50*/  LDL.LU R11, [R1+0xfc4] ;  /* 0x000fc400010b7983 */ /* 0x000ea20000300800 */
[----:B----4-:R-:W-:-:S03]  /*49d60*/  ISETP.LT.AND P4, PT, R7, c[0x0][0x17c], !P0 ;  /* 0x00005f0007007a0c */ /* 0x010fc60004781270 */
[----:B------:R-:W4:Y:S04]  /*49d70*/  LDL.LU R7, [R1+0x24] ;  /* 0x0000240001077983 */ /* 0x000f280000300800 */
[----:B------:R-:W4:Y:S01]  /*49d80*/  LDL.LU R28, [R1+0xfc8] ;  /* 0x000fc800011c7983 */ /* 0x000f220000300800 */
[----:B------:R-:W-:-:S04]  /*49d90*/  IMAD R4, R25, 0x2, R8 ;  /* 0x0000000219047824 */ /* 0x000fc800078e0208 */
[----:B------:R-:W-:Y:S01]  /*49da0*/  IMAD R8, R25, 0x2, R4 ;  /* 0x0000000219087824 */ /* 0x000fe200078e0204 */
[----:B0-----:R-:W-:-:S04]  /*49db0*/  LEA R22, P6, R4, R0, 0x1 ;  /* 0x0000000004167211 */ /* 0x001fc800078c08ff */
[----:B------:R-:W-:Y:S01]  /*49dc0*/  LEA.HI.X.SX32 R23, R4, R2, 0x1, P6 ;  /* 0x0000000204177211 */ /* 0x000fe200030f0eff */
[----:B------:R-:W-:Y:S01]  /*49dd0*/  IMAD R4, R25, 0x2, R8 ;  /* 0x0000000219047824 */ /* 0x000fe200078e0208 */
[----:B-1----:R-:W-:-:S03]  /*49de0*/  LEA R20, P6, R8, R0, 0x1 ;  /* 0x0000000008147211 */ /* 0x002fc600078c08ff */
[----:B------:R0:W-:Y:S01]  /*49df0*/  @P5 STG.E.U16 [R22.64], R12 ;  /* 0x0000000c16005986 */ /* 0x0001e2000c10150a */
[----:B------:R-:W-:Y:S01]  /*49e00*/  LEA.HI.X.SX32 R21, R8, R2, 0x1, P6 ;  /* 0x0000000208157211 */ /* 0x000fe200030f0eff */
[----:B------:R-:W-:-:S04]  /*49e10*/  IMAD R8, R25, 0x2, R4 ;  /* 0x0000000219087824 */ /* 0x000fc800078e0204 */
[----:B-----5:R1:W-:Y:S01]  /*49e20*/  @P3 STG.E.U16 [R20.64], R6 ;  /* 0x0000000614003986 */ /* 0x0203e2000c10150a */
[----:B0-----:R-:W-:-:S04]  /*49e30*/  LEA R22, P6, R4, R0, 0x1 ;  /* 0x0000000004167211 */ /* 0x001fc800078c08ff */
[----:B------:R-:W-:Y:S01]  /*49e40*/  LEA.HI.X.SX32 R23, R4, R2, 0x1, P6 ;  /* 0x0000000204177211 */ /* 0x000fe200030f0eff */
[----:B------:R-:W-:Y:S01]  /*49e50*/  IMAD R4, R25, 0x2, R8 ;  /* 0x0000000219047824 */ /* 0x000fe200078e0208 */
[----:B-1----:R-:W-:-:S03]  /*49e60*/  LEA R20, P6, R8, R0, 0x1 ;  /* 0x0000000008147211 */ /* 0x002fc600078c08ff */
[----:B------:R0:W-:Y:S01]  /*49e70*/  @P1 STG.E.U16 [R22.64], R16 ;  /* 0x0000001016001986 */ /* 0x0001e2000c10150a */
[----:B------:R-:W-:Y:S01]  /*49e80*/  LEA.HI.X.SX32 R21, R8, R2, 0x1, P6 ;  /* 0x0000000208157211 */ /* 0x000fe200030f0eff */
[----:B------:R-:W-:Y:S01]  /*49e90*/  IMAD R8, R25, 0x2, R4 ;  /* 0x0000000219087824 */ /* 0x000fe200078e0204 */
[----:B------:R-:W-:Y:S02]  /*49ea0*/  ISETP.LT.AND P5, PT, R27, c[0x0][0x17c], !P0 ;  /* 0x00005f001b007a0c */ /* 0x000fe400047a1270 */
[----:B---3--:R-:W-:Y:S01]  /*49eb0*/  ISETP.LT.AND P3, PT, R24, c[0x0][0x17c], !P0 ;  /* 0x00005f0018007a0c */ /* 0x008fe20004761270 */
[----:B------:R1:W-:Y:S04]  /*49ec0*/  @P2 STG.E.U16 [R20.64], R13 ;  /* 0x0000000d14002986 */ /* 0x0003e8000c10150a */
[----:B------:R-:W3:Y:S01]  /*49ed0*/  LDL.LU R27, [R1+0x64] ;  /* 0x00006400011b7983 */ /* 0x000ee20000300800 */
[----:B0-----:R-:W-:-:S03]  /*49ee0*/  LEA R22, P6, R4, R0, 0x1 ;  /* 0x0000000004167211 */ /* 0x001fc600078c08ff */
[----:B------:R-:W5:Y:S01]  /*49ef0*/  LDL.LU R24, [R1+0xfd4] ;  /* 0x000fd40001187983 */ /* 0x000f620000300800 */
[----:B------:R-:W-:Y:S02]  /*49f00*/  LEA.HI.X.SX32 R23, R4, R2, 0x1, P6 ;  /* 0x0000000204177211 */ /* 0x000fe400030f0eff */
[C---:B-1----:R-:W-:Y:S02]  /*49f10*/  LEA R20, P6, R8.reuse, R0, 0x1 ;  /* 0x0000000008147211 */ /* 0x042fe400078c08ff */
[----:B--2---:R-:W-:Y:S01]  /*49f20*/  ISETP.LT.AND P1, PT, R11, c[0x0][0x17c], !P0 ;  /* 0x00005f000b007a0c */ /* 0x004fe20004721270 */
[----:B------:R-:W-:Y:S01]  /*49f30*/  IMAD R4, R25, 0x2, R8 ;  /* 0x0000000219047824 */ /* 0x000fe200078e0208 */
[----:B------:R-:W2:Y:S01]  /*49f40*/  LDL.LU R11, [R1+0x94] ;  /* 0x00009400010b7983 */ /* 0x000ea20000300800 */
[----:B------:R-:W-:Y:S02]  /*49f50*/  LEA.HI.X.SX32 R21, R8, R2, 0x1, P6 ;  /* 0x0000000208157211 */ /* 0x000fe400030f0eff */
[----:B----4-:R-:W-:-:S02]  /*49f60*/  ISETP.LT.AND P2, PT, R28, c[0x0][0x17c], !P0 ;  /* 0x00005f001c007a0c */ /* 0x010fc40004741270 */
[----:B------:R-:W4:Y:S04]  /*49f70*/  LDL.LU R28, [R1+0x154] ;  /* 0x00015400011c7983 */ /* 0x000f280000300800 */
[----:B------:R-:W2:Y:S04]  /*49f80*/  LDL.LU R8, [R1+0xfcc] ;  /* 0x000fcc0001087983 */ /* 0x000ea80000300800 */
[----:B------:R0:W-:Y:S02]  /*49f90*/  @P4 STG.E.U16 [R22.64], R26 ;  /* 0x0000001a16004986 */ /* 0x0001e4000c10150a */
[----:B0-----:R-:W-:-:S04]  /*49fa0*/  LEA R22, P6, R4, R0, 0x1 ;  /* 0x0000000004167211 */ /* 0x001fc800078c08ff */
[----:B------:R-:W-:Y:S02]  /*49fb0*/  LEA.HI.X.SX32 R23, R4, R2, 0x1, P6 ;  /* 0x0000000204177211 */ /* 0x000fe400030f0eff */
[----:B--2---:R-:W-:Y:S01]  /*49fc0*/  ISETP.LT.AND P4, PT, R8, c[0x0][0x17c], !P0 ;  /* 0x00005f0008007a0c */ /* 0x004fe20004781270 */
[----:B------:R-:W-:Y:S02]  /*49fd0*/  IMAD R8, R25, 0x2, R4 ;  /* 0x0000000219087824 */ /* 0x000fe400078e0204 */
[----:B------:R-:W2:Y:S04]  /*49fe0*/  LDL.LU R4, [R1+0xfd0] ;  /* 0x000fd00001047983 */ /* 0x000ea80000300800 */
[----:B------:R0:W-:Y:S04]  /*49ff0*/  @P5 STG.E.U16 [R20.64], R7 ;  /* 0x0000000714005986 */ /* 0x0001e8000c10150a */
[----:B------:R1:W-:Y:S01]  /*4a000*/  @P3 STG.E.U16 [R22.64], R5 ;  /* 0x0000000516003986 */ /* 0x0003e2000c10150a */
[----:B0-----:R-:W-:-:S04]  /*4a010*/  LEA R20, P6, R8, R0, 0x1 ;  /* 0x0000000008147211 */ /* 0x001fc800078c08ff */
[----:B------:R-:W-:Y:S02]  /*4a020*/  LEA.HI.X.SX32 R21, R8, R2, 0x1, P6 ;  /* 0x0000000208157211 */ /* 0x000fe400030f0eff */
[----:B-----5:R-:W-:Y:S02]  /*4a030*/  ISETP.LT.AND P3, PT, R24, c[0x0][0x17c], !P0 ;  /* 0x00005f0018007a0c */ /* 0x020fe40004761270 */
[----:B------:R-:W5:Y:S01]  /*4a040*/  LDL.LU R24, [R1+0xfe4] ;  /* 0x000fe40001187983 */ /* 0x000f620000300800 */
[----:B--2---:R-:W-:Y:S01]  /*4a050*/  ISETP.LT.AND P5, PT, R4, c[0x0][0x17c], !P0 ;  /* 0x00005f0004007a0c */ /* 0x004fe200047a1270 */
[----:B------:R-:W-:-:S05]  /*4a060*/  IMAD R4, R25, 0x2, R8 ;  /* 0x0000000219047824 */ /* 0x000fca00078e0208 */
[----:B-1----:R-:W-:Y:S01]  /*4a070*/  LEA R22, P6, R4, R0, 0x1 ;  /* 0x0000000004167211 */ /* 0x002fe200078c08ff */
[----:B------:R-:W-:-:S03]  /*4a080*/  IMAD R8, R25, 0x2, R4 ;  /* 0x0000000219087824 */ /* 0x000fc600078e0204 */
[----:B------:R-:W-:Y:S02]  /*4a090*/  LEA.HI.X.SX32 R23, R4, R2, 0x1, P6 ;  /* 0x0000000204177211 */ /* 0x000fe400030f0eff */
[----:B------:R-:W2:Y:S04]  /*4a0a0*/  LDL.LU R4, [R1+0xfd8] ;  /* 0x000fd80001047983 */ /* 0x000ea80000300800 */
[----:B------:R0:W-:Y:S02]  /*4a0b0*/  @P1 STG.E.U16 [R20.64], R17 ;  /* 0x0000001114001986 */ /* 0x0001e4000c10150a */
[----:B0-----:R-:W-:-:S04]  /*4a0c0*/  LEA R20, P6, R8, R0, 0x1 ;  /* 0x0000000008147211 */ /* 0x001fc800078c08ff */
[----:B------:R-:W-:Y:S02]  /*4a0d0*/  LEA.HI.X.SX32 R21, R8, R2, 0x1, P6 ;  /* 0x0000000208157211 */ /* 0x000fe400030f0eff */
[----:B--2---:R-:W-:Y:S01]  /*4a0e0*/  ISETP.LT.AND P1, PT, R4, c[0x0][0x17c], !P0 ;  /* 0x00005f0004007a0c */ /* 0x004fe20004721270 */
[----:B------:R-:W-:Y:S02]  /*4a0f0*/  IMAD R4, R25, 0x2, R8 ;  /* 0x0000000219047824 */ /* 0x000fe400078e0208 */
[----:B------:R-:W2:Y:S04]  /*4a100*/  LDL.LU R8, [R1+0xfdc] ;  /* 0x000fdc0001087983 */ /* 0x000ea80000300800 */
[----:B---3--:R0:W-:Y:S02]  /*4a110*/  @P2 STG.E.U16 [R22.64], R27 ;  /* 0x0000001b16002986 */ /* 0x0081e4000c10150a */
[----:B0-----:R-:W-:-:S04]  /*4a120*/  LEA R22, P6, R4, R0, 0x1 ;  /* 0x0000000004167211 */ /* 0x001fc800078c08ff */
[----:B------:R-:W-:Y:S01]  /*4a130*/  LEA.HI.X.SX32 R23, R4, R2, 0x1, P6 ;  /* 0x0000000204177211 */ /* 0x000fe200030f0eff */
[----:B------:R-:W-:Y:S04]  /*4a140*/  @P4 STG.E.U16 [R20.64], R11 ;  /* 0x0000000b14004986 */ /* 0x000fe8000c10150a */
[----:B----4-:R0:W-:Y:S01]  /*4a150*/  @P5 STG.E.U16 [R22.64], R28 ;  /* 0x0000001c16005986 */ /* 0x0101e2000c10150a */
[----:B-----5:R-:W-:Y:S02]  /*4a160*/  ISETP.LT.AND P5, PT, R24, c[0x0][0x17c], !P0 ;  /* 0x00005f0018007a0c */ /* 0x020fe400047a1270 */
[----:B--2---:R-:W-:Y:S01]  /*4a170*/  ISETP.LT.AND P2, PT, R8, c[0x0][0x17c], !P0 ;  /* 0x00005f0008007a0c */ /* 0x004fe20004741270 */
[----:B------:R-:W-:Y:S02]  /*4a180*/  IMAD R8, R25, 0x2, R4 ;  /* 0x0000000219087824 */ /* 0x000fe400078e0204 */
[----:B------:R-:W2:Y:S04]  /*4a190*/  LDL.LU R4, [R1+0xfe0] ;  /* 0x000fe00001047983 */ /* 0x000ea80000300800 */
[----:B------:R-:W3:Y:S04]  /*4a1a0*/  LDL.LU R24, [R1+0xff0] ;  /* 0x000ff00001187983 */ /* 0x000ee80000300800 */
[----:B0-----:R-:W4:Y:S01]  /*4a1b0*/  LDL.LU R23, [R1+0xfe8] ;  /* 0x000fe80001177983 */ /* 0x001f220000300800 */
[----:B------:R-:W-:-:S04]  /*4a1c0*/  LEA R20, P6, R8, R0, 0x1 ;  /* 0x0000000008147211 */ /* 0x000fc800078c08ff */
[----:B------:R-:W-:-:S05]  /*4a1d0*/  LEA.HI.X.SX32 R21, R8, R2, 0x1, P6 ;  /* 0x0000000208157211 */ /* 0x000fca00030f0eff */
[----:B------:R0:W-:Y:S01]  /*4a1e0*/  @P3 STG.E.U16 [R20.64], R29 ;  /* 0x0000001d14003986 */ /* 0x0001e2000c10150a */
[----:B------:R-:W-:Y:S02]  /*4a1f0*/  PRMT R9, R14, 0x7632, R9 ;  /* 0x000076320e097816 */ /* 0x000fe40000000009 */
[----:B------:R-:W-:Y:S01]  /*4a200*/  PRMT R5, R15, 0x7632, R5 ;  /* 0x000076320f057816 */ /* 0x000fe20000000005 */
[----:B------:R-:W5:Y:S04]  /*4a210*/  LDL.LU R14, [R1+0x13e4] ;  /* 0x0013e400010e7983 */ /* 0x000f680000300800 */
[----:B------:R-:W3:Y:S01]  /*4a220*/  LDL.LU R15, [R1+0x13e0] ;  /* 0x0013e000010f7983 */ /* 0x000ee20000300800 */
[----:B--2---:R-:W-:Y:S01]  /*4a230*/  ISETP.LT.AND P4, PT, R4, c[0x0][0x17c], !P0 ;  /* 0x00005f0004007a0c */ /* 0x004fe20004781270 */
[----:B------:R-:W-:-:S04]  /*4a240*/  IMAD R4, R25, 0x2, R8 ;  /* 0x0000000219047824 */ /* 0x000fc800078e0208 */
[----:B------:R-:W-:Y:S01]  /*4a250*/  IMAD R8, R25, 0x2, R4 ;  /* 0x0000000219087824 */ /* 0x000fe200078e0204 */
[C---:B------:R-:W-:Y:S02]  /*4a260*/  LEA R22, P6, R4.reuse, R0, 0x1 ;  /* 0x0000000004167211 */ /* 0x040fe400078c08ff */
[----:B----4-:R-:W-:Y:S02]  /*4a270*/  ISETP.LT.AND P3, PT, R23, c[0x0][0x17c], !P0 ;  /* 0x00005f0017007a0c */ /* 0x010fe40004761270 */
[----:B------:R-:W-:Y:S02]  /*4a280*/  LEA.HI.X.SX32 R23, R4, R2, 0x1, P6 ;  /* 0x0000000204177211 */ /* 0x000fe400030f0eff */
[----:B0-----:R-:W-:Y:S01]  /*4a290*/  LEA R20, P6, R8, R0, 0x1 ;  /* 0x0000000008147211 */ /* 0x001fe200078c08ff */
[----:B------:R-:W-:-:S03]  /*4a2a0*/  IMAD R4, R25, 0x2, R8 ;  /* 0x0000000219047824 */ /* 0x000fc600078e0208 */
[----:B------:R-:W-:Y:S02]  /*4a2b0*/  LEA.HI.X.SX32 R21, R8, R2, 0x1, P6 ;  /* 0x0000000208157211 */ /* 0x000fe400030f0eff */
[----:B------:R-:W2:Y:S04]  /*4a2c0*/  LDL.LU R8, [R1+0xfec] ;  /* 0x000fec0001087983 */ /* 0x000ea80000300800 */
[----:B------:R0:W-:Y:S04]  /*4a2d0*/  @P1 STG.E.U16 [R22.64], R9 ;  /* 0x0000000916001986 */ /* 0x0001e8000c10150a */
[----:B------:R1:W-:Y:S01]  /*4a2e0*/  @P2 STG.E.U16 [R20.64], R5 ;  /* 0x0000000514002986 */ /* 0x0003e2000c10150a */
[----:B---3--:R-:W-:-:S02]  /*4a2f0*/  ISETP.LT.AND P2, PT, R24, c[0x0][0x17c], !P0 ;  /* 0x00005f0018007a0c */ /* 0x008fc40004741270 */
[----:B0-----:R-:W-:Y:S02]  /*4a300*/  LEA R22, P6, R4, R0, 0x1 ;  /* 0x0000000004167211 */ /* 0x001fe400078c08ff */
[----:B-1----:R-:W-:Y:S02]  /*4a310*/  PRMT R5, R10, 0x7632, R5 ;  /* 0x000076320a057816 */ /* 0x002fe40000000005 */
[----:B------:R-:W3:Y:S01]  /*4a320*/  LDL.LU R10, [R1+0x13dc] ;  /* 0x0013dc00010a7983 */ /* 0x000ee20000300800 */
[----:B------:R-:W-:-:S03]  /*4a330*/  LEA.HI.X.SX32 R23, R4, R2, 0x1, P6 ;  /* 0x0000000204177211 */ /* 0x000fc600030f0eff */
[----:B------:R-:W4:Y:S04]  /*4a340*/  LDL.LU R24, [R1+0xffc] ;  /* 0x000ffc0001187983 */ /* 0x000f280000300800 */
[----:B------:R-:W3:Y:S04]  /*4a350*/  LDL.LU R21, [R1+0xff4] ;  /* 0x000ff40001157983 */ /* 0x000ee80000300800 */
[----:B------:R0:W-:Y:S04]  /*4a360*/  @P4 STG.E.U16 [R22.64], R5 ;  /* 0x0000000516004986 */ /* 0x0001e8000c10150a */
[----:B0-----:R-:W4:Y:S01]  /*4a370*/  LDL.LU R22, [R1+0xff8] ;  /* 0x000ff80001167983 */ /* 0x001f220000300800 */
[----:B------:R-:W-:-:S03]  /*4a380*/  PRMT R13, R9, 0x7632, R13 ;  /* 0x00007632090d7816 */ /* 0x000fc6000000000d */
[----:B------:R-:W5:Y:S01]  /*4a390*/  LDL.LU R23, [R1+0x1000] ;  /* 0x0010000001177983 */ /* 0x000f620000300800 */
[----:B--2---:R-:W-:Y:S01]  /*4a3a0*/  ISETP.LT.AND P1, PT, R8, c[0x0][0x17c], !P0 ;  /* 0x00005f0008007a0c */ /* 0x004fe20004721270 */
[----:B------:R-:W-:-:S05]  /*4a3b0*/  IMAD R8, R25, 0x2, R4 ;  /* 0x0000000219087824 */ /* 0x000fca00078e0204 */
[C---:B------:R-:W-:Y:S02]  /*4a3c0*/  LEA R20, P6, R8.reuse, R0, 0x1 ;  /* 0x0000000008147211 */ /* 0x040fe400078c08ff */
[----:B---3--:R-:W-:Y:S02]  /*4a3d0*/  ISETP.LT.AND P4, PT, R21, c[0x0][0x17c], !P0 ;  /* 0x00005f0015007a0c */ /* 0x008fe40004781270 */
[----:B------:R-:W-:-:S05]  /*4a3e0*/  LEA.HI.X.SX32 R21, R8, R2, 0x1, P6 ;  /* 0x0000000208157211 */ /* 0x000fca00030f0eff */
[----:B------:R0:W-:Y:S01]  /*4a3f0*/  @P5 STG.E.U16 [R20.64], R13 ;  /* 0x0000000d14005986 */ /* 0x0001e2000c10150a */
[----:B----4-:R-:W-:-:S03]  /*4a400*/  ISETP.LT.AND P5, PT, R22, c[0x0][0x17c], !P0 ;  /* 0x00005f0016007a0c */ /* 0x010fc600047a1270 */
[----:B------:R-:W2:Y:S01]  /*4a410*/  LDL.LU R22, [R1+0x1004] ;  /* 0x0010040001167983 */ /* 0x000ea20000300800 */
[----:B------:R-:W-:Y:S01]  /*4a420*/  IMAD R4, R25, 0x2, R8 ;  /* 0x0000000219047824 */ /* 0x000fe200078e0208 */
[----:B------:R-:W-:-:S04]  /*4a430*/  PRMT R5, R12, 0x7632, R5 ;  /* 0x000076320c057816 */ /* 0x000fc80000000005 */
[----:B------:R-:W-:Y:S01]  /*4a440*/  LEA R8, P6, R4, R0, 0x1 ;  /* 0x0000000004087211 */ /* 0x000fe200078c08ff */
[----:B------:R-:W-:-:S03]  /*4a450*/  IMAD R12, R25, 0x2, R4 ;  /* 0x00000002190c7824 */ /* 0x000fc600078e0204 */
[----:B------:R-:W-:Y:S02]  /*4a460*/  LEA.HI.X.SX32 R9, R4, R2, 0x1, P6 ;  /* 0x0000000204097211 */ /* 0x000fe400030f0eff */
[----:B0-----:R-:W-:-:S03]  /*4a470*/  LEA R20, P6, R12, R0, 0x1 ;  /* 0x000000000c147211 */ /* 0x001fc600078c08ff */
[----:B------:R0:W-:Y:S01]  /*4a480*/  @P3 STG.E.U16 [R8.64], R5 ;  /* 0x0000000508003986 */ /* 0x0001e2000c10150a */
[----:B------:R-:W-:Y:S02]  /*4a490*/  LEA.HI.X.SX32 R21, R12, R2, 0x1, P6 ;  /* 0x000000020c157211 */ /* 0x000fe400030f0eff */
[----:B------:R-:W-:Y:S01]  /*4a4a0*/  PRMT R17, R16, 0x7632, R17 ;  /* 0x0000763210117816 */ /* 0x000fe20000000011 */
[----:B0-----:R-:W-:Y:S01]  /*4a4b0*/  IMAD R9, R25, 0x2, R12 ;  /* 0x0000000219097824 */ /* 0x001fe200078e020c */
[----:B------:R-:W-:Y:S02]  /*4a4c0*/  PRMT R5, R6, 0x7632, R5 ;  /* 0x0000763206057816 */ /* 0x000fe40000000005 */
[----:B------:R-:W3:Y:S02]  /*4a4d0*/  LDL.LU R6, [R1+0x13d8] ;  /* 0x0013d80001067983 */ /* 0x000ee40000300800 */
[----:B------:R-:W-:Y:S01]  /*4a4e0*/  LEA R8, P6, R9, R0, 0x1 ;  /* 0x0000000009087211 */ /* 0x000fe200078c08ff */
[----:B------:R-:W-:-:S03]  /*4a4f0*/  IMAD R4, R25, 0x2, R9 ;  /* 0x0000000219047824 */ /* 0x000fc600078e0209 */
[----:B------:R-:W-:Y:S01]  /*4a500*/  LEA.HI.X.SX32 R9, R9, R2, 0x1, P6 ;  /* 0x0000000209097211 */ /* 0x000fe200030f0eff */
[----:B------:R0:W-:Y:S01]  /*4a510*/  @P1 STG.E.U16 [R20.64], R5 ;  /* 0x0000000514001986 */ /* 0x0001e2000c10150a */
[----:B------:R-:W-:Y:S02]  /*4a520*/  ISETP.LT.AND P3, PT, R24, c[0x0][0x17c], !P0 ;  /* 0x00005f0018007a0c */ /* 0x000fe40004761270 */
[----:B-----5:R-:W-:Y:S01]  /*4a530*/  ISETP.LT.AND P1, PT, R23, c[0x0][0x17c], !P0 ;  /* 0x00005f0017007a0c */ /* 0x020fe20004721270 */
[----:B------:R-:W4:Y:S04]  /*4a540*/  LDL.LU R24, [R1+0x1008] ;  /* 0x0010080001187983 */ /* 0x000f280000300800 */
[----:B------:R1:W-:Y:S04]  /*4a550*/  @P2 STG.E.U16 [R8.64], R17 ;  /* 0x0000001108002986 */ /* 0x0003e8000c10150a */
[----:B------:R-:W5:Y:S01]  /*4a560*/  LDL.LU R23, [R1+0x100c] ;  /* 0x00100c0001177983 */ /* 0x000f620000300800 */
[----:B--2---:R-:W-:-:S03]  /*4a570*/  ISETP.LT.AND P2, PT, R22, c[0x0][0x17c], !P0 ;  /* 0x00005f0016007a0c */ /* 0x004fc60004741270 */
[----:B------:R-:W2:Y:S04]  /*4a580*/  LDL.LU R22, [R1+0x1010] ;  /* 0x0010100001167983 */ /* 0x000ea80000300800 */
[----:B0-----:R-:W2:Y:S04]  /*4a590*/  LDL.LU R21, [R1+0x1014] ;  /* 0x0010140001157983 */ /* 0x001ea80000300800 */
[----:B------:R-:W2:Y:S01]  /*4a5a0*/  LDL.LU R20, [R1+0x1018] ;  /* 0x0010180001147983 */ /* 0x000ea20000300800 */
[----:B------:R-:W-:Y:S01]  /*4a5b0*/  LEA R12, P6, R4, R0, 0x1 ;  /* 0x00000000040c7211 */ /* 0x000fe200078c08ff */
[----:B------:R-:W-:Y:S01]  /*4a5c0*/  IMAD R16, R25, 0x2, R4 ;  /* 0x0000000219107824 */ /* 0x000fe200078e0204 */
[----:B------:R-:W-:-:S02]  /*4a5d0*/  PRMT R5, R13, 0x7632, R5 ;  /* 0x000076320d057816 */ /* 0x000fc40000000005 */
[----:B------:R-:W-:Y:S01]  /*4a5e0*/  LEA.HI.X.SX32 R13, R4, R2, 0x1, P6 ;  /* 0x00000002040d7211 */ /* 0x000fe200030f0eff */
[----:B------:R-:W-:Y:S01]  /*4a5f0*/  IMAD R4, R25, 0x2, R16 ;  /* 0x0000000219047824 */ /* 0x000fe200078e0210 */
[----:B-1----:R-:W-:-:S03]  /*4a600*/  LEA R8, P6, R16, R0, 0x1 ;  /* 0x0000000010087211 */ /* 0x002fc600078c08ff */
[----:B------:R0:W-:Y:S01]  /*4a610*/  @P4 STG.E.U16 [R12.64], R5 ;  /* 0x000000050c004986 */ /* 0x0001e2000c10150a */
[----:B------:R-:W-:Y:S01]  /*4a620*/  LEA.HI.X.SX32 R9, R16, R2, 0x1, P6 ;  /* 0x0000000210097211 */ /* 0x000fe200030f0eff */
[----:B------:R-:W-:Y:S01]  /*4a630*/  IMAD R16, R25, 0x2, R4 ;  /* 0x0000000219107824 */ /* 0x000fe200078e0204 */
[----:B0-----:R-:W-:Y:S02]  /*4a640*/  PRMT R5, R26, 0x7632, R5 ;  /* 0x000076321a057816 */ /* 0x001fe40000000005 */
[----:B------:R-:W-:-:S03]  /*4a650*/  LEA R12, P6, R4, R0, 0x1 ;  /* 0x00000000040c7211 */ /* 0x000fc600078c08ff */
[----:B------:R0:W-:Y:S01]  /*4a660*/  @P5 STG.E.U16 [R8.64], R5 ;  /* 0x0000000508005986 */ /* 0x0001e2000c10150a */
[----:B------:R-:W-:Y:S02]  /*4a670*/  LEA.HI.X.SX32 R13, R4, R2, 0x1, P6 ;  /* 0x00000002040d7211 */ /* 0x000fe400030f0eff */
[C---:B------:R-:W-:Y:S02]  /*4a680*/  LEA R4, P6, R16.reuse, R0, 0x1 ;  /* 0x0000000010047211 */ /* 0x040fe400078c08ff */
[----:B------:R-:W-:Y:S02]  /*4a690*/  PRMT R17, R5, 0x7632, R17 ;  /* 0x0000763205117816 */ /* 0x000fe40000000011 */
[----:B0-----:R-:W-:Y:S01]  /*4a6a0*/  PRMT R8, R7, 0x7632, R8 ;  /* 0x0000763207087816 */ /* 0x001fe20000000008 */
[----:B------:R-:W-:Y:S01]  /*4a6b0*/  IMAD R9, R25, 0x2, R16 ;  /* 0x0000000219097824 */ /* 0x000fe200078e0210 */
[----:B------:R-:W-:Y:S01]  /*4a6c0*/  LEA.HI.X.SX32 R5, R16, R2, 0x1, P6 ;  /* 0x0000000210057211 */ /* 0x000fe200030f0eff */
[----:B------:R-:W3:Y:S04]  /*4a6d0*/  LDL.LU R7, [R1+0x101c] ;  /* 0x00101c0001077983 */ /* 0x000ee80000300800 */
[----:B------:R0:W-:Y:S04]  /*4a6e0*/  @P3 STG.E.U16 [R12.64], R8 ;  /* 0x000000080c003986 */ /* 0x0001e8000c10150a */
[----:B------:R1:W-:Y:S01]  /*4a6f0*/  @P1 STG.E.U16 [R4.64], R17 ;  /* 0x0000001104001986 */ /* 0x0003e2000c10150a */
[----:B0-----:R-:W-:Y:S01]  /*4a700*/  LEA R8, P6, R9, R0, 0x1 ;  /* 0x0000000009087211 */ /* 0x001fe200078c08ff */
[----:B-1----:R-:W-:-:S03]  /*4a710*/  IMAD R5, R25, 0x2, R9 ;  /* 0x0000000219057824 */ /* 0x002fc600078e0209 */
[----:B------:R-:W-:Y:S02]  /*4a720*/  LEA.HI.X.SX32 R9, R9, R2, 0x1, P6 ;  /* 0x0000000209097211 */ /* 0x000fe400030f0eff */
[----:B------:R-:W-:-:S05]  /*4a730*/  PRMT R17, R17, 0x7632, R17 ;  /* 0x0000763211117816 */ /* 0x000fca0000000011 */
[----:B------:R0:W-:Y:S01]  /*4a740*/  @P2 STG.E.U16 [R8.64], R17 ;  /* 0x0000001108002986 */ /* 0x0001e2000c10150a */
[----:B--2---:R-:W-:-:S03]  /*4a750*/  ISETP.LT.AND P2, PT, R20, c[0x0][0x17c], !P0 ;  /* 0x00005f0014007a0c */ /* 0x004fc60004741270 */
[----:B------:R-:W2:Y:S01]  /*4a760*/  LDL.LU R20, [R1+0x1020] ;  /* 0x0010200001147983 */ /* 0x000ea20000300800 */
[----:B----4-:R-:W-:Y:S01]  /*4a770*/  ISETP.LT.AND P4, PT, R24, c[0x0][0x17c], !P0 ;  /* 0x00005f0018007a0c */ /* 0x010fe20004781270 */
[----:B------:R-:W-:Y:S01]  /*4a780*/  IMAD R4, R25, 0x2, R5 ;  /* 0x0000000219047824 */ /* 0x000fe200078e0205 */
[----:B------:R-:W-:Y:S01]  /*4a790*/  LEA R12, P6, R5, R0, 0x1 ;  /* 0x00000000050c7211 */ /* 0x000fe200078c08ff */
[----:B------:R-:W4:Y:S01]  /*4a7a0*/  LDL.LU R24, [R1+0x1024] ;  /* 0x0010240001187983 */ /* 0x000f220000300800 */
[----:B-----5:R-:W-:Y:S02]  /*4a7b0*/  ISETP.LT.AND P5, PT, R23, c[0x0][0x17c], !P0 ;  /* 0x00005f0017007a0c */ /* 0x020fe400047a1270 */
[----:B------:R-:W-:Y:S02]  /*4a7c0*/  LEA.HI.X.SX32 R13, R5, R2, 0x1, P6 ;  /* 0x00000002050d7211 */ /* 0x000fe400030f0eff */
[----:B0-----:R-:W-:Y:S02]  /*4a7d0*/  LEA R8, P6, R4, R0, 0x1 ;  /* 0x0000000004087211 */ /* 0x001fe400078c08ff */
[----:B------:R-:W-:-:S02]  /*4a7e0*/  PRMT R17, R27, 0x7632, R17 ;  /* 0x000076321b117816 */ /* 0x000fc40000000011 */
[----:B------:R-:W-:Y:S02]  /*4a7f0*/  PRMT R5, R11, 0x7632, R5 ;  /* 0x000076320b057816 */ /* 0x000fe40000000005 */
[----:B------:R-:W-:Y:S01]  /*4a800*/  LEA.HI.X.SX32 R9, R4, R2, 0x1, P6 ;  /* 0x0000000204097211 */ /* 0x000fe200030f0eff */
[----:B------:R-:W5:Y:S01]  /*4a810*/  LDL.LU R11, [R1+0x48] ;  /* 0x00004800010b7983 */ /* 0x000f620000300800 */
[----:B------:R-:W-:-:S03]  /*4a820*/  ISETP.LT.AND P1, PT, R21, c[0x0][0x17c], !P0 ;  /* 0x00005f0015007a0c */ /* 0x000fc60004721270 */
[----:B------:R0:W-:Y:S01]  /*4a830*/  @P4 STG.E.U16 [R12.64], R17 ;  /* 0x000000110c004986 */ /* 0x0001e2000c10150a */
[----:B------:R-:W-:-:S03]  /*4a840*/  ISETP.LT.AND P3, PT, R22, c[0x0][0x17c], !P0 ;  /* 0x00005f0016007a0c */ /* 0x000fc60004761270 */
[----:B------:R1:W-:Y:S04]  /*4a850*/  @P5 STG.E.U16 [R8.64], R5 ;  /* 0x0000000508005986 */ /* 0x0003e8000c10150a */
[----:B0-----:R-:W4:Y:S04]  /*4a860*/  LDL.LU R17, [R1+0x58] ;  /* 0x0000580001117983 */ /* 0x001f280000300800 */
[----:B------:R-:W4:Y:S01]  /*4a870*/  LDL.LU R21, [R1+0x1028] ;  /* 0x0010280001157983 */ /* 0x000f220000300800 */
[----:B---3--:R-:W-:-:S03]  /*4a880*/  ISETP.LT.AND P4, PT, R7, c[0x0][0x17c], !P0 ;  /* 0x00005f0007007a0c */ /* 0x008fc60004781270 */
[----:B------:R-:W3:Y:S04]  /*4a890*/  LDL.LU R7, [R1+0x18] ;  /* 0x0000180001077983 */ /* 0x000ee80000300800 */
[----:B------:R-:W3:Y:S01]  /*4a8a0*/  LDL.LU R22, [R1+0x102c] ;  /* 0x00102c0001167983 */ /* 0x000ee20000300800 */
[----:B--2---:R-:W-:-:S03]  /*4a8b0*/  ISETP.LT.AND P5, PT, R20, c[0x0][0x17c], !P0 ;  /* 0x00005f0014007a0c */ /* 0x004fc600047a1270 */
[----:B------:R-:W2:Y:S01]  /*4a8c0*/  LDL.LU R20, [R1+0x1030] ;  /* 0x0010300001147983 */ /* 0x000ea20000300800 */
[C---:B------:R-:W-:Y:S01]  /*4a8d0*/  IMAD R16, R25.reuse, 0x2, R4 ;  /* 0x0000000219107824 */ /* 0x040fe200078e0204 */
[----:B------:R-:W-:Y:S02]  /*4a8e0*/  PRMT R13, R28, 0x7632, R13 ;  /* 0x000076321c0d7816 */ /* 0x000fe4000000000d */
[----:B------:R-:W2:Y:S01]  /*4a8f0*/  LDL.LU R23, [R1+0x1034] ;  /* 0x0010340001177983 */ /* 0x000ea20000300800 */
[----:B-1----:R-:W-:Y:S01]  /*4a900*/  IMAD R9, R25, 0x2, R16 ;  /* 0x0000000219097824 */ /* 0x002fe200078e0210 */
[----:B------:R-:W-:-:S03]  /*4a910*/  LEA R4, P6, R16, R0, 0x1 ;  /* 0x0000000010047211 */ /* 0x000fc600078c08ff */
[----:B------:R-:W-:Y:S01]  /*4a920*/  IMAD R12, R25, 0x2, R9 ;  /* 0x00000002190c7824 */ /* 0x000fe200078e0209 */
[----:B------:R-:W-:Y:S02]  /*4a930*/  LEA.HI.X.SX32 R5, R16, R2, 0x1, P6 ;  /* 0x0000000210057211 */ /* 0x000fe400030f0eff */
[----:B------:R-:W-:Y:S02]  /*4a940*/  LEA R8, P6, R9, R0, 0x1 ;  /* 0x0000000009087211 */ /* 0x000fe400078c08ff */
[----:B------:R-:W-:Y:S01]  /*4a950*/  PRMT R16, R29, 0x7632, R16 ;  /* 0x000076321d107816 */ /* 0x000fe20000000010 */
[----:B------:R0:W-:Y:S01]  /*4a960*/  @P3 STG.E.U16 [R4.64], R13 ;  /* 0x0000000d04003986 */ /* 0x0001e2000c10150a */
[----:B------:R-:W-:-:S03]  /*4a970*/  LEA.HI.X.SX32 R9, R9, R2, 0x1, P6 ;  /* 0x0000000209097211 */ /* 0x000fc600030f0eff */
[----:B------:R-:W2:Y:S04]  /*4a980*/  LDL.LU R29, [R1+0x88] ;  /* 0x00008800011d7983 */ /* 0x000ea80000300800 */
[----:B------:R1:W-:Y:S01]  /*4a990*/  @P1 STG.E.U16 [R8.64], R16 ;  /* 0x0000001008001986 */ /* 0x0003e2000c10150a */
[----:B0-----:R-:W-:Y:S01]  /*4a9a0*/  LEA R4, P6, R12, R0, 0x1 ;  /* 0x000000000c047211 */ /* 0x001fe200078c08ff */
[----:B------:R-:W-:-:S03]  /*4a9b0*/  IMAD R13, R25, 0x2, R12 ;  /* 0x00000002190d7824 */ /* 0x000fc600078e020c */
[----:B------:R-:W-:Y:S02]  /*4a9c0*/  LEA.HI.X.SX32 R5, R12, R2, 0x1, P6 ;  /* 0x000000020c057211 */ /* 0x000fe400030f0eff */
[C---:B-1----:R-:W-:Y:S01]  /*4a9d0*/  LEA R8, P6, R13.reuse, R0, 0x1 ;  /* 0x000000000d087211 */ /* 0x042fe200078c08ff */
[----:B------:R-:W2:Y:S03]  /*4a9e0*/  LDL.LU R16, [R1+0x1038] ;  /* 0x0010380001107983 */ /* 0x000ea60000300800 */
[----:B------:R-:W-:Y:S01]  /*4a9f0*/  LEA.HI.X.SX32 R9, R13, R2, 0x1, P6 ;  /* 0x000000020d097211 */ /* 0x000fe200030f0eff */
[----:B----4-:R0:W-:Y:S01]  /*4aa00*/  @P2 STG.E.U16 [R4.64], R17 ;  /* 0x0000001104002986 */ /* 0x0101e2000c10150a */
[----:B------:R-:W-:-:S03]  /*4aa10*/  ISETP.LT.AND P1, PT, R21, c[0x0][0x17c], !P0 ;  /* 0x00005f0015007a0c */ /* 0x000fc60004721270 */
[----:B------:R-:W4:Y:S01]  /*4aa20*/  LDL.LU R21, [R1+0x38] ;  /* 0x0000380001157983 */ /* 0x000f220000300800 */
[----:B---3--:R-:W-:-:S03]  /*4aa30*/  ISETP.LT.AND P2, PT, R22, c[0x0][0x17c], !P0 ;  /* 0x00005f0016007a0c */ /* 0x008fc60004741270 */
[----:B-----5:R1:W-:Y:S04]  /*4aa40*/  @P4 STG.E.U16 [R8.64], R11 ;  /* 0x0000000b08004986 */ /* 0x0203e8000c10150a */
[----:B------:R-:W3:Y:S01]  /*4aa50*/  LDL.LU R22, [R1+0x8] ;  /* 0x0000080001167983 */ /* 0x000ee20000300800 */
[----:B--2---:R-:W-:-:S03]  /*4aa60*/  ISETP.LT.AND P4, PT, R20, c[0x0][0x17c], !P0 ;  /* 0x00005f0014007a0c */ /* 0x004fc60004781270 */
[----:B------:R-:W2:Y:S01]  /*4aa70*/  LDL.LU R20, [R1+0x103c] ;  /* 0x00103c0001147983 */ /* 0x000ea20000300800 */
[C---:B------:R-:W-:Y:S01]  /*4aa80*/  IMAD R12, R25.reuse, 0x2, R13 ;  /* 0x00000002190c7824 */ /* 0x040fe200078e020d */
[----:B------:R-:W-:Y:S02]  /*4aa90*/  ISETP.LT.AND P3, PT, R24, c[0x0][0x17c], !P0 ;  /* 0x00005f0018007a0c */ /* 0x000fe40004761270 */
[----:B------:R-:W5:Y:S01]  /*4aaa0*/  LDL.LU R26, [R1+0x1040] ;  /* 0x00104000011a7983 */ /* 0x000f620000300800 */
[----:B------:R-:W-:Y:S01]  /*4aab0*/  IMAD R13, R25, 0x2, R12 ;  /* 0x00000002190d7824 */ /* 0x000fe200078e020c */
[----:B0-----:R-:W-:-:S04]  /*4aac0*/  LEA R4, P6, R12, R0, 0x1 ;  /* 0x000000000c047211 */ /* 0x001fc800078c08ff */
[----:B------:R-:W-:Y:S01]  /*4aad0*/  LEA.HI.X.SX32 R5, R12, R2, 0x1, P6 ;  /* 0x000000020c057211 */ /* 0x000fe200030f0eff */
[----:B------:R-:W-:Y:S01]  /*4aae0*/  IMAD R12, R25, 0x2, R13 ;  /* 0x00000002190c7824 */ /* 0x000fe200078e020d */
[----:B-1----:R-:W-:-:S03]  /*4aaf0*/  LEA R8, P6, R13, R0, 0x1 ;  /* 0x000000000d087211 */ /* 0x002fc600078c08ff */
[----:B------:R0:W-:Y:S01]  /*4ab00*/  @P5 STG.E.U16 [R4.64], R7 ;  /* 0x0000000704005986 */ /* 0x0001e2000c10150a */
[----:B------:R-:W-:Y:S02]  /*4ab10*/  LEA.HI.X.SX32 R9, R13, R2, 0x1, P6 ;  /* 0x000000020d097211 */ /* 0x000fe400030f0eff */
[----:B------:R-:W-:Y:S02]  /*4ab20*/  ISETP.LT.AND P5, PT, R23, c[0x0][0x17c], !P0 ;  /* 0x00005f0017007a0c */ /* 0x000fe400047a1270 */
[----:B------:R-:W3:Y:S01]  /*4ab30*/  LDL.LU R23, [R1+0x78] ;  /* 0x0000780001177983 */ /* 0x000ee20000300800 */
[----:B0-----:R-:W-:-:S03]  /*4ab40*/  LEA R4, P6, R12, R0, 0x1 ;  /* 0x000000000c047211 */ /* 0x001fc600078c08ff */
[----:B------:R0:W-:Y:S01]  /*4ab50*/  @P3 STG.E.U16 [R8.64], R10 ;  /* 0x0000000a08003986 */ /* 0x0001e2000c10150a */
[----:B------:R-:W-:Y:S02]  /*4ab60*/  LEA.HI.X.SX32 R5, R12, R2, 0x1, P6 ;  /* 0x000000020c057211 */ /* 0x000fe400030f0eff */
[----:B------:R-:W-:Y:S02]  /*4ab70*/  ISETP.LT.AND P3, PT, R16, c[0x0][0x17c], !P0 ;  /* 0x00005f0010007a0c */ /* 0x000fe40004761270 */
[----:B------:R-:W5:Y:S04]  /*4ab80*/  LDL.LU R16, [R1+0x1044] ;  /* 0x0010440001107983 */ /* 0x000f680000300800 */
[----:B------:R1:W-:Y:S04]  /*4ab90*/  @P1 STG.E.U16 [R4.64], R29 ;  /* 0x0000001d04001986 */ /* 0x0003e8000c10150a */
[----:B------:R-:W5:Y:S01]  /*4aba0*/  LDL.LU R24, [R1+0x28] ;  /* 0x0000280001187983 */ /* 0x000f620000300800 */
[----:B--2---:R-:W-:-:S03]  /*4abb0*/  ISETP.LT.AND P1, PT, R20, c[0x0][0x17c], !P0 ;  /* 0x00005f0014007a0c */ /* 0x004fc60004721270 */
[----:B------:R-:W2:Y:S01]  /*4abc0*/  LDL.LU R20, [R1+0x1048] ;  /* 0x0010480001147983 */ /* 0x000ea20000300800 */
[----:B------:R-:W-:-:S04]  /*4abd0*/  IMAD R13, R25, 0x2, R12 ;  /* 0x00000002190d7824 */ /* 0x000fc800078e020c */
[----:B------:R-:W-:Y:S01]  /*4abe0*/  IMAD R12, R25, 0x2, R13 ;  /* 0x00000002190c7824 */ /* 0x000fe200078e020d */
[----:B0-----:R-:W-:-:S04]  /*4abf0*/  LEA R8, P6, R13, R0, 0x1 ;  /* 0x000000000d087211 */ /* 0x001fc800078c08ff */
[----:B------:R-:W-:Y:S01]  /*4ac00*/  LEA.HI.X.SX32 R9, R13, R2, 0x1, P6 ;  /* 0x000000020d097211 */ /* 0x000fe200030f0eff */
[----:B------:R-:W-:Y:S01]  /*4ac10*/  IMAD R13, R25, 0x2, R12 ;  /* 0x00000002190d7824 */ /* 0x000fe200078e020c */
[----:B-1----:R-:W-:-:S03]  /*4ac20*/  LEA R4, P6, R12, R0, 0x1 ;  /* 0x000000000c047211 */ /* 0x002fc600078c08ff */
[----:B----4-:R0:W-:Y:S01]  /*4ac30*/  @P2 STG.E.U16 [R8.64], R21 ;  /* 0x0000001508002986 */ /* 0x0101e2000c10150a */
[----:B------:R-:W-:Y:S01]  /*4ac40*/  LEA.HI.X.SX32 R5, R12, R2, 0x1, P6 ;  /* 0x000000020c057211 */ /* 0x000fe200030f0eff */
[----:B------:R-:W-:-:S04]  /*4ac50*/  IMAD R12, R25, 0x2, R13 ;  /* 0x00000002190c7824 */ /* 0x000fc800078e020d */
[----:B---3--:R1:W-:Y:S01]  /*4ac60*/  @P4 STG.E.U16 [R4.64], R22 ;  /* 0x0000001604004986 */ /* 0x0083e2000c10150a */
[----:B0-----:R-:W-:-:S04]  /*4ac70*/  LEA R8, P6, R13, R0, 0x1 ;  /* 0x000000000d087211 */ /* 0x001fc800078c08ff */
[----:B------:R-:W-:Y:S01]  /*4ac80*/  LEA.HI.X.SX32 R9, R13, R2, 0x1, P6 ;  /* 0x000000020d097211 */ /* 0x000fe200030f0eff */
[C---:B------:R-:W-:Y:S01]  /*4ac90*/  IMAD R13, R25.reuse, 0x2, R12 ;  /* 0x00000002190d7824 */ /* 0x040fe200078e020c */
[----:B-1----:R-:W-:Y:S02]  /*4aca0*/  LEA R4, P6, R12, R0, 0x1 ;  /* 0x000000000c047211 */ /* 0x002fe400078c08ff */
[----:B-----5:R-:W-:Y:S01]  /*4acb0*/  ISETP.LT.AND P2, PT, R26, c[0x0][0x17c], !P0 ;  /* 0x00005f001a007a0c */ /* 0x020fe20004741270 */
[----:B------:R0:W-:Y:S01]  /*4acc0*/  @P5 STG.E.U16 [R8.64], R14 ;  /* 0x0000000e08005986 */ /* 0x0001e2000c10150a */
[----:B------:R-:W-:Y:S02]  /*4acd0*/  LEA.HI.X.SX32 R5, R12, R2, 0x1, P6 ;  /* 0x000000020c057211 */ /* 0x000fe400030f0eff */
[----:B------:R-:W-:Y:S01]  /*4ace0*/  ISETP.LT.AND P4, PT, R16, c[0x0][0x17c], !P0 ;  /* 0x00005f0010007a0c */ /* 0x000fe20004781270 */
[----:B------:R-:W3:Y:S01]  /*4acf0*/  LDL.LU R26, [R1+0x68] ;  /* 0x00006800011a7983 */ /* 0x000ee20000300800 */
[----:B------:R-:W-:-:S03]  /*4ad00*/  IMAD R12, R25, 0x2, R13 ;  /* 0x00000002190c7824 */ /* 0x000fc600078e020d */
[----:B------:R-:W4:Y:S01]  /*4ad10*/  LDL.LU R16, [R1+0x1050] ;  /* 0x0010500001107983 */ /* 0x000f220000300800 */
[----:B0-----:R-:W-:-:S03]  /*4ad20*/  LEA R8, P6, R13, R0, 0x1 ;  /* 0x000000000d087211 */ /* 0x001fc600078c08ff */
[----:B------:R-:W5:Y:S01]  /*4ad30*/  LDL.LU R27, [R1+0x98] ;  /* 0x00009800011b7983 */ /* 0x000f620000300800 */
[----:B------:R-:W-:Y:S02]  /*4ad40*/  LEA.HI.X.SX32 R9, R13, R2, 0x1, P6 ;  /* 0x000000020d097211 */ /* 0x000fe400030f0eff */
[----:B--2---:R-:W-:Y:S02]  /*4ad50*/  ISETP.LT.AND P5, PT, R20, c[0x0][0x17c], !P0 ;  /* 0x00005f0014007a0c */ /* 0x004fe400047a1270 */
[----:B------:R-:W2:Y:S04]  /*4ad60*/  LDL.LU R20, [R1+0x1054] ;  /* 0x0010540001147983 */ /* 0x000ea80000300800 */
[----:B------:R-:W2:Y:S04]  /*4ad70*/  LDL.LU R28, [R1+0x158] ;  /* 0x00015800011c7983 */ /* 0x000ea80000300800 */
[----:B------:R-:W2:Y:S04]  /*4ad80*/  LDL.LU R13, [R1+0x104c] ;  /* 0x00104c00010d7983 */ /* 0x000ea80000300800 */
[----:B------:R0:W-:Y:S04]  /*4ad90*/  @P3 STG.E.U16 [R4.64], R23 ;  /* 0x0000001704003986 */ /* 0x0001e8000c10150a */
[----:B------:R1:W-:Y:S01]  /*4ada0*/  @P1 STG.E.U16 [R8.64], R24 ;  /* 0x0000001808001986 */ /* 0x0003e2000c10150a */
[----:B0-----:R-:W-:-:S04]  /*4adb0*/  LEA R4, P6, R12, R0, 0x1 ;  /* 0x000000000c047211 */ /* 0x001fc800078c08ff */
[----:B------:R-:W-:-:S05]  /*4adc0*/  LEA.HI.X.SX32 R5, R12, R2, 0x1, P6 ;  /* 0x000000020c057211 */ /* 0x000fca00030f0eff */
[----:B------:R0:W-:Y:S01]  /*4add0*/  @P2 STG.E.U16 [R4.64], R6 ;  /* 0x0000000604002986 */ /* 0x0001e2000c10150a */
[----:B----4-:R-:W-:-:S03]  /*4ade0*/  ISETP.LT.AND P1, PT, R16, c[0x0][0x17c], !P0 ;  /* 0x00005f0010007a0c */ /* 0x010fc60004721270 */
[----:B------:R-:W4:Y:S01]  /*4adf0*/  LDL.LU R16, [R1+0x1060] ;  /* 0x0010600001107983 */ /* 0x000f220000300800 */
[----:B--2---:R-:W-:Y:S01]  /*4ae00*/  ISETP.LT.AND P3, PT, R13, c[0x0][0x17c], !P0 ;  /* 0x00005f000d007a0c */ /* 0x004fe20004761270 */
[----:B------:R-:W-:-:S04]  /*4ae10*/  IMAD R13, R25, 0x2, R12 ;  /* 0x00000002190d7824 */ /* 0x000fc800078e020c */
[----:B------:R-:W-:Y:S01]  /*4ae20*/  IMAD R12, R25, 0x2, R13 ;  /* 0x00000002190c7824 */ /* 0x000fe200078e020d */
[----:B-1----:R-:W-:-:S04]  /*4ae30*/  LEA R8, P6, R13, R0, 0x1 ;  /* 0x000000000d087211 */ /* 0x002fc800078c08ff */
[----:B------:R-:W-:Y:S02]  /*4ae40*/  LEA.HI.X.SX32 R9, R13, R2, 0x1, P6 ;  /* 0x000000020d097211 */ /* 0x000fe400030f0eff */
[----:B0-----:R-:W-:Y:S01]  /*4ae50*/  LEA R4, P6, R12, R0, 0x1 ;  /* 0x000000000c047211 */ /* 0x001fe200078c08ff */
[----:B------:R-:W-:Y:S01]  /*4ae60*/  IMAD R13, R25, 0x2, R12 ;  /* 0x00000002190d7824 */ /* 0x000fe200078e020c */
[----:B------:R-:W-:Y:S02]  /*4ae70*/  ISETP.LT.AND P2, PT, R20, c[0x0][0x17c], !P0 ;  /* 0x00005f0014007a0c */ /* 0x000fe40004741270 */
[----:B------:R-:W2:Y:S01]  /*4ae80*/  LDL.LU R20, [R1+0x1064] ;  /* 0x0010640001147983 */ /* 0x000ea20000300800 */
[----:B------:R-:W-:-:S03]  /*4ae90*/  LEA.HI.X.SX32 R5, R12, R2, 0x1, P6 ;  /* 0x000000020c057211 */ /* 0x000fc600030f0eff */
[----:B------:R-:W2:Y:S04]  /*4aea0*/  LDL.LU R12, [R1+0x1058] ;  /* 0x00105800010c7983 */ /* 0x000ea80000300800 */
[----:B------:R0:W-:Y:S04]  /*4aeb0*/  @P4 STG.E.U16 [R8.64], R18 ;  /* 0x0000001208004986 */ /* 0x0001e8000c10150a */
[----:B---3--:R1:W-:Y:S01]  /*4aec0*/  @P5 STG.E.U16 [R4.64], R26 ;  /* 0x0000001a04005986 */ /* 0x0083e2000c10150a */
[----:B0-----:R-:W-:-:S04]  /*4aed0*/  LEA R8, P6, R13, R0, 0x1 ;  /* 0x000000000d087211 */ /* 0x001fc800078c08ff */
[----:B------:R-:W-:-:S05]  /*4aee0*/  LEA.HI.X.SX32 R9, R13, R2, 0x1, P6 ;  /* 0x000000020d097211 */ /* 0x000fca00030f0eff */
[----:B-----5:R-:W-:Y:S01]  /*4aef0*/  @P3 STG.E.U16 [R8.64], R27 ;  /* 0x0000001b08003986 */ /* 0x020fe2000c10150a */
[----:B----4-:R-:W-:Y:S02]  /*4af00*/  ISETP.LT.AND P3, PT, R16, c[0x0][0x17c], !P0 ;  /* 0x00005f0010007a0c */ /* 0x010fe40004761270 */
[----:B--2---:R-:W-:Y:S01]  /*4af10*/  ISETP.LT.AND P4, PT, R12, c[0x0][0x17c], !P0 ;  /* 0x00005f000c007a0c */ /* 0x004fe20004781270 */
[----:B------:R-:W-:Y:S02]  /*4af20*/  IMAD R12, R25, 0x2, R13 ;  /* 0x00000002190c7824 */ /* 0x000fe400078e020d */
[----:B------:R-:W2:Y:S03]  /*4af30*/  LDL.LU R13, [R1+0x105c] ;  /* 0x00105c00010d7983 */ /* 0x000ea60000300800 */
[C---:B-1----:R-:W-:Y:S01]  /*4af40*/  LEA R4, P6, R12.reuse, R0, 0x1 ;  /* 0x000000000c047211 */ /* 0x042fe200078c08ff */
[----:B------:R-:W3:Y:S03]  /*4af50*/  LDL.LU R16, [R1+0x106c] ;  /* 0x00106c0001107983 */ /* 0x000ee60000300800 */
[----:B------:R-:W-:-:S05]  /*4af60*/  LEA.HI.X.SX32 R5, R12, R2, 0x1, P6 ;  /* 0x000000020c057211 */ /* 0x000fca00030f0eff */
[----:B------:R0:W-:Y:S01]  /*4af70*/  @P1 STG.E.U16 [R4.64], R28 ;  /* 0x0000001c04001986 */ /* 0x0001e2000c10150a */
[----:B------:R-:W-:-:S03]  /*4af80*/  ISETP.LT.AND P1, PT, R20, c[0x0][0x17c], !P0 ;  /* 0x00005f0014007a0c */ /* 0x000fc60004721270 */
[----:B------:R-:W4:Y:S04]  /*4af90*/  LDL.LU R20, [R1+0x1070] ;  /* 0x0010700001147983 */ /* 0x000f280000300800 */
[----:B0-----:R-:W5:Y:S01]  /*4afa0*/  LDL.LU R5, [R1+0x1068] ;  /* 0x0010680001057983 */ /* 0x001f620000300800 */
[----:B------:R-:W-:Y:S02]  /*4afb0*/  PRMT R10, R17, 0x7632, R10 ;  /* 0x00007632110a7816 */ /* 0x000fe4000000000a */
[----:B------:R-:W-:Y:S01]  /*4afc0*/  PRMT R6, R11, 0x7632, R6 ;  /* 0x000076320b067816 */ /* 0x000fe20000000006 */
[----:B------:R-:W3:Y:S04]  /*4afd0*/  LDL.LU R17, [R1+0x1074] ;  /* 0x0010740001117983 */ /* 0x000ee80000300800 */
[----:B------:R-:W3:Y:S01]  /*4afe0*/  LDL.LU R11, [R1+0x13d4] ;  /* 0x0013d400010b7983 */ /* 0x000ee20000300800 */
[----:B--2---:R-:W-:Y:S01]  /*4aff0*/  ISETP.LT.AND P5, PT, R13, c[0x0][0x17c], !P0 ;  /* 0x00005f000d007a0c */ /* 0x004fe200047a1270 */
[----:B------:R-:W-:-:S05]  /*4b000*/  IMAD R13, R25, 0x2, R12 ;  /* 0x00000002190d7824 */ /* 0x000fca00078e020c */
[----:B------:R-:W-:Y:S01]  /*4b010*/  LEA R8, P6, R13, R0, 0x1 ;  /* 0x000000000d087211 */ /* 0x000fe200078c08ff */
[----:B------:R-:W-:-:S03]  /*4b020*/  IMAD R12, R25, 0x2, R13 ;  /* 0x00000002190c7824 */ /* 0x000fc600078e020d */
[----:B------:R-:W-:Y:S01]  /*4b030*/  LEA.HI.X.SX32 R9, R13, R2, 0x1, P6 ;  /* 0x000000020d097211 */ /* 0x000fe200030f0eff */
[----:B------:R-:W-:Y:S01]  /*4b040*/  IMAD R13, R25, 0x2, R12 ;  /* 0x00000002190d7824 */ /* 0x000fe200078e020c */
[----:B------:R-:W-:-:S03]  /*4b050*/  LEA R4, P6, R12, R0, 0x1 ;  /* 0x000000000c047211 */ /* 0x000fc600078c08ff */
[----:B------:R0:W-:Y:S01]  /*4b060*/  @P2 STG.E.U16 [R8.64], R3 ;  /* 0x0000000308002986 */ /* 0x0001e2000c10150a */
[----:B-----5:R-:W-:Y:S02]  /*4b070*/  ISETP.LT.AND P2, PT, R5, c[0x0][0x17c], !P0 ;  /* 0x00005f0005007a0c */ /* 0x020fe40004741270 */
[----:B------:R-:W-:Y:S02]  /*4b080*/  LEA.HI.X.SX32 R5, R12, R2, 0x1, P6 ;  /* 0x000000020c057211 */ /* 0x000fe400030f0eff */
[----:B0-----:R-:W-:-:S04]  /*4b090*/  LEA R8, P6, R13, R0, 0x1 ;  /* 0x000000000d087211 */ /* 0x001fc800078c08ff */
[----:B------:R-:W-:Y:S01]  /*4b0a0*/  LEA.HI.X.SX32 R9, R13, R2, 0x1, P6 ;  /* 0x000000020d097211 */ /* 0x000fe200030f0eff */
[----:B------:R-:W-:Y:S01]  /*4b0b0*/  @P4 STG.E.U16 [R4.64], R10 ;  /* 0x0000000a04004986 */ /* 0x000fe2000c10150a */
[----:B---3--:R-:W-:-:S03]  /*4b0c0*/  ISETP.LT.AND P4, PT, R16, c[0x0][0x17c], !P0 ;  /* 0x00005f0010007a0c */ /* 0x008fc60004781270 */
[----:B------:R-:W2:Y:S04]  /*4b0d0*/  LDL.LU R16, [R1+0x1078] ;  /* 0x0010780001107983 */ /* 0x000ea80000300800 */
[----:B------:R0:W-:Y:S01]  /*4b0e0*/  @P5 STG.E.U16 [R8.64], R6 ;  /* 0x0000000608005986 */ /* 0x0001e2000c10150a */
[----:B----4-:R-:W-:Y:S02]  /*4b0f0*/  ISETP.LT.AND P5, PT, R20, c[0x0][0x17c], !P0 ;  /* 0x00005f0014007a0c */ /* 0x010fe400047a1270 */
[----:B0-----:R-:W-:Y:S02]  /*4b100*/  PRMT R6, R7, 0x7632, R6 ;  /* 0x0000763207067816 */ /* 0x001fe40000000006 */
[----:B------:R-:W3:Y:S04]  /*4b110*/  LDL.LU R7, [R1+0x13d0] ;  /* 0x0013d00001077983 */ /* 0x000ee80000300800 */
[----:B------:R-:W4:Y:S01]  /*4b120*/  LDL.LU R20, [R1+0x107c] ;  /* 0x00107c0001147983 */ /* 0x000f220000300800 */
[----:B------:R-:W-:-:S04]  /*4b130*/  IMAD R12, R25, 0x2, R13 ;  /* 0x00000002190c7824 */ /* 0x000fc800078e020d */
[----:B------:R-:W-:Y:S01]  /*4b140*/  IMAD R9, R25, 0x2, R12 ;  /* 0x0000000219097824 */ /* 0x000fe200078e020c */
[----:B------:R-:W-:-:S04]  /*4b150*/  LEA R4, P6, R12, R0, 0x1 ;  /* 0x000000000c047211 */ /* 0x000fc800078c08ff */
[----:B------:R-:W-:Y:S01]  /*4b160*/  LEA.HI.X.SX32 R5, R12, R2, 0x1, P6 ;  /* 0x000000020c057211 */ /* 0x000fe200030f0eff */
[----:B------:R-:W-:Y:S01]  /*4b170*/  IMAD R12, R25, 0x2, R9 ;  /* 0x00000002190c7824 */ /* 0x000fe200078e0209 */
[----:B------:R-:W-:-:S03]  /*4b180*/  LEA R8, P6, R9, R0, 0x1 ;  /* 0x0000000009087211 */ /* 0x000fc600078c08ff */
[----:B------:R0:W-:Y:S01]  /*4b190*/  @P3 STG.E.U16 [R4.64], R6 ;  /* 0x0000000604003986 */ /* 0x0001e2000c10150a */
[----:B------:R-:W-:Y:S02]  /*4b1a0*/  LEA.HI.X.SX32 R9, R9, R2, 0x1, P6 ;  /* 0x0000000209097211 */ /* 0x000fe400030f0eff */
[----:B------:R-:W-:Y:S02]  /*4b1b0*/  PRMT R13, R10, 0x7632, R13 ;  /* 0x000076320a0d7816 */ /* 0x000fe4000000000d */
[----:B------:R-:W-:Y:S02]  /*4b1c0*/  ISETP.LT.AND P3, PT, R17, c[0x0][0x17c], !P0 ;  /* 0x00005f0011007a0c */ /* 0x000fe40004761270 */
[----:B------:R-:W5:Y:S01]  /*4b1d0*/  LDL.LU R17, [R1+0x1080] ;  /* 0x0010800001117983 */ /* 0x000f620000300800 */
[----:B0-----:R-:W-:Y:S02]  /*4b1e0*/  LEA R4, P6, R12, R0, 0x1 ;  /* 0x000000000c047211 */ /* 0x001fe400078c08ff */
[----:B------:R-:W-:-:S02]  /*4b1f0*/  PRMT R6, R29, 0x7632, R6 ;  /* 0x000076321d067816 */ /* 0x000fc40000000006 */
[----:B------:R-:W-:Y:S01]  /*4b200*/  LEA.HI.X.SX32 R5, R12, R2, 0x1, P6 ;  /* 0x000000020c057211 */ /* 0x000fe200030f0eff */
[----:B------:R-:W-:Y:S04]  /*4b210*/  @P1 STG.E.U16 [R8.64], R13 ;  /* 0x0000000d08001986 */ /* 0x000fe8000c10150a */
[----:B------:R-:W3:Y:S04]  /*4b220*/  LDL.LU R29, [R1+0x13cc] ;  /* 0x0013cc00011d7983 */ /* 0x000ee80000300800 */
[----:B------:R0:W-:Y:S02]  /*4b230*/  @P2 STG.E.U16 [R4.64], R6 ;  /* 0x0000000604002986 */ /* 0x0001e4000c10150a */
[----:B0-----:R-:W-:-:S02]  /*4b240*/  PRMT R6, R21, 0x7632, R6 ;  /* 0x0000763215067816 */ /* 0x001fc40000000006 */
[----:B--2---:R-:W-:Y:S02]  /*4b250*/  ISETP.LT.AND P1, PT, R16, c[0x0][0x17c], !P0 ;  /* 0x00005f0010007a0c */ /* 0x004fe40004721270 */
[----:B------:R-:W2:Y:S04]  /*4b260*/  LDL.LU R16, [R1+0x1084] ;  /* 0x0010840001107983 */ /* 0x000ea80000300800 */
[----:B------:R-:W3:Y:S01]  /*4b270*/  LDL.LU R21, [R1+0x1088] ;  /* 0x0010880001157983 */ /* 0x000ee20000300800 */
[----:B----4-:R-:W-:-:S03]  /*4b280*/  ISETP.LT.AND P2, PT, R20, c[0x0][0x17c], !P0 ;  /* 0x00005f0014007a0c */ /* 0x010fc60004741270 */
        /* <DEDUP_REMOVED lines=8> */
[----:B------:R-:W-:Y:S01]  /*4b310*/  LEA.HI.X.SX32 R5, R5, R2, 0x1, P6 ;  /* 0x0000000205057211 */ /* 0x000fe200030f0eff */
[----:B------:R-:W-:Y:S01]  /*4b320*/  IMAD R12, R25, 0x2, R10 ;  /* 0x00000002190c7824 */ /* 0x000fe200078e020a */
[----:B------:R-:W-:Y:S02]  /*4b330*/  PRMT R14, R14, 0x7632, R14 ;  /* 0x000076320e0e7816 */ /* 0x000fe4000000000e */
[----:B0-----:R-:W-:Y:S02]  /*4b340*/  PRMT R6, R22, 0x7632, R6 ;  /* 0x0000763216067816 */ /* 0x001fe40000000006 */
[----:B------:R-:W-:-:S03]  /*4b350*/  LEA R8, P6, R10, R0, 0x1 ;  /* 0x000000000a087211 */ /* 0x000fc600078c08ff */
[----:B------:R0:W-:Y:S01]  /*4b360*/  @P5 STG.E.U16 [R4.64], R6 ;  /* 0x0000000604005986 */ /* 0x0001e2000c10150a */
[----:B------:R-:W-:Y:S02]  /*4b370*/  LEA.HI.X.SX32 R9, R10, R2, 0x1, P6 ;  /* 0x000000020a097211 */ /* 0x000fe400030f0eff */
[----:B-----5:R-:W-:Y:S02]  /*4b380*/  ISETP.LT.AND P4, PT, R17, c[0x0][0x17c], !P0 ;  /* 0x00005f0011007a0c */ /* 0x020fe40004781270 */
[----:B------:R-:W5:Y:S01]  /*4b390*/  LDL.LU R17, [R1+0x1090] ;  /* 0x0010900001117983 */ /* 0x000f620000300800 */
[C---:B0-----:R-:W-:Y:S02]  /*4b3a0*/  LEA R4, P6, R12.reuse, R0, 0x1 ;  /* 0x000000000c047211 */ /* 0x041fe400078c08ff */
[----:B------:R-:W-:Y:S02]  /*4b3b0*/  PRMT R6, R23, 0x7632, R6 ;  /* 0x0000763217067816 */ /* 0x000fe40000000006 */
[----:B------:R-:W-:Y:S01]  /*4b3c0*/  LEA.HI.X.SX32 R5, R12, R2, 0x1, P6 ;  /* 0x000000020c057211 */ /* 0x000fe200030f0eff */
[----:B------:R0:W-:Y:S04]  /*4b3d0*/  @P3 STG.E.U16 [R8.64], R14 ;  /* 0x0000000e08003986 */ /* 0x0001e8000c10150a */
[----:B------:R1:W-:Y:S01]  /*4b3e0*/  @P1 STG.E.U16 [R4.64], R6 ;  /* 0x0000000604001986 */ /* 0x0003e2000c10150a */
[----:B--2---:R-:W-:-:S03]  /*4b3f0*/  ISETP.LT.AND P5, PT, R16, c[0x0][0x17c], !P0 ;  /* 0x00005f0010007a0c */ /* 0x004fc600047a1270 */
[----:B------:R-:W2:Y:S04]  /*4b400*/  LDL.LU R16, [R1+0x1094] ;  /* 0x0010940001107983 */ /* 0x000ea80000300800 */
[----:B0-----:R-:W2:Y:S01]  /*4b410*/  LDL.LU R14, [R1+0x1098] ;  /* 0x00109800010e7983 */ /* 0x001ea20000300800 */
[----:B----4-:R-:W-:-:S03]  /*4b420*/  ISETP.LT.AND P1, PT, R20, c[0x0][0x17c], !P0 ;  /* 0x00005f0014007a0c */ /* 0x010fc60004721270 */
[----:B------:R-:W4:Y:S01]  /*4b430*/  LDL.LU R20, [R1+0x109c] ;  /* 0x00109c0001147983 */ /* 0x000f220000300800 */
[----:B------:R-:W-:-:S04]  /*4b440*/  IMAD R9, R25, 0x2, R12 ;  /* 0x0000000219097824 */ /* 0x000fc800078e020c */
[----:B------:R-:W-:Y:S01]  /*4b450*/  IMAD R10, R25, 0x2, R9 ;  /* 0x00000002190a7824 */ /* 0x000fe200078e0209 */
[----:B------:R-:W-:-:S04]  /*4b460*/  LEA R8, P6, R9, R0, 0x1 ;  /* 0x0000000009087211 */ /* 0x000fc800078c08ff */
[----:B------:R-:W-:Y:S02]  /*4b470*/  LEA.HI.X.SX32 R9, R9, R2, 0x1, P6 ;  /* 0x0000000209097211 */ /* 0x000fe400030f0eff */
[----:B-1----:R-:W-:Y:S02]  /*4b480*/  LEA R4, P6, R10, R0, 0x1 ;  /* 0x000000000a047211 */ /* 0x002fe400078c08ff */
[----:B------:R-:W-:Y:S02]  /*4b490*/  PRMT R13, R24, 0x7632, R13 ;  /* 0x00007632180d7816 */ /* 0x000fe4000000000d */
[----:B------:R-:W-:Y:S01]  /*4b4a0*/  PRMT R12, R6, 0x7632, R12 ;  /* 0x00007632060c7816 */ /* 0x000fe2000000000c */
[----:B------:R-:W-:Y:S01]  /*4b4b0*/  IMAD R6, R25, 0x2, R10 ;  /* 0x0000000219067824 */ /* 0x000fe200078e020a */
[----:B------:R-:W-:Y:S01]  /*4b4c0*/  LEA.HI.X.SX32 R5, R10, R2, 0x1, P6 ;  /* 0x000000020a057211 */ /* 0x000fe200030f0eff */
[----:B------:R0:W-:Y:S01]  /*4b4d0*/  @P2 STG.E.U16 [R8.64], R13 ;  /* 0x0000000d08002986 */ /* 0x0001e2000c10150a */
[----:B---3--:R-:W-:-:S03]  /*4b4e0*/  ISETP.LT.AND P3, PT, R21, c[0x0][0x17c], !P0 ;  /* 0x00005f0015007a0c */ /* 0x008fc60004761270 */
[----:B------:R1:W-:Y:S01]  /*4b4f0*/  @P4 STG.E.U16 [R4.64], R12 ;  /* 0x0000000c04004986 */ /* 0x0003e2000c10150a */
[----:B------:R-:W-:-:S03]  /*4b500*/  PRMT R18, R18, 0x7632, R18 ;  /* 0x0000763212127816 */ /* 0x000fc60000000012 */
[----:B------:R-:W3:Y:S01]  /*4b510*/  LDL.LU R21, [R1+0x10a0] ;  /* 0x0010a00001157983 */ /* 0x000ee20000300800 */
[----:B0-----:R-:W-:Y:S01]  /*4b520*/  LEA R8, P6, R6, R0, 0x1 ;  /* 0x0000000006087211 */ /* 0x001fe200078c08ff */
[----:B-1----:R-:W-:-:S03]  /*4b530*/  IMAD R5, R25, 0x2, R6 ;  /* 0x0000000219057824 */ /* 0x002fc600078e0206 */
[----:B------:R-:W-:Y:S02]  /*4b540*/  LEA.HI.X.SX32 R9, R6, R2, 0x1, P6 ;  /* 0x0000000206097211 */ /* 0x000fe400030f0eff */
[----:B------:R-:W-:Y:S01]  /*4b550*/  LEA R4, P6, R5, R0, 0x1 ;  /* 0x0000000005047211 */ /* 0x000fe200078c08ff */
[----:B------:R-:W-:Y:S01]  /*4b560*/  IMAD R6, R25, 0x2, R5 ;  /* 0x0000000219067824 */ /* 0x000fe200078e0205 */
[----:B------:R-:W-:Y:S02]  /*4b570*/  PRMT R13, R26, 0x7632, R13 ;  /* 0x000076321a0d7816 */ /* 0x000fe4000000000d */
[----:B------:R-:W-:Y:S01]  /*4b580*/  LEA.HI.X.SX32 R5, R5, R2, 0x1, P6 ;  /* 0x0000000205057211 */ /* 0x000fe200030f0eff */
[----:B------:R-:W-:Y:S01]  /*4b590*/  @P5 STG.E.U16 [R8.64], R18 ;  /* 0x0000001208005986 */ /* 0x000fe2000c10150a */
[----:B-----5:R-:W-:-:S03]  /*4b5a0*/  ISETP.LT.AND P2, PT, R17, c[0x0][0x17c], !P0 ;  /* 0x00005f0011007a0c */ /* 0x020fc60004741270 */
[----:B------:R0:W-:Y:S01]  /*4b5b0*/  @P3 STG.E.U16 [R4.64], R13 ;  /* 0x0000000d04003986 */ /* 0x0001e2000c10150a */
[----:B--2---:R-:W-:-:S03]  /*4b5c0*/  ISETP.LT.AND P4, PT, R16, c[0x0][0x17c], !P0 ;  /* 0x00005f0010007a0c */ /* 0x004fc60004781270 */
[----:B------:R-:W2:Y:S01]  /*4b5d0*/  LDL.LU R16, [R1+0x5c] ;  /* 0x00005c0001107983 */ /* 0x000ea20000300800 */
[----:B------:R-:W-:-:S03]  /*4b5e0*/  ISETP.LT.AND P5, PT, R14, c[0x0][0x17c], !P0 ;  /* 0x00005f000e007a0c */ /* 0x000fc600047a1270 */
[----:B------:R-:W5:Y:S04]  /*4b5f0*/  LDL.LU R14, [R1+0x10a4] ;  /* 0x0010a400010e7983 */ /* 0x000f680000300800 */
[----:B------:R-:W2:Y:S01]  /*4b600*/  LDL.LU R17, [R1+0x4c] ;  /* 0x00004c0001117983 */ /* 0x000ea20000300800 */
[----:B----4-:R-:W-:-:S03]  /*4b610*/  ISETP.LT.AND P3, PT, R20, c[0x0][0x17c], !P0 ;  /* 0x00005f0014007a0c */ /* 0x010fc60004761270 */
[----:B------:R-:W4:Y:S04]  /*4b620*/  LDL.LU R20, [R1+0x1c] ;  /* 0x00001c0001147983 */ /* 0x000f280000300800 */
[----:B0-----:R-:W2:Y:S01]  /*4b630*/  LDL.LU R13, [R1+0x10a8] ;  /* 0x0010a800010d7983 */ /* 0x001ea20000300800 */
[C---:B------:R-:W-:Y:S01]  /*4b640*/  LEA R8, P6, R6.reuse, R0, 0x1 ;  /* 0x0000000006087211 */ /* 0x040fe200078c08ff */
[----:B------:R-:W-:Y:S01]  /*4b650*/  IMAD R10, R25, 0x2, R6 ;  /* 0x00000002190a7824 */ /* 0x000fe200078e0206 */
[----:B------:R-:W-:Y:S02]  /*4b660*/  PRMT R12, R27, 0x7632, R12 ;  /* 0x000076321b0c7816 */ /* 0x000fe4000000000c */
[----:B------:R-:W-:Y:S01]  /*4b670*/  LEA.HI.X.SX32 R9, R6, R2, 0x1, P6 ;  /* 0x0000000206097211 */ /* 0x000fe200030f0eff */
[----:B------:R-:W-:Y:S01]  /*4b680*/  IMAD R6, R25, 0x2, R10 ;  /* 0x0000000219067824 */ /* 0x000fe200078e020a */
[----:B------:R-:W-:-:S03]  /*4b690*/  LEA R4, P6, R10, R0, 0x1 ;  /* 0x000000000a047211 */ /* 0x000fc600078c08ff */
[----:B------:R0:W-:Y:S01]  /*4b6a0*/  @P1 STG.E.U16 [R8.64], R12 ;  /* 0x0000000c08001986 */ /* 0x0001e2000c10150a */
[----:B------:R-:W-:Y:S02]  /*4b6b0*/  LEA.HI.X.SX32 R5, R10, R2, 0x1, P6 ;  /* 0x000000020a057211 */ /* 0x000fe400030f0eff */
[----:B0-----:R-:W-:Y:S02]  /*4b6c0*/  PRMT R12, R3, 0x7632, R12 ;  /* 0x00007632030c7816 */ /* 0x001fe4000000000c */
[----:B------:R-:W4:Y:S01]  /*4b6d0*/  LDL.LU R3, [R1+0x13c8] ;  /* 0x0013c80001037983 */ /* 0x000f220000300800 */
[----:B------:R-:W-:-:S03]  /*4b6e0*/  PRMT R9, R28, 0x7632, R9 ;  /* 0x000076321c097816 */ /* 0x000fc60000000009 */
[----:B------:R-:W4:Y:S01]  /*4b6f0*/  LDL.LU R26, [R1+0x10ac] ;  /* 0x0010ac00011a7983 */ /* 0x000f220000300800 */
[----:B------:R-:W-:-:S03]  /*4b700*/  LEA R8, P6, R6, R0, 0x1 ;  /* 0x0000000006087211 */ /* 0x000fc600078c08ff */
[----:B------:R0:W-:Y:S01]  /*4b710*/  @P2 STG.E.U16 [R4.64], R9 ;  /* 0x0000000904002986 */ /* 0x0001e2000c10150a */
[----:B---3--:R-:W-:-:S03]  /*4b720*/  ISETP.LT.AND P1, PT, R21, c[0x0][0x17c], !P0 ;  /* 0x00005f0015007a0c */ /* 0x008fc60004721270 */
[----:B------:R-:W3:Y:S04]  /*4b730*/  LDL.LU R24, [R1+0x10b0] ;  /* 0x0010b00001187983 */ /* 0x000ee80000300800 */
[----:B------:R-:W3:Y:S01]  /*4b740*/  LDL.LU R23, [R1+0x10b4] ;  /* 0x0010b40001177983 */ /* 0x000ee20000300800 */
[----:B0-----:R-:W-:-:S03]  /*4b750*/  LEA.HI.X.SX32 R9, R6, R2, 0x1, P6 ;  /* 0x0000000206097211 */ /* 0x001fc600030f0eff */
[----:B------:R-:W3:Y:S04]  /*4b760*/  LDL.LU R21, [R1+0x8c] ;  /* 0x00008c0001157983 */ /* 0x000ee80000300800 */
[----:B------:R0:W-:Y:S01]  /*4b770*/  @P4 STG.E.U16 [R8.64], R12 ;  /* 0x0000000c08004986 */ /* 0x0001e2000c10150a */
[----:B-----5:R-:W-:-:S03]  /*4b780*/  ISETP.LT.AND P2, PT, R14, c[0x0][0x17c], !P0 ;  /* 0x00005f000e007a0c */ /* 0x020fc60004741270 */
[----:B------:R-:W5:Y:S04]  /*4b790*/  LDL.LU R14, [R1+0x10b8] ;  /* 0x0010b800010e7983 */ /* 0x000f680000300800 */
[----:B------:R-:W5:Y:S04]  /*4b7a0*/  LDL.LU R22, [R1+0x3c] ;  /* 0x00003c0001167983 */ /* 0x000f680000300800 */
[----:B------:R-:W5:Y:S01]  /*4b7b0*/  LDL.LU R18, [R1+0x10bc] ;  /* 0x0010bc0001127983 */ /* 0x000f620000300800 */
[----:B--2---:R-:W-:-:S03]  /*4b7c0*/  ISETP.LT.AND P4, PT, R13, c[0x0][0x17c], !P0 ;  /* 0x00005f000d007a0c */ /* 0x004fc60004781270 */
[----:B------:R-:W2:Y:S04]  /*4b7d0*/  LDL.LU R13, [R1+0x10c0] ;  /* 0x0010c000010d7983 */ /* 0x000ea80000300800 */
[----:B0-----:R-:W2:Y:S01]  /*4b7e0*/  LDL.LU R12, [R1+0x10c4] ;  /* 0x0010c400010c7983 */ /* 0x001ea20000300800 */
        /* <DEDUP_REMOVED lines=8> */
[----:B------:R-:W-:-:S04]  /*4b870*/  IMAD R6, R25, 0x2, R10 ;  /* 0x0000000219067824 */ /* 0x000fc800078e020a */
[----:B------:R1:W-:Y:S01]  /*4b880*/  @P3 STG.E.U16 [R8.64], R17 ;  /* 0x0000001108003986 */ /* 0x0003e2000c10150a */
[----:B0-----:R-:W-:-:S04]  /*4b890*/  LEA R4, P6, R10, R0, 0x1 ;  /* 0x000000000a047211 */ /* 0x001fc800078c08ff */
[----:B------:R-:W-:Y:S01]  /*4b8a0*/  LEA.HI.X.SX32 R5, R10, R2, 0x1, P6 ;  /* 0x000000020a057211 */ /* 0x000fe200030f0eff */
[----:B------:R-:W-:Y:S01]  /*4b8b0*/  IMAD R10, R25, 0x2, R6 ;  /* 0x00000002190a7824 */ /* 0x000fe200078e0206 */
[----:B-1----:R-:W-:-:S03]  /*4b8c0*/  LEA R8, P6, R6, R0, 0x1 ;  /* 0x0000000006087211 */ /* 0x002fc600078c08ff */
[----:B----4-:R0:W-:Y:S01]  /*4b8d0*/  @P1 STG.E.U16 [R4.64], R20 ;  /* 0x0000001404001986 */ /* 0x0101e2000c10150a */
[----:B------:R-:W-:Y:S01]  /*4b8e0*/  LEA.HI.X.SX32 R9, R6, R2, 0x1, P6 ;  /* 0x0000000206097211 */ /* 0x000fe200030f0eff */
[----:B------:R-:W-:Y:S01]  /*4b8f0*/  IMAD R6, R25, 0x2, R10 ;  /* 0x0000000219067824 */ /* 0x000fe200078e020a */
[----:B------:R-:W-:-:S03]  /*4b900*/  ISETP.LT.AND P5, PT, R26, c[0x0][0x17c], !P0 ;  /* 0x00005f001a007a0c */ /* 0x000fc600047a1270 */
[----:B------:R1:W-:Y:S01]  /*4b910*/  @P2 STG.E.U16 [R8.64], R11 ;  /* 0x0000000b08002986 */ /* 0x0003e2000c10150a */
[----:B0-----:R-:W-:-:S04]  /*4b920*/  LEA R4, P6, R10, R0, 0x1 ;  /* 0x000000000a047211 */ /* 0x001fc800078c08ff */
[----:B------:R-:W-:Y:S02]  /*4b930*/  LEA.HI.X.SX32 R5, R10, R2, 0x1, P6 ;  /* 0x000000020a057211 */ /* 0x000fe400030f0eff */
[C---:B-1----:R-:W-:Y:S02]  /*4b940*/  LEA R8, P6, R6.reuse, R0, 0x1 ;  /* 0x0000000006087211 */ /* 0x042fe400078c08ff */
[----:B---3--:R-:W-:Y:S02]  /*4b950*/  ISETP.LT.AND P1, PT, R23, c[0x0][0x17c], !P0 ;  /* 0x00005f0017007a0c */ /* 0x008fe40004721270 */
[----:B------:R-:W-:Y:S01]  /*4b960*/  LEA.HI.X.SX32 R9, R6, R2, 0x1, P6 ;  /* 0x0000000206097211 */ /* 0x000fe200030f0eff */
[----:B------:R-:W3:Y:S04]  /*4b970*/  LDL.LU R23, [R1+0x7c] ;  /* 0x00007c0001177983 */ /* 0x000ee80000300800 */
[----:B------:R0:W-:Y:S01]  /*4b980*/  @P4 STG.E.U16 [R4.64], R21 ;  /* 0x0000001504004986 */ /* 0x0001e2000c10150a */
[----:B------:R-:W-:Y:S01]  /*4b990*/  IMAD R10, R25, 0x2, R6 ;  /* 0x00000002190a7824 */ /* 0x000fe200078e0206 */
[----:B------:R-:W-:-:S04]  /*4b9a0*/  ISETP.LT.AND P3, PT, R24, c[0x0][0x17c], !P0 ;  /* 0x00005f0018007a0c */ /* 0x000fc80004761270 */
[----:B0-----:R-:W-:-:S04]  /*4b9b0*/  LEA R4, P6, R10, R0, 0x1 ;  /* 0x000000000a047211 */ /* 0x001fc800078c08ff */
[----:B------:R-:W-:Y:S02]  /*4b9c0*/  LEA.HI.X.SX32 R5, R10, R2, 0x1, P6 ;  /* 0x000000020a057211 */ /* 0x000fe400030f0eff */
[----:B-----5:R-:W-:Y:S02]  /*4b9d0*/  ISETP.LT.AND P2, PT, R14, c[0x0][0x17c], !P0 ;  /* 0x00005f000e007a0c */ /* 0x020fe40004741270 */
[----:B------:R-:W4:Y:S04]  /*4b9e0*/  LDL.LU R14, [R1+0x10c8] ;  /* 0x0010c800010e7983 */ /* 0x000f280000300800 */
[----:B------:R0:W-:Y:S01]  /*4b9f0*/  @P5 STG.E.U16 [R8.64], R22 ;  /* 0x0000001608005986 */ /* 0x0001e2000c10150a */
[----:B--2---:R-:W-:-:S03]  /*4ba00*/  ISETP.LT.AND P5, PT, R13, c[0x0][0x17c], !P0 ;  /* 0x00005f000d007a0c */ /* 0x004fc600047a1270 */
[----:B------:R-:W2:Y:S04]  /*4ba10*/  LDL.LU R13, [R1+0x10cc] ;  /* 0x0010cc00010d7983 */ /* 0x000ea80000300800 */
[----:B------:R1:W-:Y:S01]  /*4ba20*/  @P3 STG.E.U16 [R4.64], R29 ;  /* 0x0000001d04003986 */ /* 0x0003e2000c10150a */
[----:B------:R-:W-:-:S03]  /*4ba30*/  ISETP.LT.AND P3, PT, R12, c[0x0][0x17c], !P0 ;  /* 0x00005f000c007a0c */ /* 0x000fc60004761270 */
[----:B------:R-:W5:Y:S01]  /*4ba40*/  LDL.LU R12, [R1+0x10d0] ;  /* 0x0010d000010c7983 */ /* 0x000f620000300800 */
[----:B------:R-:W-:-:S03]  /*4ba50*/  IMAD R6, R25, 0x2, R10 ;  /* 0x0000000219067824 */ /* 0x000fc600078e020a */
[----:B------:R-:W5:Y:S01]  /*4ba60*/  LDL.LU R28, [R1+0x6c] ;  /* 0x00006c00011c7983 */ /* 0x000f620000300800 */
[----:B------:R-:W-:Y:S01]  /*4ba70*/  IMAD R10, R25, 0x2, R6 ;  /* 0x00000002190a7824 */ /* 0x000fe200078e0206 */
[C---:B0-----:R-:W-:Y:S02]  /*4ba80*/  LEA R8, P6, R6.reuse, R0, 0x1 ;  /* 0x0000000006087211 */ /* 0x041fe400078c08ff */
[----:B------:R-:W5:Y:S02]  /*4ba90*/  LDL.LU R24, [R1+0x9c] ;  /* 0x00009c0001187983 */ /* 0x000f640000300800 */
[----:B------:R-:W-:Y:S02]  /*4baa0*/  LEA.HI.X.SX32 R9, R6, R2, 0x1, P6 ;  /* 0x0000000206097211 */ /* 0x000fe400030f0eff */
[----:B-1----:R-:W-:-:S03]  /*4bab0*/  LEA R4, P6, R10, R0, 0x1 ;  /* 0x000000000a047211 */ /* 0x002fc600078c08ff */
[----:B------:R0:W-:Y:S01]  /*4bac0*/  @P1 STG.E.U16 [R8.64], R15 ;  /* 0x0000000f08001986 */ /* 0x0001e2000c10150a */
[----:B------:R-:W-:Y:S02]  /*4bad0*/  LEA.HI.X.SX32 R5, R10, R2, 0x1, P6 ;  /* 0x000000020a057211 */ /* 0x000fe400030f0eff */
[----:B------:R-:W-:-:S03]  /*4bae0*/  ISETP.LT.AND P4, PT, R18, c[0x0][0x17c], !P0 ;  /* 0x00005f0012007a0c */ /* 0x000fc60004781270 */
[----:B---3--:R1:W-:Y:S01]  /*4baf0*/  @P2 STG.E.U16 [R4.64], R23 ;  /* 0x0000001704002986 */ /* 0x0083e2000c10150a */
[----:B------:R-:W-:-:S05]  /*4bb00*/  IMAD R6, R25, 0x2, R10 ;  /* 0x0000000219067824 */ /* 0x000fca00078e020a */
[----:B0-----:R-:W-:-:S04]  /*4bb10*/  LEA R8, P6, R6, R0, 0x1 ;  /* 0x0000000006087211 */ /* 0x001fc800078c08ff */
[----:B------:R-:W-:-:S05]  /*4bb20*/  LEA.HI.X.SX32 R9, R6, R2, 0x1, P6 ;  /* 0x0000000206097211 */ /* 0x000fca00030f0eff */
[----:B------:R0:W-:Y:S01]  /*4bb30*/  @P4 STG.E.U16 [R8.64], R3 ;  /* 0x0000000308004986 */ /* 0x0001e2000c10150a */
[----:B----4-:R-:W-:-:S03]  /*4bb40*/  ISETP.LT.AND P1, PT, R14, c[0x0][0x17c], !P0 ;  /* 0x00005f000e007a0c */ /* 0x010fc60004721270 */
[----:B------:R-:W3:Y:S04]  /*4bb50*/  LDL.LU R14, [R1+0x10d4] ;  /* 0x0010d400010e7983 */ /* 0x000ee80000300800 */
[----:B------:R-:W4:Y:S04]  /*4bb60*/  LDL.LU R26, [R1+0x15c] ;  /* 0x00015c00011a7983 */ /* 0x000f280000300800 */
[----:B------:R-:W4:Y:S04]  /*4bb70*/  LDL.LU R18, [R1+0x10d8] ;  /* 0x0010d80001127983 */ /* 0x000f280000300800 */
[----:B------:R-:W4:Y:S01]  /*4bb80*/  LDL.LU R27, [R1+0x16c] ;  /* 0x00016c00011b7983 */ /* 0x000f220000300800 */
[----:B--2---:R-:W-:-:S03]  /*4bb90*/  ISETP.LT.AND P2, PT, R13, c[0x0][0x17c], !P0 ;  /* 0x00005f000d007a0c */ /* 0x004fc60004741270 */
[----:B------:R-:W2:Y:S01]  /*4bba0*/  LDL.LU R13, [R1+0x10dc] ;  /* 0x0010dc00010d7983 */ /* 0x000ea20000300800 */
[----:B-----5:R-:W-:-:S03]  /*4bbb0*/  ISETP.LT.AND P4, PT, R12, c[0x0][0x17c], !P0 ;  /* 0x00005f000c007a0c */ /* 0x020fc60004781270 */
[----:B------:R-:W5:Y:S01]  /*4bbc0*/  LDL.LU R12, [R1+0x10e0] ;  /* 0x0010e000010c7983 */ /* 0x000f620000300800 */
[----:B------:R-:W-:-:S04]  /*4bbd0*/  IMAD R10, R25, 0x2, R6 ;  /* 0x00000002190a7824 */ /* 0x000fc800078e0206 */
[----:B------:R-:W-:Y:S01]  /*4bbe0*/  IMAD R6, R25, 0x2, R10 ;  /* 0x0000000219067824 */ /* 0x000fe200078e020a */
[----:B-1----:R-:W-:-:S04]  /*4bbf0*/  LEA R4, P6, R10, R0, 0x1 ;  /* 0x000000000a047211 */ /* 0x002fc800078c08ff */
[----:B------:R-:W-:Y:S01]  /*4bc00*/  LEA.HI.X.SX32 R5, R10, R2, 0x1, P6 ;  /* 0x000000020a057211 */ /* 0x000fe200030f0eff */
[----:B------:R-:W-:Y:S01]  /*4bc10*/  IMAD R10, R25, 0x2, R6 ;  /* 0x00000002190a7824 */ /* 0x000fe200078e0206 */
[----:B0-----:R-:W-:-:S03]  /*4bc20*/  LEA R8, P6, R6, R0, 0x1 ;  /* 0x0000000006087211 */ /* 0x001fc600078c08ff */
[----:B------:R0:W-:Y:S01]  /*4bc30*/  @P5 STG.E.U16 [R4.64], R7 ;  /* 0x0000000704005986 */ /* 0x0001e2000c10150a */
[----:B------:R-:W-:Y:S02]  /*4bc40*/  LEA.HI.X.SX32 R9, R6, R2, 0x1, P6 ;  /* 0x0000000206097211 */ /* 0x000fe400030f0eff */
[----:B0-----:R-:W-:-:S04]  /*4bc50*/  LEA R4, P6, R10, R0, 0x1 ;  /* 0x000000000a047211 */ /* 0x001fc800078c08ff */
[----:B------:R-:W-:Y:S01]  /*4bc60*/  LEA.HI.X.SX32 R5, R10, R2, 0x1, P6 ;  /* 0x000000020a057211 */ /* 0x000fe200030f0eff */
[----:B------:R0:W-:Y:S04]  /*4bc70*/  @P3 STG.E.U16 [R8.64], R19 ;  /* 0x0000001308003986 */ /* 0x0001e8000c10150a */
[----:B------:R1:W-:Y:S01]  /*4bc80*/  @P1 STG.E.U16 [R4.64], R28 ;  /* 0x0000001c04001986 */ /* 0x0003e2000c10150a */
[----:B------:R-:W-:-:S05]  /*4bc90*/  IMAD R6, R25, 0x2, R10 ;  /* 0x0000000219067824 */ /* 0x000fca00078e020a */
[----:B0-----:R-:W-:-:S04]  /*4bca0*/  LEA R8, P6, R6, R0, 0x1 ;  /* 0x0000000006087211 */ /* 0x001fc800078c08ff */
[----:B------:R-:W-:-:S05]  /*4bcb0*/  LEA.HI.X.SX32 R9, R6, R2, 0x1, P6 ;  /* 0x0000000206097211 */ /* 0x000fca00030f0eff */
[----:B------:R0:W-:Y:S01]  /*4bcc0*/  @P2 STG.E.U16 [R8.64], R24 ;  /* 0x0000001808002986 */ /* 0x0001e2000c10150a */
[----:B---3--:R-:W-:-:S03]  /*4bcd0*/  ISETP.LT.AND P5, PT, R14, c[0x0][0x17c], !P0 ;  /* 0x00005f000e007a0c */ /* 0x008fc600047a1270 */
[----:B------:R-:W3:Y:S01]  /*4bce0*/  LDL.LU R14, [R1+0x10e4] ;  /* 0x0010e400010e7983 */ /* 0x000ee20000300800 */
[----:B--2---:R-:W-:-:S03]  /*4bcf0*/  ISETP.LT.AND P1, PT, R13, c[0x0][0x17c], !P0 ;  /* 0x00005f000d007a0c */ /* 0x004fc60004721270 */
[----:B------:R-:W2:Y:S01]  /*4bd00*/  LDL.LU R13, [R1+0x10e8] ;  /* 0x0010e800010d7983 */ /* 0x000ea20000300800 */
[----:B-----5:R-:W-:-:S03]  /*4bd10*/  ISETP.LT.AND P2, PT, R12, c[0x0][0x17c], !P0 ;  /* 0x00005f000c007a0c */ /* 0x020fc60004741270 */
[----:B------:R-:W5:Y:S01]  /*4bd20*/  LDL.LU R12, [R1+0x10ec] ;  /* 0x0010ec00010c7983 */ /* 0x000f620000300800 */
[----:B------:R-:W-:-:S04]  /*4bd30*/  IMAD R10, R25, 0x2, R6 ;  /* 0x00000002190a7824 */ /* 0x000fc800078e0206 */
[----:B------:R-:W-:Y:S01]  /*4bd40*/  IMAD R6, R25, 0x2, R10 ;  /* 0x0000000219067824 */ /* 0x000fe200078e020a */
[----:B-1----:R-:W-:-:S04]  /*4bd50*/  LEA R4, P6, R10, R0, 0x1 ;  /* 0x000000000a047211 */ /* 0x002fc800078c08ff */
[----:B------:R-:W-:Y:S02]  /*4bd60*/  LEA.HI.X.SX32 R5, R10, R2, 0x1, P6 ;  /* 0x000000020a057211 */ /* 0x000fe400030f0eff */
[----:B0-----:R-:W-:-:S04]  /*4bd70*/  LEA R8, P6, R6, R0, 0x1 ;  /* 0x0000000006087211 */ /* 0x001fc800078c08ff */
[----:B------:R-:W-:Y:S01]  /*4bd80*/  LEA.HI.X.SX32 R9, R6, R2, 0x1, P6 ;  /* 0x0000000206097211 */ /* 0x000fe200030f0eff */
[----:B----4-:R0:W-:Y:S01]  /*4bd90*/  @P4 STG.E.U16 [R4.64], R26 ;  /* 0x0000001a04004986 */ /* 0x0101e2000c10150a */
[----:B------:R-:W-:-:S03]  /*4bda0*/  PRMT R7, R16, 0x7632, R7 ;  /* 0x0000763210077816 */ /* 0x000fc60000000007 */
[----:B------:R-:W4:Y:S04]  /*4bdb0*/  LDL.LU R16, [R1+0x10f0] ;  /* 0x0010f00001107983 */ /* 0x000f280000300800 */
[----:B------:R-:W-:Y:S01]  /*4bdc0*/  @P5 STG.E.U16 [R8.64], R27 ;  /* 0x0000001b08005986 */ /* 0x000fe2000c10150a */
[----:B------:R-:W-:Y:S01]  /*4bdd0*/  IMAD R10, R25, 0x2, R6 ;  /* 0x00000002190a7824 */ /* 0x000fe200078e0206 */
[----:B------:R-:W-:-:S04]  /*4bde0*/  ISETP.LT.AND P3, PT, R18, c[0x0][0x17c], !P0 ;  /* 0x00005f0012007a0c */ /* 0x000fc80004761270 */
        /* <DEDUP_REMOVED lines=9> */
[----:B------:R-:W-:Y:S01]  /*4be80*/  IMAD R6, R25, 0x2, R10 ;  /* 0x0000000219067824 */ /* 0x000fe200078e020a */
[----:B------:R-:W-:Y:S02]  /*4be90*/  PRMT R11, R17, 0x7632, R11 ;  /* 0x00007632110b7816 */ /* 0x000fe4000000000b */
[----:B0-----:R-:W-:Y:S01]  /*4bea0*/  PRMT R7, R20, 0x7632, R7 ;  /* 0x0000763214077816 */ /* 0x001fe20000000007 */
[C---:B------:R-:W-:Y:S01]  /*4beb0*/  IMAD R10, R25.reuse, 0x2, R6 ;  /* 0x00000002190a7824 */ /* 0x040fe200078e0206 */
[C---:B------:R-:W-:Y:S01]  /*4bec0*/  LEA R8, P6, R6.reuse, R0, 0x1 ;  /* 0x0000000006087211 */ /* 0x040fe200078c08ff */
[----:B------:R-:W5:Y:S03]  /*4bed0*/  LDL.LU R18, [R1+0x1100] ;  /* 0x0011000001127983 */ /* 0x000f660000300800 */
[----:B------:R-:W-:Y:S01]  /*4bee0*/  LEA.HI.X.SX32 R9, R6, R2, 0x1, P6 ;  /* 0x0000000206097211 */ /* 0x000fe200030f0eff */
[----:B------:R-:W-:Y:S01]  /*4bef0*/  IMAD R6, R25, 0x2, R10 ;  /* 0x0000000219067824 */ /* 0x000fe200078e020a */
[----:B------:R-:W-:-:S03]  /*4bf00*/  LEA R4, P6, R10, R0, 0x1 ;  /* 0x000000000a047211 */ /* 0x000fc600078c08ff */
[----:B------:R0:W-:Y:S01]  /*4bf10*/  @P1 STG.E.U16 [R8.64], R11 ;  /* 0x0000000b08001986 */ /* 0x0001e2000c10150a */
[----:B------:R-:W-:Y:S02]  /*4bf20*/  LEA.HI.X.SX32 R5, R10, R2, 0x1, P6 ;  /* 0x000000020a057211 */ /* 0x000fe400030f0eff */
[C---:B0-----:R-:W-:Y:S02]  /*4bf30*/  LEA R8, P6, R6.reuse, R0, 0x1 ;  /* 0x0000000006087211 */ /* 0x041fe400078c08ff */
[----:B------:R-:W-:Y:S02]  /*4bf40*/  PRMT R11, R11, 0x7632, R11 ;  /* 0x000076320b0b7816 */ /* 0x000fe4000000000b */
[----:B------:R-:W-:Y:S01]  /*4bf50*/  LEA.HI.X.SX32 R9, R6, R2, 0x1, P6 ;  /* 0x0000000206097211 */ /* 0x000fe200030f0eff */
[----:B------:R0:W-:Y:S04]  /*4bf60*/  @P2 STG.E.U16 [R4.64], R7 ;  /* 0x0000000704002986 */ /* 0x0001e8000c10150a */
[----:B------:R1:W-:Y:S01]  /*4bf70*/  @P4 STG.E.U16 [R8.64], R11 ;  /* 0x0000000b08004986 */ /* 0x0003e2000c10150a */
[----:B0-----:R-:W-:-:S04]  /*4bf80*/  IMAD R5, R25, 0x2, R6 ;  /* 0x0000000219057824 */ /* 0x001fc800078e0206 */
[----:B------:R-:W-:Y:S01]  /*4bf90*/  IMAD R6, R25, 0x2, R5 ;  /* 0x0000000219067824 */ /* 0x000fe200078e0205 */
[----:B------:R-:W-:Y:S02]  /*4bfa0*/  LEA R4, P6, R5, R0, 0x1 ;  /* 0x0000000005047211 */ /* 0x000fe400078c08ff */
[----:B------:R-:W-:Y:S01]  /*4bfb0*/  PRMT R7, R21, 0x7632, R7 ;  /* 0x0000763215077816 */ /* 0x000fe20000000007 */
[----:B------:R-:W-:Y:S01]  /*4bfc0*/  IMAD R10, R25, 0x2, R6 ;  /* 0x00000002190a7824 */ /* 0x000fe200078e0206 */
[----:B------:R-:W-:Y:S02]  /*4bfd0*/  LEA.HI.X.SX32 R5, R5, R2, 0x1, P6 ;  /* 0x0000000205057211 */ /* 0x000fe400030f0eff */
[----:B-1----:R-:W-:Y:S02]  /*4bfe0*/  LEA R8, P6, R6, R0, 0x1 ;  /* 0x0000000006087211 */ /* 0x002fe400078c08ff */
[----:B----4-:R-:W-:Y:S01]  /*4bff0*/  ISETP.LT.AND P1, PT, R16, c[0x0][0x17c], !P0 ;  /* 0x00005f0010007a0c */ /* 0x010fe20004721270 */
[----:B------:R0:W-:Y:S01]  /*4c000*/  @P5 STG.E.U16 [R4.64], R7 ;  /* 0x0000000704005986 */ /* 0x0001e2000c10150a */
[----:B------:R-:W-:-:S02]  /*4c010*/  LEA.HI.X.SX32 R9, R6, R2, 0x1, P6 ;  /* 0x0000000206097211 */ /* 0x000fc400030f0eff */
[----:B------:R-:W-:Y:S01]  /*4c020*/  PRMT R11, R22, 0x7632, R11 ;  /* 0x00007632160b7816 */ /* 0x000fe2000000000b */
[----:B------:R-:W-:Y:S01]  /*4c030*/  IMAD R6, R25, 0x2, R10 ;  /* 0x0000000219067824 */ /* 0x000fe200078e020a */
[C---:B0-----:R-:W-:Y:S02]  /*4c040*/  LEA R4, P6, R10.reuse, R0, 0x1 ;  /* 0x000000000a047211 */ /* 0x041fe400078c08ff */
[----:B------:R-:W-:Y:S02]  /*4c050*/  PRMT R7, R29, 0x7632, R7 ;  /* 0x000076321d077816 */ /* 0x000fe40000000007 */
[----:B------:R-:W-:Y:S01]  /*4c060*/  LEA.HI.X.SX32 R5, R10, R2, 0x1, P6 ;  /* 0x000000020a057211 */ /* 0x000fe200030f0eff */
[----:B------:R0:W-:Y:S04]  /*4c070*/  @P3 STG.E.U16 [R8.64], R11 ;  /* 0x0000000b08003986 */ /* 0x0001e8000c10150a */
[----:B------:R1:W-:Y:S01]  /*4c080*/  @P1 STG.E.U16 [R4.64], R7 ;  /* 0x0000000704001986 */ /* 0x0003e2000c10150a */
[----:B------:R-:W-:-:S02]  /*4c090*/  PRMT R15, R15, 0x7632, R15 ;  /* 0x000076320f0f7816 */ /* 0x000fc4000000000f */
[----:B0-----:R-:W-:Y:S01]  /*4c0a0*/  LEA R8, P6, R6, R0, 0x1 ;  /* 0x0000000006087211 */ /* 0x001fe200078c08ff */
[----:B-1----:R-:W-:-:S03]  /*4c0b0*/  IMAD R5, R25, 0x2, R6 ;  /* 0x0000000219057824 */ /* 0x002fc600078e0206 */
[----:B------:R-:W-:Y:S01]  /*4c0c0*/  LEA.HI.X.SX32 R9, R6, R2, 0x1, P6 ;  /* 0x0000000206097211 */ /* 0x000fe200030f0eff */
[----:B------:R-:W-:Y:S01]  /*4c0d0*/  IMAD R6, R25, 0x2, R5 ;  /* 0x0000000219067824 */ /* 0x000fe200078e0205 */
[----:B------:R-:W-:Y:S02]  /*4c0e0*/  LEA R4, P6, R5, R0, 0x1 ;  /* 0x0000000005047211 */ /* 0x000fe400078c08ff */
[----:B---3--:R-:W-:Y:S02]  /*4c0f0*/  ISETP.LT.AND P2, PT, R14, c[0x0][0x17c], !P0 ;  /* 0x00005f000e007a0c */ /* 0x008fe40004741270 */
[----:B------:R-:W3:Y:S01]  /*4c100*/  LDL.LU R14, [R1+0x1104] ;  /* 0x00110400010e7983 */ /* 0x000ee20000300800 */
[----:B--2---:R-:W-:-:S03]  /*4c110*/  ISETP.LT.AND P4, PT, R13, c[0x0][0x17c], !P0 ;  /* 0x00005f000d007a0c */ /* 0x004fc60004781270 */
[----:B------:R-:W2:Y:S01]  /*4c120*/  LDL.LU R13, [R1+0x1108] ;  /* 0x00110800010d7983 */ /* 0x000ea20000300800 */
[----:B------:R-:W-:-:S06]  /*4c130*/  LEA.HI.X.SX32 R5, R5, R2, 0x1, P6 ;  /* 0x0000000205057211 */ /* 0x000fcc00030f0eff */
[----:B------:R0:W-:Y:S01]  /*4c140*/  @P2 STG.E.U16 [R8.64], R15 ;  /* 0x0000000f08002986 */ /* 0x0001e2000c10150a */
[----:B------:R-:W-:Y:S01]  /*4c150*/  IMAD R10, R25, 0x2, R6 ;  /* 0x00000002190a7824 */ /* 0x000fe200078e0206 */
[----:B-----5:R-:W-:Y:S02]  /*4c160*/  ISETP.LT.AND P5, PT, R12, c[0x0][0x17c], !P0 ;  /* 0x00005f000c007a0c */ /* 0x020fe400047a1270 */
[----:B------:R-:W4:Y:S04]  /*4c170*/  LDL.LU R29, [R1+0x13c4] ;  /* 0x0013c400011d7983 */ /* 0x000f280000300800 */
[----:B------:R-:W5:Y:S01]  /*4c180*/  LDL.LU R17, [R1+0x1110] ;  /* 0x0011100001117983 */ /* 0x000f620000300800 */
[----:B0-----:R-:W-:-:S03]  /*4c190*/  LEA R8, P6, R6, R0, 0x1 ;  /* 0x0000000006087211 */ /* 0x001fc600078c08ff */
[----:B------:R-:W4:Y:S01]  /*4c1a0*/  LDL.LU R16, [R1+0x110c] ;  /* 0x00110c0001107983 */ /* 0x000f220000300800 */
[----:B------:R-:W-:-:S03]  /*4c1b0*/  LEA.HI.X.SX32 R9, R6, R2, 0x1, P6 ;  /* 0x0000000206097211 */ /* 0x000fc600030f0eff */
[----:B------:R-:W4:Y:S01]  /*4c1c0*/  LDL.LU R12, [R1+0x1114] ;  /* 0x00111400010c7983 */ /* 0x000f220000300800 */
[----:B------:R-:W-:-:S03]  /*4c1d0*/  PRMT R6, R3, 0x7632, R6 ;  /* 0x0000763203067816 */ /* 0x000fc60000000006 */
[----:B------:R-:W4:Y:S01]  /*4c1e0*/  LDL.LU R3, [R1+0x13c0] ;  /* 0x0013c00001037983 */ /* 0x000f220000300800 */
[----:B------:R-:W-:Y:S02]  /*4c1f0*/  PRMT R7, R23, 0x7632, R7 ;  /* 0x0000763217077816 */ /* 0x000fe40000000007 */
[----:B------:R-:W-:-:S03]  /*4c200*/  ISETP.LT.AND P3, PT, R18, c[0x0][0x17c], !P0 ;  /* 0x00005f0012007a0c */ /* 0x000fc60004761270 */
[----:B------:R0:W-:Y:S04]  /*4c210*/  @P4 STG.E.U16 [R4.64], R7 ;  /* 0x0000000704004986 */ /* 0x0001e8000c10150a */
[----:B------:R1:W-:Y:S01]  /*4c220*/  @P5 STG.E.U16 [R8.64], R6 ;  /* 0x0000000608005986 */ /* 0x0003e2000c10150a */
[C---:B0-----:R-:W-:Y:S02]  /*4c230*/  LEA R4, P6, R10.reuse, R0, 0x1 ;  /* 0x000000000a047211 */ /* 0x041fe400078c08ff */
[----:B------:R-:W-:Y:S02]  /*4c240*/  PRMT R7, R7, 0x7632, R7 ;  /* 0x0000763207077816 */ /* 0x000fe40000000007 */
[----:B------:R-:W-:Y:S01]  /*4c250*/  LEA.HI.X.SX32 R5, R10, R2, 0x1, P6 ;  /* 0x000000020a057211 */ /* 0x000fe200030f0eff */
[----:B------:R-:W-:-:S04]  /*4c260*/  IMAD R10, R25, 0x2, R10 ;  /* 0x00000002190a7824 */ /* 0x000fc800078e020a */
[----:B------:R0:W-:Y:S01]  /*4c270*/  @P3 STG.E.U16 [R4.64], R7 ;  /* 0x0000000704003986 */ /* 0x0001e2000c10150a */
[----:B------:R-:W-:Y:S02]  /*4c280*/  PRMT R19, R19, 0x7632, R19 ;  /* 0x0000763213137816 */ /* 0x000fe40000000013 */
[----:B-1----:R-:W-:Y:S02]  /*4c290*/  PRMT R9, R28, 0x7632, R9 ;  /* 0x000076321c097816 */ /* 0x002fe40000000009 */
[----:B0-----:R-:W-:Y:S02]  /*4c2a0*/  LEA R4, P5, R10, R0, 0x1 ;  /* 0x000000000a047211 */ /* 0x001fe400078a08ff */
[----:B---3--:R-:W-:Y:S02]  /*4c2b0*/  ISETP.LT.AND P1, PT, R14, c[0x0][0x17c], !P0 ;  /* 0x00005f000e007a0c */ /* 0x008fe40004721270 */
[----:B------:R-:W3:Y:S01]  /*4c2c0*/  LDL.LU R14, [R1+0x1118] ;  /* 0x00111800010e7983 */ /* 0x000ee20000300800 */
[----:B--2---:R-:W-:-:S03]  /*4c2d0*/  ISETP.LT.AND P2, PT, R13, c[0x0][0x17c], !P0 ;  /* 0x00005f000d007a0c */ /* 0x004fc60004741270 */
[----:B------:R-:W2:Y:S04]  /*4c2e0*/  LDL.LU R13, [R1+0x111c] ;  /* 0x00111c00010d7983 */ /* 0x000ea80000300800 */
[----:B----4-:R-:W0:Y:S01]  /*4c2f0*/  LDS.128 R20, [R3] ;  /* 0x0000000003147984 */ /* 0x010e220000000c00 */
[----:B------:R-:W-:Y:S02]  /*4c300*/  LEA.HI.X.SX32 R5, R10, R2, 0x1, P5 ;  /* 0x000000020a057211 */ /* 0x000fe400028f0eff */
[----:B------:R-:W-:Y:S02]  /*4c310*/  LOP3.LUT R28, R3, 0x40, RZ, 0x3c, !PT ;  /* 0x00000040031c7812 */ /* 0x000fe400078e3cff */
[----:B------:R-:W-:Y:S01]  /*4c320*/  ISETP.LT.AND P3, PT, R12, c[0x0][0x17c], !P0 ;  /* 0x00005f000c007a0c */ /* 0x000fe20004761270 */
[----:B------:R-:W-:Y:S01]  /*4c330*/  @P1 STG.E.U16 [R4.64], R19 ;  /* 0x0000001304001986 */ /* 0x000fe2000c10150a */
[----:B-----5:R-:W-:-:S02]  /*4c340*/  ISETP.LT.AND P4, PT, R17, c[0x0][0x17c], !P0 ;  /* 0x00005f0011007a0c */ /* 0x020fc40004781270 */
[----:B------:R-:W-:Y:S01]  /*4c350*/  ISETP.LT.AND P6, PT, R16, c[0x0][0x17c], !P0 ;  /* 0x00005f0010007a0c */ /* 0x000fe200047c1270 */
[----:B------:R-:W4:Y:S04]  /*4c360*/  LDL.LU R12, [R1+0x1120] ;  /* 0x00112000010c7983 */ /* 0x000f280000300800 */
[----:B------:R-:W1:Y:S01]  /*4c370*/  LDS.128 R16, [R29] ;  /* 0x000000001d107984 */ /* 0x000e620000000c00 */
[----:B------:R-:W-:-:S03]  /*4c380*/  IMAD R7, R25, 0x2, R10 ;  /* 0x0000000219077824 */ /* 0x000fc600078e020a */
[----:B0-----:R-:W-:Y:S01]  /*4c390*/  STL.64 [R1+0x60], R20 ;  /* 0x0000601401007387 */ /* 0x001fe20000100a00 */
[----:B------:R-:W-:-:S03]  /*4c3a0*/  IMAD.MOV.U32 R15, RZ, RZ, R20 ;  /* 0x000000ffff0f7224 */ /* 0x000fc600078e0014 */
[----:B------:R-:W-:Y:S04]  /*4c3b0*/  STL.64 [R1+0x68], R22 ;  /* 0x0000681601007387 */ /* 0x000fe80000100a00 */
[----:B------:R-:W0:Y:S01]  /*4c3c0*/  LDS.128 R20, [R28] ;  /* 0x000000001c147984 */ /* 0x000e220000000c00 */
[----:B------:R-:W-:Y:S01]  /*4c3d0*/  LEA R6, P5, R7, R0, 0x1 ;  /* 0x0000000007067211 */ /* 0x000fe200078a08ff */
[----:B------:R-:W-:-:S03]  /*4c3e0*/  IMAD R8, R25, 0x2, R7 ;  /* 0x0000000219087824 */ /* 0x000fc600078e0207 */
[----:B------:R-:W-:Y:S01]  /*4c3f0*/  LEA.HI.X.SX32 R7, R7, R2, 0x1, P5 ;  /* 0x0000000207077211 */ /* 0x000fe200028f0eff */
[----:B-1----:R1:W-:Y:S04]  /*4c400*/  STL.64 [R1+0x40], R16 ;  /* 0x0000401001007387 */ /* 0x0023e80000100a00 */
[----:B------:R5:W-:Y:S04]  /*4c410*/  @P2 STG.E.U16 [R6.64], R9 ;  /* 0x0000000906002986 */ /* 0x000be8000c10150a */
[----:B------:R0:W-:Y:S01]  /*4c420*/  STL.64 [R1+0x48], R18 ;  /* 0x0000481201007387 */ /* 0x0001e20000100a00 */
[----:B-1----:R-:W-:Y:S01]  /*4c430*/  IMAD.MOV.U32 R17, RZ, RZ, R16 ;  /* 0x000000ffff117224 */ /* 0x002fe200078e0010 */
[----:B-----5:R-:W-:-:S02]  /*4c440*/  PRMT R6, R24, 0x7632, R6 ;  /* 0x0000763218067816 */ /* 0x020fc40000000006 */
[----:B------:R-:W-:Y:S01]  /*4c450*/  LOP3.LUT R24, R3, 0x60, RZ, 0x3c, !PT ;  /* 0x0000006003187812 */ /* 0x000fe200078e3cff */
[----:B0-----:R-:W-:Y:S01]  /*4c460*/  STL.64 [R1+0x70], R20 ;  /* 0x0000701401007387 */ /* 0x001fe20000100a00 */
[----:B------:R-:W-:-:S03]  /*4c470*/  IMAD.MOV.U32 R16, RZ, RZ, R20 ;  /* 0x000000ffff107224 */ /* 0x000fc600078e0014 */
[----:B------:R-:W-:Y:S04]  /*4c480*/  STL.64 [R1+0x78], R22 ;  /* 0x0000781601007387 */ /* 0x000fe80000100a00 */
[----:B------:R-:W0:Y:S04]  /*4c490*/  LDS.128 R20, [R24] ;  /* 0x0000000018147984 */ /* 0x000e280000000c00 */
[----:B------:R-:W5:Y:S04]  /*4c4a0*/  LDL.LU R19, [R1+0x1124] ;  /* 0x0011240001137983 */ /* 0x000f680000300800 */
[----:B------:R-:W5:Y:S01]  /*4c4b0*/  LDL.LU R18, [R1+0x1128] ;  /* 0x0011280001127983 */ /* 0x000f620000300800 */
[----:B------:R-:W-:-:S03]  /*4c4c0*/  LEA R4, P5, R8, R0, 0x1 ;  /* 0x0000000008047211 */ /* 0x000fc600078a08ff */
[----:B0-----:R-:W-:Y:S04]  /*4c4d0*/  STL.64 [R1+0x10], R20 ;  /* 0x0000101401007387 */ /* 0x001fe80000100a00 */
[----:B------:R-:W-:Y:S01]  /*4c4e0*/  STL.64 [R1+0x18], R22 ;  /* 0x0000181601007387 */ /* 0x000fe20000100a00 */
[----:B------:R-:W-:Y:S01]  /*4c4f0*/  LEA.HI.X.SX32 R5, R8, R2, 0x1, P5 ;  /* 0x0000000208057211 */ /* 0x000fe200028f0eff */
[----:B------:R-:W-:-:S04]  /*4c500*/  IMAD R8, R25, 0x2, R8 ;  /* 0x0000000219087824 */ /* 0x000fc800078e0208 */
[----:B------:R0:W-:Y:S01]  /*4c510*/  @P4 STG.E.U16 [R4.64], R6 ;  /* 0x0000000604004986 */ /* 0x0001e2000c10150a */
[----:B------:R-:W-:Y:S02]  /*4c520*/  PRMT R11, R26, 0x7632, R11 ;  /* 0x000076321a0b7816 */ /* 0x000fe4000000000b */
[----:B0-----:R-:W-:-:S04]  /*4c530*/  LEA R4, P4, R8, R0, 0x1 ;  /* 0x0000000008047211 */ /* 0x001fc800078808ff */
[----:B------:R-:W-:-:S05]  /*4c540*/  LEA.HI.X.SX32 R5, R8, R2, 0x1, P4 ;  /* 0x0000000208057211 */ /* 0x000fca00020f0eff */
[----:B------:R-:W-:Y:S01]  /*4c550*/  @P6 STG.E.U16 [R4.64], R11 ;  /* 0x0000000b04006986 */ /* 0x000fe2000c10150a */
[----:B---3--:R-:W-:Y:S01]  /*4c560*/  ISETP.LT.AND P1, PT, R14, c[0x0][0x17c], !P0 ;  /* 0x00005f000e007a0c */ /* 0x008fe20004721270 */
[----:B------:R-:W-:Y:S02]  /*4c570*/  IMAD.MOV.U32 R14, RZ, RZ, R20 ;  /* 0x000000ffff0e7224 */ /* 0x000fe400078e0014 */
[----:B------:R-:W0:Y:S01]  /*4c580*/  LDS.128 R20, [R3+0x800] ;  /* 0x0008000003147984 */ /* 0x000e220000000c00 */
[----:B--2---:R-:W-:-:S03]  /*4c590*/  ISETP.LT.AND P2, PT, R13, c[0x0][0x17c], !P0 ;  /* 0x00005f000d007a0c */ /* 0x004fc60004741270 */
[----:B------:R-:W2:Y:S04]  /*4c5a0*/  LDL.LU R13, [R1+0x112c] ;  /* 0x00112c00010d7983 */ /* 0x000ea80000300800 */
[----:B0-----:R-:W-:Y:S04]  /*4c5b0*/  STL.64 [R1+0xa0], R20 ;  /* 0x0000a01401007387 */ /* 0x001fe80000100a00 */
[----:B------:R-:W-:Y:S04]  /*4c5c0*/  STL.64 [R1+0xa8], R22 ;  /* 0x0000a81601007387 */ /* 0x000fe80000100a00 */
[----:B------:R-:W3:Y:S01]  /*4c5d0*/  LDL.LU R11, [R1+0x1130] ;  /* 0x00113000010b7983 */ /* 0x000ee20000300800 */
[----:B----4-:R-:W-:Y:S01]  /*4c5e0*/  ISETP.LT.AND P5, PT, R12, c[0x0][0x17c], !P0 ;  /* 0x00005f000c007a0c */ /* 0x010fe200047a1270 */
[----:B------:R-:W-:-:S02]  /*4c5f0*/  IMAD.MOV.U32 R12, RZ, RZ, R20 ;  /* 0x000000ffff0c7224 */ /* 0x000fc400078e0014 */
[----:B------:R-:W0:Y:S01]  /*4c600*/  LDS.128 R20, [R29+0x800] ;  /* 0x000800001d147984 */ /* 0x000e220000000c00 */
[----:B------:R-:W-:-:S04]  /*4c610*/  IMAD R6, R25, 0x2, R8 ;  /* 0x0000000219067824 */ /* 0x000fc800078e0208 */
[----:B------:R-:W-:Y:S01]  /*4c620*/  IMAD R10, R25, 0x2, R6 ;  /* 0x00000002190a7824 */ /* 0x000fe200078e0206 */
[----:B------:R-:W-:-:S04]  /*4c630*/  LEA R8, P4, R6, R0, 0x1 ;  /* 0x0000000006087211 */ /* 0x000fc800078808ff */
[----:B------:R-:W-:Y:S02]  /*4c640*/  LEA R4, P6, R10, R0, 0x1 ;  /* 0x000000000a047211 */ /* 0x000fe400078c08ff */
[-C--:B------:R-:W-:Y:S01]  /*4c650*/  LEA.HI.X.SX32 R9, R6, R2.reuse, 0x1, P4 ;  /* 0x0000000206097211 */ /* 0x080fe200020f0eff */
[----:B------:R-:W-:Y:S01]  /*4c660*/  IMAD R6, R25, 0x2, R10 ;  /* 0x0000000219067824 */ /* 0x000fe200078e020a */
[----:B------:R-:W-:Y:S01]  /*4c670*/  LEA.HI.X.SX32 R5, R10, R2, 0x1, P6 ;  /* 0x000000020a057211 */ /* 0x000fe200030f0eff */
[----:B0-----:R-:W-:Y:S01]  /*4c680*/  STL.64 [R1+0x90], R20 ;  /* 0x0000901401007387 */ /* 0x001fe20000100a00 */
[----:B------:R-:W-:-:S03]  /*4c690*/  IMAD.MOV.U32 R10, RZ, RZ, R20 ;  /* 0x000000ffff0a7224 */ /* 0x000fc600078e0014 */
[----:B------:R-:W-:Y:S04]  /*4c6a0*/  STL.64 [R1+0x98], R22 ;  /* 0x0000981601007387 */ /* 0x000fe80000100a00 */
[----:B------:R-:W0:Y:S01]  /*4c6b0*/  LDS.128 R20, [R28+0x800] ;  /* 0x000800001c147984 */ /* 0x000e220000000c00 */
[----:B------:R-:W-:-:S05]  /*4c6c0*/  PRMT R7, R27, 0x7632, R7 ;  /* 0x000076321b077816 */ /* 0x000fca0000000007 */
[----:B------:R1:W-:Y:S04]  /*4c6d0*/  @P3 STG.E.U16 [R8.64], R7 ;  /* 0x0000000708003986 */ /* 0x0003e8000c10150a */
[----:B------:R4:W-:Y:S01]  /*4c6e0*/  @P1 STG.E.U16 [R4.64], R15 ;  /* 0x0000000f04001986 */ /* 0x0009e2000c10150a */
[----:B-1----:R-:W-:Y:S01]  /*4c6f0*/  LEA R8, P6, R6, R0, 0x1 ;  /* 0x0000000006087211 */ /* 0x002fe200078c08ff */
[----:B----4-:R-:W-:-:S03]  /*4c700*/  IMAD R4, R25, 0x2, R6 ;  /* 0x0000000219047824 */ /* 0x010fc600078e0206 */
[----:B------:R-:W-:Y:S01]  /*4c710*/  LEA.HI.X.SX32 R9, R6, R2, 0x1, P6 ;  /* 0x0000000206097211 */ /* 0x000fe200030f0eff */
[----:B------:R-:W4:Y:S01]  /*4c720*/  LDL.LU R15, [R1+0x1134] ;  /* 0x00113400010f7983 */ /* 0x000f220000300800 */
[----:B------:R-:W-:-:S04]  /*4c730*/  LEA R6, P6, R4, R0, 0x1 ;  /* 0x0000000004067211 */ /* 0x000fc800078c08ff */
[----:B------:R-:W-:Y:S01]  /*4c740*/  LEA.HI.X.SX32 R7, R4, R2, 0x1, P6 ;  /* 0x0000000204077211 */ /* 0x000fe200030f0eff */
[----:B------:R1:W-:Y:S04]  /*4c750*/  @P2 STG.E.U16 [R8.64], R17 ;  /* 0x0000001108002986 */ /* 0x0003e8000c10150a */
[----:B------:R-:W-:Y:S01]  /*4c760*/  @P5 STG.E.U16 [R6.64], R16 ;  /* 0x0000001006005986 */ /* 0x000fe2000c10150a */
[----:B-----5:R-:W-:Y:S02]  /*4c770*/  ISETP.LT.AND P4, PT, R19, c[0x0][0x17c], !P0 ;  /* 0x00005f0013007a0c */ /* 0x020fe40004781270 */
[----:B------:R-:W-:Y:S02]  /*4c780*/  ISETP.LT.AND P3, PT, R18, c[0x0][0x17c], !P0 ;  /* 0x00005f0012007a0c */ /* 0x000fe40004761270 */
[----:B------:R-:W-:Y:S01]  /*4c790*/  LDS.128 R16, [R3+0x1000] ;  /* 0x0010000003107984 */ /* 0x000fe20000000c00 */
[----:B------:R-:W-:-:S05]  /*4c7a0*/  IMAD R5, R25, 0x2, R4 ;  /* 0x0000000219057824 */ /* 0x000fca00078e0204 */
[----:B-1----:R-:W-:-:S04]  /*4c7b0*/  LEA R8, P6, R5, R0, 0x1 ;  /* 0x0000000005087211 */ /* 0x002fc800078c08ff */
[----:B------:R-:W-:-:S05]  /*4c7c0*/  LEA.HI.X.SX32 R9, R5, R2, 0x1, P6 ;  /* 0x0000000205097211 */ /* 0x000fca00030f0eff */
[----:B------:R-:W-:Y:S01]  /*4c7d0*/  @P4 STG.E.U16 [R8.64], R14 ;  /* 0x0000000e08004986 */ /* 0x000fe2000c10150a */
[----:B--2---:R-:W-:-:S03]  /*4c7e0*/  ISETP.LT.AND P1, PT, R13, c[0x0][0x17c], !P0 ;  /* 0x00005f000d007a0c */ /* 0x004fc60004721270 */
[----:B------:R-:W2:Y:S04]  /*4c7f0*/  LDL.LU R13, [R1+0x1138] ;  /* 0x00113800010d7983 */ /* 0x000ea80000300800 */
[----:B0-----:R-:W-:Y:S04]  /*4c800*/  STL.64 [R1+0x80], R20 ;  /* 0x0000801401007387 */ /* 0x001fe80000100a00 */
[----:B------:R-:W-:Y:S04]  /*4c810*/  STL.64 [R1+0x88], R22 ;  /* 0x0000881601007387 */ /* 0x000fe80000100a00 */
[----:B------:R-:W0:Y:S01]  /*4c820*/  LDS.128 R20, [R24+0x800] ;  /* 0x0008000018147984 */ /* 0x000e220000000c00 */
[----:B---3--:R-:W-:-:S03]  /*4c830*/  ISETP.LT.AND P2, PT, R11, c[0x0][0x17c], !P0 ;  /* 0x00005f000b007a0c */ /* 0x008fc60004741270 */
[----:B0-----:R-:W-:Y:S04]  /*4c840*/  STL.64 [R1], R20 ;  /* 0x0000001401007387 */ /* 0x001fe80000100a00 */
[----:B------:R-:W-:Y:S04]  /*4c850*/  STL.64 [R1+0x8], R22 ;  /* 0x0000081601007387 */ /* 0x000fe80000100a00 */
[----:B------:R-:W3:Y:S04]  /*4c860*/  LDL.LU R11, [R1+0x113c] ;  /* 0x00113c00010b7983 */ /* 0x000ee80000300800 */
[----:B------:R-:W-:Y:S04]  /*4c870*/  STL.64 [R1+0x50], R16 ;  /* 0x0000501001007387 */ /* 0x000fe80000100a00 */
[----:B------:R-:W-:Y:S04]  /*4c880*/  STL.64 [R1+0x58], R18 ;  /* 0x0000581201007387 */ /* 0x000fe80000100a00 */
[----:B------:R-:W5:Y:S01]  /*4c890*/  LDL.LU R9, [R1+0x1140] ;  /* 0x0011400001097983 */ /* 0x000f620000300800 */
[----:B------:R-:W-:-:S03]  /*4c8a0*/  IMAD R4, R25, 0x2, R5 ;  /* 0x0000000219047824 */ /* 0x000fc600078e0205 */
[----:B------:R-:W0:Y:S01]  /*4c8b0*/  LDS.128 R16, [R29+0x1000] ;  /* 0x001000001d107984 */ /* 0x000e220000000c00 */
[----:B------:R-:W-:Y:S01]  /*4c8c0*/  IMAD R5, R25, 0x2, R4 ;  /* 0x0000000219057824 */ /* 0x000fe200078e0204 */
[C---:B------:R-:W-:Y:S02]  /*4c8d0*/  LEA R6, P6, R4.reuse, R0, 0x1 ;  /* 0x0000000004067211 */ /* 0x040fe400078c08ff */
[----:B------:R-:W1:Y:S02]  /*4c8e0*/  LDS.128 R20, [R28+0x1000] ;  /* 0x001000001c147984 */ /* 0x000e640000000c00 */
[----:B------:R-:W-:Y:S02]  /*4c8f0*/  LEA.HI.X.SX32 R7, R4, R2, 0x1, P6 ;  /* 0x0000000204077211 */ /* 0x000fe400030f0eff */
[----:B------:R-:W-:Y:S01]  /*4c900*/  LEA R4, P6, R5, R0, 0x1 ;  /* 0x0000000005047211 */ /* 0x000fe200078c08ff */
[----:B------:R-:W-:-:S03]  /*4c910*/  IMAD R8, R25, 0x2, R5 ;  /* 0x0000000219087824 */ /* 0x000fc600078e0205 */
[----:B------:R-:W-:Y:S01]  /*4c920*/  LEA.HI.X.SX32 R5, R5, R2, 0x1, P6 ;  /* 0x0000000205057211 */ /* 0x000fe200030f0eff */
[----:B------:R-:W-:Y:S01]  /*4c930*/  @P3 STG.E.U16 [R6.64], R12 ;  /* 0x0000000c06003986 */ /* 0x000fe2000c10150a */
[----:B------:R-:W-:-:S03]  /*4c940*/  LEA R14, P6, R8, R0, 0x1 ;  /* 0x00000000080e7211 */ /* 0x000fc600078c08ff */
[----:B------:R-:W-:Y:S04]  /*4c950*/  @P1 STG.E.U16 [R4.64], R10 ;  /* 0x0000000a04001986 */ /* 0x000fe8000c10150a */
[----:B------:R-:W1:Y:S01]  /*4c960*/  LDS.128 R4, [R24+0x1000] ;  /* 0x0010000018047984 */ /* 0x000e620000000c00 */
[----:B----4-:R-:W-:Y:S02]  /*4c970*/  ISETP.LT.AND P5, PT, R15, c[0x0][0x17c], !P0 ;  /* 0x00005f000f007a0c */ /* 0x010fe400047a1270 */
[----:B------:R-:W-:Y:S01]  /*4c980*/  LEA.HI.X.SX32 R15, R8, R2, 0x1, P6 ;  /* 0x00000002080f7211 */ /* 0x000fe200030f0eff */
[----:B0-----:R-:W-:Y:S04]  /*4c990*/  STL.64 [R1+0x30], R16 ;  /* 0x0000301001007387 */ /* 0x001fe80000100a00 */
[----:B------:R0:W-:Y:S04]  /*4c9a0*/  STL.64 [R1+0x38], R18 ;  /* 0x0000381201007387 */ /* 0x0001e80000100a00 */
[----:B0-----:R-:W4:Y:S04]  /*4c9b0*/  LDL.LU R18, [R1+0x1144] ;  /* 0x0011440001127983 */ /* 0x001f280000300800 */
[----:B------:R-:W4:Y:S04]  /*4c9c0*/  LDL.LU R17, [R1+0x1148] ;  /* 0x0011480001117983 */ /* 0x000f280000300800 */
[----:B-1----:R-:W-:Y:S04]  /*4c9d0*/  STL.64 [R1+0x20], R20 ;  /* 0x0000201401007387 */ /* 0x002fe80000100a00 */
[----:B------:R-:W-:Y:S04]  /*4c9e0*/  STL.64 [R1+0x28], R22 ;  /* 0x0000281601007387 */ /* 0x000fe80000100a00 */
[----:B------:R0:W-:Y:S04]  /*4c9f0*/  STL [R1+0x13bc], R5 ;  /* 0x0013bc0501007387 */ /* 0x0001e80000100800 */
[----:B0-----:R-:W4:Y:S04]  /*4ca00*/  LDL.LU R5, [R1] ;  /* 0x0000000001057983 */ /* 0x001f280000300800 */
[----:B------:R-:W-:Y:S04]  /*4ca10*/  STL [R1+0x13a0], R6 ;  /* 0x0013a00601007387 */ /* 0x000fe80000100800 */
[----:B------:R0:W-:Y:S04]  /*4ca20*/  STL [R1+0x1394], R7 ;  /* 0x0013940701007387 */ /* 0x0001e80000100800 */
[----:B0-----:R-:W4:Y:S01]  /*4ca30*/  LDL.LU R7, [R1+0x50] ;  /* 0x0000500001077983 */ /* 0x001f220000300800 */
[----:B--2---:R-:W-:Y:S01]  /*4ca40*/  ISETP.LT.AND P4, PT, R13, c[0x0][0x17c], !P0 ;  /* 0x00005f000d007a0c */ /* 0x004fe20004781270 */
[----:B------:R-:W-:Y:S01]  /*4ca50*/  IMAD R13, R25, 0x2, R8 ;  /* 0x00000002190d7824 */ /* 0x000fe200078e0208 */
[----:B---3--:R-:W-:-:S02]  /*4ca60*/  ISETP.LT.AND P3, PT, R11, c[0x0][0x17c], !P0 ;  /* 0x00005f000b007a0c */ /* 0x008fc40004761270 */
[----:B-----5:R-:W-:Y:S02]  /*4ca70*/  ISETP.LT.AND P1, PT, R9, c[0x0][0x17c], !P0 ;  /* 0x00005f0009007a0c */ /* 0x020fe40004721270 */
[----:B------:R-:W0:Y:S04]  /*4ca80*/  LDS.128 R8, [R3+0x1800] ;  /* 0x0018000003087984 */ /* 0x000e280000000c00 */
[----:B0-----:R0:W-:Y:S04]  /*4ca90*/  STL [R1+0x13a4], R10 ;  /* 0x0013a40a01007387 */ /* 0x0011e80000100800 */
[----:B0-----:R-:W2:Y:S04]  /*4caa0*/  LDL.LU R10, [R1+0x80] ;  /* 0x00008000010a7983 */ /* 0x001ea80000300800 */
[----:B------:R0:W-:Y:S04]  /*4cab0*/  STL [R1+0x1398], R11 ;  /* 0x0013980b01007387 */ /* 0x0001e80000100800 */
[----:B------:R-:W3:Y:S01]  /*4cac0*/  LDL.LU R6, [R1+0x114c] ;  /* 0x00114c0001067983 */ /* 0x000ee20000300800 */
[----:B------:R-:W-:Y:S01]  /*4cad0*/  LEA R12, P6, R13, R0, 0x1 ;  /* 0x000000000d0c7211 */ /* 0x000fe200078c08ff */
[----:B0-----:R-:W-:-:S04]  /*4cae0*/  IMAD.MOV.U32 R11, RZ, RZ, c[0x0][0x198] ;  /* 0x00006600ff0b7624 */ /* 0x001fc800078e00ff */
[----:B------:R-:W-:Y:S01]  /*4caf0*/  IMAD R16, R11, 0x2, R13 ;  /* 0x000000020b107824 */ /* 0x000fe200078e020d */
[----:B------:R-:W-:-:S04]  /*4cb00*/  LEA.HI.X.SX32 R13, R13, R2, 0x1, P6 ;  /* 0x000000020d0d7211 */ /* 0x000fc800030f0eff */
[----:B------:R-:W-:Y:S01]  /*4cb10*/  LEA R20, P6, R16, R0, 0x1 ;  /* 0x0000000010147211 */ /* 0x000fe200078c08ff */
[----:B------:R-:W-:-:S03]  /*4cb20*/  IMAD R3, R11, 0x2, R16 ;  /* 0x000000020b037824 */ /* 0x000fc600078e0210 */
[----:B------:R-:W-:Y:S01]  /*4cb30*/  LEA.HI.X.SX32 R21, R16, R2, 0x1, P6 ;  /* 0x0000000210157211 */ /* 0x000fe200030f0eff */
[----:B--2---:R-:W-:Y:S04]  /*4cb40*/  @P2 STG.E.U16 [R14.64], R10 ;  /* 0x0000000a0e002986 */ /* 0x004fe8000c10150a */
[----:B----4-:R-:W-:Y:S04]  /*4cb50*/  @P5 STG.E.U16 [R12.64], R5 ;  /* 0x000000050c005986 */ /* 0x010fe8000c10150a */
[----:B------:R-:W0:Y:S01]  /*4cb60*/  LDS.128 R12, [R29+0x1800] ;  /* 0x001800001d0c7984 */ /* 0x000e220000000c00 */
[----:B------:R-:W-:-:S02]  /*4cb70*/  ISETP.LT.AND P2, PT, R18, c[0x0][0x17c], !P0 ;  /* 0x00005f0012007a0c */ /* 0x000fc40004741270 */
[----:B------:R-:W-:Y:S02]  /*4cb80*/  ISETP.LT.AND P5, PT, R17, c[0x0][0x17c], !P0 ;  /* 0x00005f0011007a0c */ /* 0x000fe400047a1270 */
[----:B------:R-:W1:Y:S04]  /*4cb90*/  LDS.128 R16, [R28+0x1800] ;  /* 0x001800001c107984 */ /* 0x000e680000000c00 */
[----:B------:R-:W-:Y:S04]  /*4cba0*/  @P4 STG.E.U16 [R20.64], R7 ;  /* 0x0000000714004986 */ /* 0x000fe8000c10150a */
[----:B------:R-:W2:Y:S01]  /*4cbb0*/  LDS.128 R20, [R24+0x1800] ;  /* 0x0018000018147984 */ /* 0x000ea20000000c00 */
[----:B---3--:R-:W-:-:S03]  /*4cbc0*/  ISETP.LT.AND P4, PT, R6, c[0x0][0x17c], !P0 ;  /* 0x00005f0006007a0c */ /* 0x008fc60004781270 */
[----:B0-----:R-:W-:Y:S04]  /*4cbd0*/  STL [R1+0x13a8], R14 ;  /* 0x0013a80e01007387 */ /* 0x001fe80000100800 */
[----:B------:R0:W-:Y:S04]  /*4cbe0*/  STL [R1+0x139c], R15 ;  /* 0x00139c0f01007387 */ /* 0x0001e80000100800 */
[----:B0-----:R-:W3:Y:S04]  /*4cbf0*/  LDL.LU R15, [R1+0x20] ;  /* 0x00002000010f7983 */ /* 0x001ee80000300800 */
[----:B------:R-:W4:Y:S04]  /*4cc00*/  LDL.LU R28, [R1+0x1150] ;  /* 0x00115000011c7983 */ /* 0x000f280000300800 */
[----:B------:R-:W5:Y:S04]  /*4cc10*/  LDL.LU R14, [R1+0x1154] ;  /* 0x00115400010e7983 */ /* 0x000f680000300800 */
[----:B-1----:R0:W-:Y:S04]  /*4cc20*/  STL [R1+0x13b0], R18 ;  /* 0x0013b01201007387 */ /* 0x0021e80000100800 */
[----:B0-----:R-:W3:Y:S04]  /*4cc30*/  LDL.LU R18, [R1+0x30] ;  /* 0x0000300001127983 */ /* 0x001ee80000300800 */
[----:B------:R-:W-:Y:S04]  /*4cc40*/  STL [R1+0x13ac], R19 ;  /* 0x0013ac1301007387 */ /* 0x000fe80000100800 */
[----:B--2---:R-:W-:Y:S04]  /*4cc50*/  STL [R1+0x13b8], R22 ;  /* 0x0013b81601007387 */ /* 0x004fe80000100800 */
[----:B------:R0:W-:Y:S04]  /*4cc60*/  STL [R1+0x13b4], R23 ;  /* 0x0013b41701007387 */ /* 0x0001e80000100800 */
[----:B------:R-:W2:Y:S01]  /*4cc70*/  LDL.LU R6, [R1+0x1158] ;  /* 0x0011580001067983 */ /* 0x000ea20000300800 */
[----:B------:R-:W-:Y:S01]  /*4cc80*/  LEA R26, P6, R3, R0, 0x1 ;  /* 0x00000000031a7211 */ /* 0x000fe200078c08ff */
[----:B------:R-:W-:-:S03]  /*4cc90*/  IMAD R25, R11, 0x2, R3 ;  /* 0x000000020b197824 */ /* 0x000fc600078e0203 */
[----:B------:R-:W-:Y:S01]  /*4cca0*/  LEA.HI.X.SX32 R27, R3, R2, 0x1, P6 ;  /* 0x00000002031b7211 */ /* 0x000fe200030f0eff */
[----:B------:R-:W-:Y:S01]  /*4ccb0*/  IMAD R3, R11, 0x2, R25 ;  /* 0x000000020b037824 */ /* 0x000fe200078e0219 */
[C---:B------:R-:W-:Y:S01]  /*4ccc0*/  LEA R24, P6, R25.reuse, R0, 0x1 ;  /* 0x0000000019187211 */ /* 0x040fe200078c08ff */
[----:B0-----:R-:W2:Y:S03]  /*4ccd0*/  LDL.LU R23, [R1+0x115c] ;  /* 0x00115c0001177983 */ /* 0x001ea60000300800 */
[----:B------:R-:W-:Y:S01]  /*4cce0*/  LEA.HI.X.SX32 R25, R25, R2, 0x1, P6 ;  /* 0x0000000219197211 */ /* 0x000fe200030f0eff */
[----:B------:R-:W4:Y:S04]  /*4ccf0*/  LDL.LU R22, [R1+0x1160] ;  /* 0x0011600001167983 */ /* 0x000f280000300800 */
[----:B---3--:R0:W-:Y:S04]  /*4cd00*/  @P3 STG.E.U16 [R26.64], R18 ;  /* 0x000000121a003986 */ /* 0x0081e8000c10150a */
[----:B------:R1:W-:Y:S01]  /*4cd10*/  @P1 STG.E.U16 [R24.64], R15 ;  /* 0x0000000f18001986 */ /* 0x0003e2000c10150a */
[----:B0-----:R-:W-:-:S04]  /*4cd20*/  LEA R26, P6, R3, R0, 0x1 ;  /* 0x00000000031a7211 */ /* 0x001fc800078c08ff */
[----:B------:R-:W-:Y:S02]  /*4cd30*/  LEA.HI.X.SX32 R27, R3, R2, 0x1, P6 ;  /* 0x00000002031b7211 */ /* 0x000fe400030f0eff */
[----:B-----5:R-:W-:Y:S02]  /*4cd40*/  ISETP.LT.AND P1, PT, R14, c[0x0][0x17c], !P0 ;  /* 0x00005f000e007a0c */ /* 0x020fe40004721270 */
[----:B------:R-:W3:Y:S04]  /*4cd50*/  LDL.LU R14, [R1+0x60] ;  /* 0x00006000010e7983 */ /* 0x000ee80000300800 */
[----:B------:R0:W-:Y:S01]  /*4cd60*/  @P2 STG.E.U16 [R26.64], R4 ;  /* 0x000000041a002986 */ /* 0x0001e2000c10150a */
[----:B--2---:R-:W-:-:S03]  /*4cd70*/  ISETP.LT.AND P2, PT, R6, c[0x0][0x17c], !P0 ;  /* 0x00005f0006007a0c */ /* 0x004fc60004741270 */
[----:B------:R-:W2:Y:S01]  /*4cd80*/  LDL.LU R6, [R1+0x1164] ;  /* 0x0011640001067983 */ /* 0x000ea20000300800 */
[----:B----4-:R-:W-:Y:S01]  /*4cd90*/  ISETP.LT.AND P3, PT, R28, c[0x0][0x17c], !P0 ;  /* 0x00005f001c007a0c */ /* 0x010fe20004761270 */
[C---:B------:R-:W-:Y:S02]  /*4cda0*/  IMAD R28, R11.reuse, 0x2, R3 ;  /* 0x000000020b1c7824 */ /* 0x040fe400078e0203 */
[----:B------:R-:W4:Y:S02]  /*4cdb0*/  LDL.LU R19, [R1+0x1168] ;  /* 0x0011680001137983 */ /* 0x000f240000300800 */
[----:B------:R-:W-:Y:S01]  /*4cdc0*/  IMAD R3, R11, 0x2, R28 ;  /* 0x000000020b037824 */ /* 0x000fe200078e021c */
[----:B-1----:R-:W-:-:S04]  /*4cdd0*/  LEA R24, P6, R28, R0, 0x1 ;  /* 0x000000001c187211 */ /* 0x002fc800078c08ff */
[----:B------:R-:W-:Y:S01]  /*4cde0*/  LEA.HI.X.SX32 R25, R28, R2, 0x1, P6 ;  /* 0x000000021c197211 */ /* 0x000fe200030f0eff */
[----:B------:R-:W-:Y:S01]  /*4cdf0*/  IMAD R28, R11, 0x2, R3 ;  /* 0x000000020b1c7824 */ /* 0x000fe200078e0203 */
[----:B0-----:R-:W-:-:S03]  /*4ce00*/  LEA R26, P6, R3, R0, 0x1 ;  /* 0x00000000031a7211 */ /* 0x001fc600078c08ff */
[----:B------:R0:W-:Y:S01]  /*4ce10*/  @P5 STG.E.U16 [R24.64], R8 ;  /* 0x0000000818005986 */ /* 0x0001e2000c10150a */
[----:B------:R-:W-:Y:S01]  /*4ce20*/  LEA.HI.X.SX32 R27, R3, R2, 0x1, P6 ;  /* 0x00000002031b7211 */ /* 0x000fe200030f0eff */
[----:B------:R-:W-:-:S04]  /*4ce30*/  IMAD R3, R11, 0x2, R28 ;  /* 0x000000020b037824 */ /* 0x000fc800078e021c */
[----:B------:R1:W-:Y:S01]  /*4ce40*/  @P4 STG.E.U16 [R26.64], R12 ;  /* 0x0000000c1a004986 */ /* 0x0003e2000c10150a */
[----:B0-----:R-:W-:-:S04]  /*4ce50*/  LEA R24, P6, R28, R0, 0x1 ;  /* 0x000000001c187211 */ /* 0x001fc800078c08ff */
[----:B------:R-:W-:Y:S02]  /*4ce60*/  LEA.HI.X.SX32 R25, R28, R2, 0x1, P6 ;  /* 0x000000021c197211 */ /* 0x000fe400030f0eff */
[----:B-1----:R-:W-:Y:S01]  /*4ce70*/  LEA R26, P6, R3, R0, 0x1 ;  /* 0x00000000031a7211 */ /* 0x002fe200078c08ff */
[----:B------:R-:W-:Y:S01]  /*4ce80*/  IMAD R29, R11, 0x2, R3 ;  /* 0x000000020b1d7824 */ /* 0x000fe200078e0203 */
[----:B------:R-:W-:Y:S02]  /*4ce90*/  ISETP.LT.AND P5, PT, R23, c[0x0][0x17c], !P0 ;  /* 0x00005f0017007a0c */ /* 0x000fe400047a1270 */
[----:B------:R-:W5:Y:S01]  /*4cea0*/  LDL.LU R23, [R1+0xa0] ;  /* 0x0000a00001177983 */ /* 0x000f620000300800 */
[----:B------:R-:W-:-:S03]  /*4ceb0*/  LEA.HI.X.SX32 R27, R3, R2, 0x1, P6 ;  /* 0x00000002031b7211 */ /* 0x000fc600030f0eff */
[----:B------:R-:W5:Y:S04]  /*4cec0*/  LDL.LU R3, [R1+0x40] ;  /* 0x0000400001037983 */ /* 0x000f680000300800 */
[----:B------:R0:W-:Y:S01]  /*4ced0*/  @P3 STG.E.U16 [R24.64], R16 ;  /* 0x0000001018003986 */ /* 0x0001e2000c10150a */
[----:B--2---:R-:W-:-:S03]  /*4cee0*/  ISETP.LT.AND P3, PT, R6, c[0x0][0x17c], !P0 ;  /* 0x00005f0006007a0c */ /* 0x004fc60004761270 */
[----:B------:R-:W2:Y:S01]  /*4cef0*/  LDL.LU R6, [R1+0x116c] ;  /* 0x00116c0001067983 */ /* 0x000ea20000300800 */
[----:B------:R-:W-:Y:S01]  /*4cf00*/  IMAD R28, R11, 0x2, R29 ;  /* 0x000000020b1c7824 */ /* 0x000fe200078e021d */
[----:B0-----:R-:W-:Y:S02]  /*4cf10*/  LEA R24, P6, R29, R0, 0x1 ;  /* 0x000000001d187211 */ /* 0x001fe400078c08ff */
[----:B------:R0:W-:Y:S01]  /*4cf20*/  @P1 STG.E.U16 [R26.64], R20 ;  /* 0x000000141a001986 */ /* 0x0001e2000c10150a */
[----:B----4-:R-:W-:Y:S02]  /*4cf30*/  ISETP.LT.AND P1, PT, R19, c[0x0][0x17c], !P0 ;  /* 0x00005f0013007a0c */ /* 0x010fe40004721270 */
[----:B------:R-:W-:Y:S01]  /*4cf40*/  LEA.HI.X.SX32 R25, R29, R2, 0x1, P6 ;  /* 0x000000021d197211 */ /* 0x000fe200030f0eff */
[----:B------:R-:W4:Y:S01]  /*4cf50*/  LDL.LU R19, [R1+0x1170] ;  /* 0x0011700001137983 */ /* 0x000f220000300800 */
[----:B---3--:R-:W-:Y:S02]  /*4cf60*/  PRMT R4, R14, 0x7632, R4 ;  /* 0x000076320e047816 */ /* 0x008fe40000000004 */
[----:B------:R-:W-:Y:S01]  /*4cf70*/  ISETP.LT.AND P4, PT, R22, c[0x0][0x17c], !P0 ;  /* 0x00005f0016007a0c */ /* 0x000fe20004781270 */
[----:B------:R-:W3:Y:S01]  /*4cf80*/  LDL.LU R29, [R1+0x10] ;  /* 0x00001000011d7983 */ /* 0x000ee20000300800 */
[----:B0-----:R-:W-:-:S03]  /*4cf90*/  LEA R26, P6, R28, R0, 0x1 ;  /* 0x000000001c1a7211 */ /* 0x001fc600078c08ff */
[----:B------:R-:W3:Y:S01]  /*4cfa0*/  LDL.LU R14, [R1+0x1174] ;  /* 0x00117400010e7983 */ /* 0x000ee20000300800 */
[----:B------:R-:W-:-:S03]  /*4cfb0*/  LEA.HI.X.SX32 R27, R28, R2, 0x1, P6 ;  /* 0x000000021c1b7211 */ /* 0x000fc600030f0eff */
[----:B------:R-:W3:Y:S04]  /*4cfc0*/  LDL.LU R22, [R1+0x90] ;  /* 0x0000900001167983 */ /* 0x000ee80000300800 */
[----:B------:R0:W-:Y:S01]  /*4cfd0*/  @P2 STG.E.U16 [R24.64], R4 ;  /* 0x0000000418002986 */ /* 0x0001e2000c10150a */
[----:B-----5:R-:W-:Y:S01]  /*4cfe0*/  PRMT R8, R3, 0x7632, R8 ;  /* 0x0000763203087816 */ /* 0x020fe20000000008 */
[----:B------:R-:W-:Y:S02]  /*4cff0*/  IMAD R3, R11, 0x2, R28 ;  /* 0x000000020b037824 */ /* 0x000fe400078e021c */
[----:B------:R-:W5:Y:S01]  /*4d000*/  LDL.LU R28, [R1+0x70] ;  /* 0x00007000011c7983 */ /* 0x000f620000300800 */
[----:B--2---:R-:W-:-:S03]  /*4d010*/  ISETP.LT.AND P2, PT, R6, c[0x0][0x17c], !P0 ;  /* 0x00005f0006007a0c */ /* 0x004fc60004741270 */
[----:B------:R-:W2:Y:S01]  /*4d020*/  LDL.LU R6, [R1+0x1178] ;  /* 0x0011780001067983 */ /* 0x000ea20000300800 */
[----:B0-----:R-:W-:-:S03]  /*4d030*/  LEA R24, P6, R3, R0, 0x1 ;  /* 0x0000000003187211 */ /* 0x001fc600078c08ff */
[----:B------:R0:W-:Y:S01]  /*4d040*/  @P5 STG.E.U16 [R26.64], R8 ;  /* 0x000000081a005986 */ /* 0x0001e2000c10150a */
[----:B------:R-:W-:Y:S02]  /*4d050*/  LEA.HI.X.SX32 R25, R3, R2, 0x1, P6 ;  /* 0x0000000203197211 */ /* 0x000fe400030f0eff */
[----:B----4-:R-:W-:Y:S02]  /*4d060*/  ISETP.LT.AND P5, PT, R19, c[0x0][0x17c], !P0 ;  /* 0x00005f0013007a0c */ /* 0x010fe400047a1270 */
[----:B------:R-:W4:Y:S01]  /*4d070*/  LDL.LU R19, [R1+0x117c] ;  /* 0x00117c0001137983 */ /* 0x000f220000300800 */
[----:B0-----:R-:W-:Y:S01]  /*4d080*/  IMAD R27, R11, 0x2, R3 ;  /* 0x000000020b1b7824 */ /* 0x001fe200078e0203 */
[----:B---3--:R-:W-:-:S04]  /*4d090*/  PRMT R4, R29, 0x7632, R4 ;  /* 0x000076321d047816 */ /* 0x008fc80000000004 */
[----:B------:R-:W-:Y:S02]  /*4d0a0*/  LEA R26, P6, R27, R0, 0x1 ;  /* 0x000000001b1a7211 */ /* 0x000fe400078c08ff */
[----:B-----5:R-:W-:Y:S01]  /*4d0b0*/  PRMT R3, R28, 0x7632, R3 ;  /* 0x000076321c037816 */ /* 0x020fe20000000003 */
[----:B------:R-:W-:Y:S01]  /*4d0c0*/  IMAD R28, R11, 0x2, R27 ;  /* 0x000000020b1c7824 */ /* 0x000fe200078e021b */
[----:B------:R-:W-:-:S03]  /*4d0d0*/  LEA.HI.X.SX32 R27, R27, R2, 0x1, P6 ;  /* 0x000000021b1b7211 */ /* 0x000fc600030f0eff */
[----:B------:R0:W-:Y:S01]  /*4d0e0*/  @P4 STG.E.U16 [R24.64], R3 ;  /* 0x0000000318004986 */ /* 0x0001e2000c10150a */
[----:B------:R-:W-:-:S03]  /*4d0f0*/  ISETP.LT.AND P4, PT, R14, c[0x0][0x17c], !P0 ;  /* 0x00005f000e007a0c */ /* 0x000fc60004781270 */
[----:B------:R1:W-:Y:S04]  /*4d100*/  @P3 STG.E.U16 [R26.64], R4 ;  /* 0x000000041a003986 */ /* 0x0003e8000c10150a */
[----:B------:R-:W3:Y:S01]  /*4d110*/  LDL.LU R14, [R1+0x1180] ;  /* 0x00118000010e7983 */ /* 0x000ee20000300800 */
[----:B--2---:R-:W-:-:S03]  /*4d120*/  ISETP.LT.AND P3, PT, R6, c[0x0][0x17c], !P0 ;  /* 0x00005f0006007a0c */ /* 0x004fc60004761270 */
[----:B------:R-:W2:Y:S01]  /*4d130*/  LDL.LU R6, [R1+0x1184] ;  /* 0x0011840001067983 */ /* 0x000ea20000300800 */
[C---:B0-----:R-:W-:Y:S01]  /*4d140*/  LEA R24, P6, R28.reuse, R0, 0x1 ;  /* 0x000000001c187211 */ /* 0x041fe200078c08ff */
[----:B------:R-:W-:Y:S01]  /*4d150*/  IMAD R3, R11, 0x2, R28 ;  /* 0x000000020b037824 */ /* 0x000fe200078e021c */
[----:B------:R-:W-:Y:S02]  /*4d160*/  PRMT R8, R23, 0x7632, R8 ;  /* 0x0000763217087816 */ /* 0x000fe40000000008 */
[----:B------:R-:W-:Y:S02]  /*4d170*/  LEA.HI.X.SX32 R25, R28, R2, 0x1, P6 ;  /* 0x000000021c197211 */ /* 0x000fe400030f0eff */
[----:B-1----:R-:W-:-:S03]  /*4d180*/  LEA R26, P6, R3, R0, 0x1 ;  /* 0x00000000031a7211 */ /* 0x002fc600078c08ff */
[----:B------:R0:W-:Y:S01]  /*4d190*/  @P1 STG.E.U16 [R24.64], R8 ;  /* 0x0000000818001986 */ /* 0x0001e2000c10150a */
[----:B------:R-:W-:Y:S02]  /*4d1a0*/  LEA.HI.X.SX32 R27, R3, R2, 0x1, P6 ;  /* 0x00000002031b7211 */ /* 0x000fe400030f0eff */
[----:B----4-:R-:W-:Y:S02]  /*4d1b0*/  ISETP.LT.AND P1, PT, R19, c[0x0][0x17c], !P0 ;  /* 0x00005f0013007a0c */ /* 0x010fe40004721270 */
[----:B------:R-:W4:Y:S01]  /*4d1c0*/  LDL.LU R19, [R1+0x1188] ;  /* 0x0011880001137983 */ /* 0x000f220000300800 */
[--C-:B0-----:R-:W-:Y:S01]  /*4d1d0*/  IMAD R25, R11, 0x2, R3.reuse ;  /* 0x000000020b197824 */ /* 0x101fe200078e0203 */
[----:B------:R-:W-:-:S03]  /*4d1e0*/  PRMT R3, R22, 0x7632, R3 ;  /* 0x0000763216037816 */ /* 0x000fc60000000003 */
[----:B------:R-:W-:Y:S01]  /*4d1f0*/  IMAD R28, R11, 0x2, R25 ;  /* 0x000000020b1c7824 */ /* 0x000fe200078e0219 */
[C---:B------:R-:W-:Y:S01]  /*4d200*/  LEA R24, P6, R25.reuse, R0, 0x1 ;  /* 0x0000000019187211 */ /* 0x040fe200078c08ff */
[----:B------:R0:W-:Y:S01]  /*4d210*/  @P2 STG.E.U16 [R26.64], R3 ;  /* 0x000000031a002986 */ /* 0x0001e2000c10150a */
[----:B------:R-:W-:Y:S02]  /*4d220*/  PRMT R4, R10, 0x7632, R4 ;  /* 0x000076320a047816 */ /* 0x000fe40000000004 */
[----:B------:R-:W-:Y:S01]  /*4d230*/  LEA.HI.X.SX32 R25, R25, R2, 0x1, P6 ;  /* 0x0000000219197211 */ /* 0x000fe200030f0eff */
[----:B------:R-:W5:Y:S01]  /*4d240*/  LDL.LU R10, [R1+0x118c] ;  /* 0x00118c00010a7983 */ /* 0x000f620000300800 */
[----:B------:R-:W-:Y:S02]  /*4d250*/  PRMT R8, R5, 0x7632, R8 ;  /* 0x0000763205087816 */ /* 0x000fe40000000008 */
[C---:B0-----:R-:W-:Y:S01]  /*4d260*/  LEA R26, P6, R28.reuse, R0, 0x1 ;  /* 0x000000001c1a7211 */ /* 0x041fe200078c08ff */
[----:B------:R-:W-:Y:S01]  /*4d270*/  IMAD R3, R11, 0x2, R28 ;  /* 0x000000020b037824 */ /* 0x000fe200078e021c */
[----:B------:R0:W-:Y:S02]  /*4d280*/  @P5 STG.E.U16 [R24.64], R4 ;  /* 0x0000000418005986 */ /* 0x0001e4000c10150a */
[----:B------:R-:W-:-:S02]  /*4d290*/  LEA.HI.X.SX32 R27, R28, R2, 0x1, P6 ;  /* 0x000000021c1b7211 */ /* 0x000fc400030f0eff */
[----:B------:R-:W4:Y:S04]  /*4d2a0*/  LDL.LU R5, [R1+0x13bc] ;  /* 0x0013bc0001057983 */ /* 0x000f280000300800 */
[----:B------:R1:W-:Y:S01]  /*4d2b0*/  @P4 STG.E.U16 [R26.64], R8 ;  /* 0x000000081a004986 */ /* 0x0003e2000c10150a */
[----:B---3--:R-:W-:Y:S02]  /*4d2c0*/  ISETP.LT.AND P2, PT, R14, c[0x0][0x17c], !P0 ;  /* 0x00005f000e007a0c */ /* 0x008fe40004741270 */
[C---:B0-----:R-:W-:Y:S01]  /*4d2d0*/  LEA R24, P6, R3.reuse, R0, 0x1 ;  /* 0x0000000003187211 */ /* 0x041fe200078c08ff */
[----:B------:R-:W3:Y:S03]  /*4d2e0*/  LDL.LU R14, [R1+0x1190] ;  /* 0x00119000010e7983 */ /* 0x000ee60000300800 */
[----:B------:R-:W-:Y:S01]  /*4d2f0*/  LEA.HI.X.SX32 R25, R3, R2, 0x1, P6 ;  /* 0x0000000203197211 */ /* 0x000fe200030f0eff */
[--C-:B-1----:R-:W-:Y:S01]  /*4d300*/  IMAD R27, R11, 0x2, R3.reuse ;  /* 0x000000020b1b7824 */ /* 0x102fe200078e0203 */
[----:B------:R-:W-:-:S02]  /*4d310*/  PRMT R3, R7, 0x7632, R3 ;  /* 0x0000763207037816 */ /* 0x000fc40000000003 */
[----:B--2---:R-:W-:Y:S02]  /*4d320*/  ISETP.LT.AND P5, PT, R6, c[0x0][0x17c], !P0 ;  /* 0x00005f0006007a0c */ /* 0x004fe400047a1270 */
[----:B------:R-:W2:Y:S04]  /*4d330*/  LDL.LU R6, [R1+0x1194] ;  /* 0x0011940001067983 */ /* 0x000ea80000300800 */
[----:B------:R-:W3:Y:S01]  /*4d340*/  LDL.LU R7, [R1+0x1198] ;  /* 0x0011980001077983 */ /* 0x000ee20000300800 */
[----:B------:R-:W-:Y:S01]  /*4d350*/  IMAD R28, R11, 0x2, R27 ;  /* 0x000000020b1c7824 */ /* 0x000fe200078e021b */
[----:B------:R-:W-:Y:S02]  /*4d360*/  LEA R26, P6, R27, R0, 0x1 ;  /* 0x000000001b1a7211 */ /* 0x000fe400078c08ff */
[----:B------:R0:W-:Y:S01]  /*4d370*/  @P3 STG.E.U16 [R24.64], R3 ;  /* 0x0000000318003986 */ /* 0x0001e2000c10150a */
[----:B------:R-:W-:-:S02]  /*4d380*/  PRMT R4, R18, 0x7632, R4 ;  /* 0x0000763212047816 */ /* 0x000fc40000000004 */
[----:B------:R-:W-:Y:S02]  /*4d390*/  LEA.HI.X.SX32 R27, R27, R2, 0x1, P6 ;  /* 0x000000021b1b7211 */ /* 0x000fe400030f0eff */
[----:B------:R-:W-:-:S03]  /*4d3a0*/  PRMT R8, R15, 0x7632, R8 ;  /* 0x000076320f087816 */ /* 0x000fc60000000008 */
[----:B------:R1:W-:Y:S01]  /*4d3b0*/  @P1 STG.E.U16 [R26.64], R4 ;  /* 0x000000041a001986 */ /* 0x0003e2000c10150a */
[----:B0-----:R-:W-:Y:S01]  /*4d3c0*/  LEA R24, P6, R28, R0, 0x1 ;  /* 0x000000001c187211 */ /* 0x001fe200078c08ff */
[----:B------:R-:W-:-:S03]  /*4d3d0*/  IMAD R3, R11, 0x2, R28 ;  /* 0x000000020b037824 */ /* 0x000fc600078e021c */
[----:B------:R-:W-:Y:S02]  /*4d3e0*/  LEA.HI.X.SX32 R25, R28, R2, 0x1, P6 ;  /* 0x000000021c197211 */ /* 0x000fe400030f0eff */
[C---:B-1----:R-:W-:Y:S02]  /*4d3f0*/  LEA R26, P6, R3.reuse, R0, 0x1 ;  /* 0x00000000031a7211 */ /* 0x042fe400078c08ff */
[----:B-----5:R-:W-:Y:S02]  /*4d400*/  ISETP.LT.AND P3, PT, R10, c[0x0][0x17c], !P0 ;  /* 0x00005f000a007a0c */ /* 0x020fe40004761270 */
[----:B------:R-:W5:Y:S01]  /*4d410*/  LDL.LU R10, [R1+0x119c] ;  /* 0x00119c00010a7983 */ /* 0x000f620000300800 */
[----:B------:R-:W-:Y:S02]  /*4d420*/  LEA.HI.X.SX32 R27, R3, R2, 0x1, P6 ;  /* 0x00000002031b7211 */ /* 0x000fe400030f0eff */
[----:B------:R-:W-:Y:S01]  /*4d430*/  PRMT R4, R4, 0x7632, R4 ;  /* 0x0000763204047816 */ /* 0x000fe20000000004 */
[----:B------:R0:W-:Y:S04]  /*4d440*/  @P2 STG.E.U16 [R24.64], R8 ;  /* 0x0000000818002986 */ /* 0x0001e8000c10150a */
[----:B------:R-:W5:Y:S04]  /*4d450*/  LDL.LU R11, [R1+0x11a0] ;  /* 0x0011a000010b7983 */ /* 0x000f680000300800 */
[----:B------:R1:W-:Y:S01]  /*4d460*/  @P5 STG.E.U16 [R26.64], R4 ;  /* 0x000000041a005986 */ /* 0x0003e2000c10150a */
[----:B--2---:R-:W-:-:S03]  /*4d470*/  ISETP.LT.AND P2, PT, R6, c[0x0][0x17c], !P0 ;  /* 0x00005f0006007a0c */ /* 0x004fc60004741270 */
[----:B------:R-:W2:Y:S01]  /*4d480*/  LDL.LU R6, [R1+0x11a4] ;  /* 0x0011a40001067983 */ /* 0x000ea20000300800 */
[----:B---3--:R-:W-:-:S03]  /*4d490*/  ISETP.LT.AND P5, PT, R7, c[0x0][0x17c], !P0 ;  /* 0x00005f0007007a0c */ /* 0x008fc600047a1270 */
[----:B------:R-:W3:Y:S01]  /*4d4a0*/  LDL.LU R7, [R1+0x11a8] ;  /* 0x0011a80001077983 */ /* 0x000ee20000300800 */
[----:B------:R-:W-:Y:S01]  /*4d4b0*/  IMAD.MOV.U32 R28, RZ, RZ, c[0x0][0x198] ;  /* 0x00006600ff1c7624 */ /* 0x000fe200078e00ff */
[----:B----4-:R-:W-:Y:S02]  /*4d4c0*/  ISETP.LT.AND P4, PT, R19, c[0x0][0x17c], !P0 ;  /* 0x00005f0013007a0c */ /* 0x010fe40004781270 */
[----:B0-----:R-:W-:Y:S01]  /*4d4d0*/  PRMT R8, R8, 0x7632, R8 ;  /* 0x0000763208087816 */ /* 0x001fe20000000008 */
[----:B------:R-:W-:Y:S01]  /*4d4e0*/  IMAD R25, R28, 0x2, R3 ;  /* 0x000000021c197824 */ /* 0x000fe200078e0203 */
[----:B------:R-:W-:Y:S01]  /*4d4f0*/  ISETP.LT.AND P1, PT, R14, c[0x0][0x17c], !P0 ;  /* 0x00005f000e007a0c */ /* 0x000fe20004721270 */
[----:B------:R-:W4:Y:S02]  /*4d500*/  LDL.LU R22, [R1+0x64] ;  /* 0x0000640001167983 */ /* 0x000f240000300800 */
[----:B------:R-:W-:Y:S01]  /*4d510*/  IMAD R3, R28, 0x2, R25 ;  /* 0x000000021c037824 */ /* 0x000fe200078e0219 */
[----:B------:R-:W-:-:S03]  /*4d520*/  LEA R24, P6, R25, R0, 0x1 ;  /* 0x0000000019187211 */ /* 0x000fc600078c08ff */
[----:B-1----:R-:W-:Y:S01]  /*4d530*/  IMAD R4, R28, 0x2, R3 ;  /* 0x000000021c047824 */ /* 0x002fe200078e0203 */
[----:B------:R-:W-:Y:S02]  /*4d540*/  LEA.HI.X.SX32 R25, R25, R2, 0x1, P6 ;  /* 0x0000000219197211 */ /* 0x000fe400030f0eff */
[C---:B------:R-:W-:Y:S02]  /*4d550*/  LEA R26, P6, R3.reuse, R0, 0x1 ;  /* 0x00000000031a7211 */ /* 0x040fe400078c08ff */
[----:B------:R-:W-:Y:S01]  /*4d560*/  PRMT R12, R12, 0x7632, R12 ;  /* 0x000076320c0c7816 */ /* 0x000fe2000000000c */
[----:B------:R0:W-:Y:S01]  /*4d570*/  @P4 STG.E.U16 [R24.64], R8 ;  /* 0x0000000818004986 */ /* 0x0001e2000c10150a */
[----:B------:R-:W-:Y:S02]  /*4d580*/  LEA.HI.X.SX32 R27, R3, R2, 0x1, P6 ;  /* 0x00000002031b7211 */ /* 0x000fe400030f0eff */
[----:B------:R-:W-:-:S03]  /*4d590*/  PRMT R16, R16, 0x7632, R16 ;  /* 0x0000763210107816 */ /* 0x000fc60000000010 */
[----:B------:R1:W-:Y:S01]  /*4d5a0*/  @P3 STG.E.U16 [R26.64], R12 ;  /* 0x0000000c1a003986 */ /* 0x0003e2000c10150a */
[----:B-----5:R-:W-:-:S03]  /*4d5b0*/  ISETP.LT.AND P4, PT, R10, c[0x0][0x17c], !P0 ;  /* 0x00005f000a007a0c */ /* 0x020fc60004781270 */
[----:B------:R-:W5:Y:S01]  /*4d5c0*/  LDL.LU R10, [R1+0x11ac] ;  /* 0x0011ac00010a7983 */ /* 0x000f620000300800 */
[----:B0-----:R-:W-:Y:S01]  /*4d5d0*/  LEA R24, P6, R4, R0, 0x1 ;  /* 0x0000000004187211 */ /* 0x001fe200078c08ff */
[----:B------:R-:W-:Y:S02]  /*4d5e0*/  IMAD R8, R28, 0x2, R4 ;  /* 0x000000021c087824 */ /* 0x000fe400078e0204 */
[----:B------:R-:W5:Y:S01]  /*4d5f0*/  LDL.LU R23, [R1+0x44] ;  /* 0x0000440001177983 */ /* 0x000f620000300800 */
[----:B------:R-:W-:Y:S02]  /*4d600*/  LEA.HI.X.SX32 R25, R4, R2, 0x1, P6 ;  /* 0x0000000204197211 */ /* 0x000fe400030f0eff */
[----:B-1----:R-:W-:Y:S01]  /*4d610*/  LEA R26, P6, R8, R0, 0x1 ;  /* 0x00000000081a7211 */ /* 0x002fe200078c08ff */
[----:B------:R-:W5:Y:S01]  /*4d620*/  LDL.LU R18, [R1+0x74] ;  /* 0x0000740001127983 */ /* 0x000f620000300800 */
[----:B------:R-:W-:Y:S02]  /*4d630*/  PRMT R20, R20, 0x7632, R20 ;  /* 0x0000763214147816 */ /* 0x000fe40000000014 */
[----:B------:R-:W-:Y:S01]  /*4d640*/  LEA.HI.X.SX32 R27, R8, R2, 0x1, P6 ;  /* 0x00000002081b7211 */ /* 0x000fe200030f0eff */
[----:B------:R0:W-:Y:S04]  /*4d650*/  @P1 STG.E.U16 [R24.64], R16 ;  /* 0x0000001018001986 */ /* 0x0001e8000c10150a */
[----:B------:R-:W5:Y:S04]  /*4d660*/  LDL.LU R12, [R1+0x14] ;  /* 0x00001400010c7983 */ /* 0x000f680000300800 */
[----:B------:R1:W-:Y:S01]  /*4d670*/  @P2 STG.E.U16 [R26.64], R20 ;  /* 0x000000141a002986 */ /* 0x0003e2000c10150a */
[----:B------:R-:W-:-:S02]  /*4d680*/  ISETP.LT.AND P3, PT, R11, c[0x0][0x17c], !P0 ;  /* 0x00005f000b007a0c */ /* 0x000fc40004761270 */
[----:B--2---:R-:W-:Y:S02]  /*4d690*/  ISETP.LT.AND P1, PT, R6, c[0x0][0x17c], !P0 ;  /* 0x00005f0006007a0c */ /* 0x004fe40004721270 */
[----:B------:R-:W2:Y:S01]  /*4d6a0*/  LDL.LU R6, [R1+0x11b0] ;  /* 0x0011b00001067983 */ /* 0x000ea20000300800 */
[----:B---3--:R-:W-:-:S03]  /*4d6b0*/  ISETP.LT.AND P2, PT, R7, c[0x0][0x17c], !P0 ;  /* 0x00005f0007007a0c */ /* 0x008fc60004741270 */
[----:B------:R-:W3:Y:S04]  /*4d6c0*/  LDL.LU R19, [R1+0xa4] ;  /* 0x0000a40001137983 */ /* 0x000ee80000300800 */
[----:B------:R-:W3:Y:S04]  /*4d6d0*/  LDL.LU R7, [R1+0x11b4] ;  /* 0x0011b40001077983 */ /* 0x000ee80000300800 */
[----:B------:R-:W3:Y:S04]  /*4d6e0*/  LDL.LU R14, [R1+0x94] ;  /* 0x00009400010e7983 */ /* 0x000ee80000300800 */
[----:B------:R-:W3:Y:S01]  /*4d6f0*/  LDL.LU R11, [R1+0x11b8] ;  /* 0x0011b800010b7983 */ /* 0x000ee20000300800 */
        /* <DEDUP_REMOVED lines=18> */
[----:B------:R-:W4:Y:S01]  /*4d820*/  LDL.LU R10, [R1+0x84] ;  /* 0x00008400010a7983 */ /* 0x000f220000300800 */
[----:B0-----:R-:W-:-:S03]  /*4d830*/  LEA R24, P6, R3, R0, 0x1 ;  /* 0x0000000003187211 */ /* 0x001fc600078c08ff */
[----:B------:R0:W-:Y:S01]  /*4d840*/  @P1 STG.E.U16 [R26.64], R12 ;  /* 0x0000000c1a001986 */ /* 0x0001e2000c10150a */
[----:B------:R-:W-:Y:S01]  /*4d850*/  LEA.HI.X.SX32 R25, R3, R2, 0x1, P6 ;  /* 0x0000000203197211 */ /* 0x000fe200030f0eff */
[----:B------:R-:W-:Y:S01]  /*4d860*/  IMAD R3, R28, 0x2, R4 ;  /* 0x000000021c037824 */ /* 0x000fe200078e0204 */
[----:B0-----:R-:W-:-:S04]  /*4d870*/  LEA R26, P6, R4, R0, 0x1 ;  /* 0x00000000041a7211 */ /* 0x001fc800078c08ff */
[----:B------:R-:W-:Y:S02]  /*4d880*/  LEA.HI.X.SX32 R27, R4, R2, 0x1, P6 ;  /* 0x00000002041b7211 */ /* 0x000fe400030f0eff */
[----:B--2---:R-:W-:Y:S02]  /*4d890*/  ISETP.LT.AND P4, PT, R6, c[0x0][0x17c], !P0 ;  /* 0x00005f0006007a0c */ /* 0x004fe40004781270 */
[----:B------:R-:W2:Y:S04]  /*4d8a0*/  LDL.LU R6, [R1+0x4] ;  /* 0x0000040001067983 */ /* 0x000ea80000300800 */
[----:B------:R-:W5:Y:S01]  /*4d8b0*/  LDL.LU R29, [R1+0x54] ;  /* 0x00005400011d7983 */ /* 0x000f620000300800 */
[----:B---3--:R-:W-:-:S03]  /*4d8c0*/  ISETP.LT.AND P3, PT, R7, c[0x0][0x17c], !P0 ;  /* 0x00005f0007007a0c */ /* 0x008fc60004761270 */
[----:B------:R-:W3:Y:S04]  /*4d8d0*/  LDL.LU R7, [R1+0x11c0] ;  /* 0x0011c00001077983 */ /* 0x000ee80000300800 */
[----:B------:R-:W2:Y:S01]  /*4d8e0*/  LDL.LU R15, [R1+0x34] ;  /* 0x00003400010f7983 */ /* 0x000ea20000300800 */
[----:B------:R-:W-:-:S03]  /*4d8f0*/  ISETP.LT.AND P1, PT, R11, c[0x0][0x17c], !P0 ;  /* 0x00005f000b007a0c */ /* 0x000fc60004721270 */
[----:B------:R-:W2:Y:S04]  /*4d900*/  LDL.LU R20, [R1+0x11c4] ;  /* 0x0011c40001147983 */ /* 0x000ea80000300800 */
[----:B------:R-:W2:Y:S04]  /*4d910*/  LDL.LU R11, [R1+0x24] ;  /* 0x00002400010b7983 */ /* 0x000ea80000300800 */
[----:B------:R-:W2:Y:S04]  /*4d920*/  LDL.LU R4, [R1+0x11bc] ;  /* 0x0011bc0001047983 */ /* 0x000ea80000300800 */
[----:B------:R0:W-:Y:S04]  /*4d930*/  @P2 STG.E.U16 [R24.64], R19 ;  /* 0x0000001318002986 */ /* 0x0001e8000c10150a */
[----:B------:R1:W-:Y:S01]  /*4d940*/  @P5 STG.E.U16 [R26.64], R14 ;  /* 0x0000000e1a005986 */ /* 0x0003e2000c10150a */
[----:B0-----:R-:W-:-:S04]  /*4d950*/  LEA R24, P6, R3, R0, 0x1 ;  /* 0x0000000003187211 */ /* 0x001fc800078c08ff */
[----:B------:R-:W-:-:S05]  /*4d960*/  LEA.HI.X.SX32 R25, R3, R2, 0x1, P6 ;  /* 0x0000000203197211 */ /* 0x000fca00030f0eff */
[----:B----4-:R0:W-:Y:S01]  /*4d970*/  @P4 STG.E.U16 [R24.64], R10 ;  /* 0x0000000a18004986 */ /* 0x0101e2000c10150a */
[----:B---3--:R-:W-:-:S03]  /*4d980*/  ISETP.LT.AND P5, PT, R7, c[0x0][0x17c], !P0 ;  /* 0x00005f0007007a0c */ /* 0x008fc600047a1270 */
[----:B------:R-:W3:Y:S01]  /*4d990*/  LDL.LU R7, [R1+0x11d0] ;  /* 0x0011d00001077983 */ /* 0x000ee20000300800 */
[----:B--2---:R-:W-:Y:S01]  /*4d9a0*/  ISETP.LT.AND P2, PT, R4, c[0x0][0x17c], !P0 ;  /* 0x00005f0004007a0c */ /* 0x004fe20004741270 */
[----:B------:R-:W-:-:S04]  /*4d9b0*/  IMAD R4, R28, 0x2, R3 ;  /* 0x000000021c047824 */ /* 0x000fc800078e0203 */
[----:B------:R-:W-:Y:S01]  /*4d9c0*/  IMAD R3, R28, 0x2, R4 ;  /* 0x000000021c037824 */ /* 0x000fe200078e0204 */
[----:B-1----:R-:W-:-:S04]  /*4d9d0*/  LEA R26, P6, R4, R0, 0x1 ;  /* 0x00000000041a7211 */ /* 0x002fc800078c08ff */
[----:B------:R-:W-:Y:S02]  /*4d9e0*/  LEA.HI.X.SX32 R27, R4, R2, 0x1, P6 ;  /* 0x00000002041b7211 */ /* 0x000fe400030f0eff */
[C---:B0-----:R-:W-:Y:S01]  /*4d9f0*/  LEA R24, P6, R3.reuse, R0, 0x1 ;  /* 0x0000000003187211 */ /* 0x041fe200078c08ff */
[----:B------:R-:W-:Y:S01]  /*4da00*/  IMAD R4, R28, 0x2, R3 ;  /* 0x000000021c047824 */ /* 0x000fe200078e0203 */
[----:B------:R-:W-:Y:S02]  /*4da10*/  ISETP.LT.AND P4, PT, R20, c[0x0][0x17c], !P0 ;  /* 0x00005f0014007a0c */ /* 0x000fe40004781270 */
[----:B------:R-:W2:Y:S01]  /*4da20*/  LDL.LU R20, [R1+0x11d4] ;  /* 0x0011d40001147983 */ /* 0x000ea20000300800 */
[----:B------:R-:W-:-:S03]  /*4da30*/  LEA.HI.X.SX32 R25, R3, R2, 0x1, P6 ;  /* 0x0000000203197211 */ /* 0x000fc600030f0eff */
[----:B------:R-:W4:Y:S04]  /*4da40*/  LDL.LU R3, [R1+0x11c8] ;  /* 0x0011c80001037983 */ /* 0x000f280000300800 */
[----:B------:R0:W-:Y:S02]  /*4da50*/  @P3 STG.E.U16 [R26.64], R6 ;  /* 0x000000061a003986 */ /* 0x0001e4000c10150a */
[----:B0-----:R-:W-:-:S04]  /*4da60*/  LEA R26, P6, R4, R0, 0x1 ;  /* 0x00000000041a7211 */ /* 0x001fc800078c08ff */
[----:B------:R-:W-:Y:S02]  /*4da70*/  LEA.HI.X.SX32 R27, R4, R2, 0x1, P6 ;  /* 0x00000002041b7211 */ /* 0x000fe400030f0eff */
[----:B----4-:R-:W-:Y:S01]  /*4da80*/  ISETP.LT.AND P3, PT, R3, c[0x0][0x17c], !P0 ;  /* 0x00005f0003007a0c */ /* 0x010fe20004761270 */
[----:B------:R-:W-:Y:S02]  /*4da90*/  IMAD R3, R28, 0x2, R4 ;  /* 0x000000021c037824 */ /* 0x000fe400078e0204 */
[----:B------:R-:W4:Y:S04]  /*4daa0*/  LDL.LU R4, [R1+0x11cc] ;  /* 0x0011cc0001047983 */ /* 0x000f280000300800 */
[----:B-----5:R0:W-:Y:S04]  /*4dab0*/  @P1 STG.E.U16 [R24.64], R29 ;  /* 0x0000001d18001986 */ /* 0x0201e8000c10150a */
[----:B------:R1:W-:Y:S01]  /*4dac0*/  @P2 STG.E.U16 [R26.64], R15 ;  /* 0x0000000f1a002986 */ /* 0x0003e2000c10150a */
[----:B0-----:R-:W-:-:S04]  /*4dad0*/  LEA R24, P6, R3, R0, 0x1 ;  /* 0x0000000003187211 */ /* 0x001fc800078c08ff */
[----:B------:R-:W-:Y:S02]  /*4dae0*/  LEA.HI.X.SX32 R25, R3, R2, 0x1, P6 ;  /* 0x0000000203197211 */ /* 0x000fe400030f0eff */
[----:B---3--:R-:W-:Y:S02]  /*4daf0*/  ISETP.LT.AND P2, PT, R7, c[0x0][0x17c], !P0 ;  /* 0x00005f0007007a0c */ /* 0x008fe40004741270 */
[----:B------:R-:W3:Y:S04]  /*4db00*/  LDL.LU R7, [R1+0x11e0] ;  /* 0x0011e00001077983 */ /* 0x000ee80000300800 */
[----:B------:R0:W-:Y:S01]  /*4db10*/  @P5 STG.E.U16 [R24.64], R11 ;  /* 0x0000000b18005986 */ /* 0x0001e2000c10150a */
[----:B--2---:R-:W-:-:S03]  /*4db20*/  ISETP.LT.AND P5, PT, R20, c[0x0][0x17c], !P0 ;  /* 0x00005f0014007a0c */ /* 0x004fc600047a1270 */
[----:B------:R-:W2:Y:S01]  /*4db30*/  LDL.LU R20, [R1+0x11e4] ;  /* 0x0011e40001147983 */ /* 0x000ea20000300800 */
[----:B----4-:R-:W-:Y:S01]  /*4db40*/  ISETP.LT.AND P1, PT, R4, c[0x0][0x17c], !P0 ;  /* 0x00005f0004007a0c */ /* 0x010fe20004721270 */
[----:B------:R-:W-:-:S04]  /*4db50*/  IMAD R4, R28, 0x2, R3 ;  /* 0x000000021c047824 */ /* 0x000fc800078e0203 */
[----:B------:R-:W-:Y:S01]  /*4db60*/  IMAD R3, R28, 0x2, R4 ;  /* 0x000000021c037824 */ /* 0x000fe200078e0204 */
[----:B-1----:R-:W-:-:S04]  /*4db70*/  LEA R26, P6, R4, R0, 0x1 ;  /* 0x00000000041a7211 */ /* 0x002fc800078c08ff */
[----:B------:R-:W-:Y:S02]  /*4db80*/  LEA.HI.X.SX32 R27, R4, R2, 0x1, P6 ;  /* 0x00000002041b7211 */ /* 0x000fe400030f0eff */
[----:B0-----:R-:W-:Y:S01]  /*4db90*/  LEA R24, P6, R3, R0, 0x1 ;  /* 0x0000000003187211 */ /* 0x001fe200078c08ff */
[----:B------:R-:W-:-:S03]  /*4dba0*/  IMAD R4, R28, 0x2, R3 ;  /* 0x000000021c047824 */ /* 0x000fc600078e0203 */
[----:B------:R-:W-:Y:S02]  /*4dbb0*/  LEA.HI.X.SX32 R25, R3, R2, 0x1, P6 ;  /* 0x0000000203197211 */ /* 0x000fe400030f0eff */
[----:B------:R-:W4:Y:S04]  /*4dbc0*/  LDL.LU R3, [R1+0x11d8] ;  /* 0x0011d80001037983 */ /* 0x000f280000300800 */
[----:B------:R0:W-:Y:S04]  /*4dbd0*/  @P4 STG.E.U16 [R26.64], R5 ;  /* 0x000000051a004986 */ /* 0x0001e8000c10150a */
[----:B------:R1:W-:Y:S01]  /*4dbe0*/  @P3 STG.E.U16 [R24.64], R9 ;  /* 0x0000000918003986 */ /* 0x0003e2000c10150a */
[----:B0-----:R-:W-:-:S04]  /*4dbf0*/  LEA R26, P6, R4, R0, 0x1 ;  /* 0x00000000041a7211 */ /* 0x001fc800078c08ff */
[----:B------:R-:W-:-:S05]  /*4dc00*/  LEA.HI.X.SX32 R27, R4, R2, 0x1, P6 ;  /* 0x00000002041b7211 */ /* 0x000fca00030f0eff */
[----:B------:R-:W-:Y:S01]  /*4dc10*/  @P1 STG.E.U16 [R26.64], R13 ;  /* 0x0000000d1a001986 */ /* 0x000fe2000c10150a */
[----:B---3--:R-:W-:Y:S02]  /*4dc20*/  ISETP.LT.AND P1, PT, R7, c[0x0][0x17c], !P0 ;  /* 0x00005f0007007a0c */ /* 0x008fe40004721270 */
[----:B----4-:R-:W-:Y:S01]  /*4dc30*/  ISETP.LT.AND P4, PT, R3, c[0x0][0x17c], !P0 ;  /* 0x00005f0003007a0c */ /* 0x010fe20004781270 */
[----:B------:R-:W-:Y:S02]  /*4dc40*/  IMAD R3, R28, 0x2, R4 ;  /* 0x000000021c037824 */ /* 0x000fe400078e0204 */
[----:B------:R-:W3:Y:S03]  /*4dc50*/  LDL.LU R4, [R1+0x11dc] ;  /* 0x0011dc0001047983 */ /* 0x000ee60000300800 */
[C---:B-1----:R-:W-:Y:S01]  /*4dc60*/  LEA R24, P6, R3.reuse, R0, 0x1 ;  /* 0x0000000003187211 */ /* 0x042fe200078c08ff */
[----:B------:R-:W4:Y:S03]  /*4dc70*/  LDL.LU R7, [R1+0x11ec] ;  /* 0x0011ec0001077983 */ /* 0x000f260000300800 */
[----:B------:R-:W-:-:S05]  /*4dc80*/  LEA.HI.X.SX32 R25, R3, R2, 0x1, P6 ;  /* 0x0000000203197211 */ /* 0x000fca00030f0eff */
[----:B------:R0:W-:Y:S01]  /*4dc90*/  @P2 STG.E.U16 [R24.64], R17 ;  /* 0x0000001118002986 */ /* 0x0001e2000c10150a */
[----:B--2---:R-:W-:-:S03]  /*4dca0*/  ISETP.LT.AND P2, PT, R20, c[0x0][0x17c], !P0 ;  /* 0x00005f0014007a0c */ /* 0x004fc60004741270 */
[----:B------:R-:W2:Y:S04]  /*4dcb0*/  LDL.LU R20, [R1+0x11f0] ;  /* 0x0011f00001147983 */ /* 0x000ea80000300800 */
[----:B0-----:R-:W5:Y:S01]  /*4dcc0*/  LDL.LU R25, [R1+0x11e8] ;  /* 0x0011e80001197983 */ /* 0x001f620000300800 */
[----:B------:R-:W-:Y:S02]  /*4dcd0*/  PRMT R8, R22, 0x7632, R8 ;  /* 0x0000763216087816 */ /* 0x000fe40000000008 */
[----:B------:R-:W-:Y:S01]  /*4dce0*/  PRMT R5, R23, 0x7632, R5 ;  /* 0x0000763217057816 */ /* 0x000fe20000000005 */
[----:B------:R-:W2:Y:S04]  /*4dcf0*/  LDL.LU R22, [R1+0x13b8] ;  /* 0x0013b80001167983 */ /* 0x000ea80000300800 */
[----:B------:R-:W2:Y:S01]  /*4dd00*/  LDL.LU R23, [R1+0x13b4] ;  /* 0x0013b40001177983 */ /* 0x000ea20000300800 */
[----:B---3--:R-:W-:Y:S01]  /*4dd10*/  ISETP.LT.AND P3, PT, R4, c[0x0][0x17c], !P0 ;  /* 0x00005f0004007a0c */ /* 0x008fe20004761270 */
        /* <DEDUP_REMOVED lines=12> */
[----:B----4-:R-:W-:-:S03]  /*4dde0*/  ISETP.LT.AND P4, PT, R7, c[0x0][0x17c], !P0 ;  /* 0x00005f0007007a0c */ /* 0x010fc60004781270 */
[----:B------:R0:W-:Y:S01]  /*4ddf0*/  @P3 STG.E.U16 [R26.64], R5 ;  /* 0x000000051a003986 */ /* 0x0001e2000c10150a */
[----:B--2---:R-:W-:-:S03]  /*4de00*/  ISETP.LT.AND P3, PT, R20, c[0x0][0x17c], !P0 ;  /* 0x00005f0014007a0c */ /* 0x004fc60004761270 */
[----:B------:R-:W2:Y:S01]  /*4de10*/  LDL.LU R7, [R1+0x11f8] ;  /* 0x0011f80001077983 */ /* 0x000ea20000300800 */
[----:B0-----:R-:W-:-:S03]  /*4de20*/  PRMT R5, R18, 0x7632, R5 ;  /* 0x0000763212057816 */ /* 0x001fc60000000005 */
[----:B------:R-:W3:Y:S04]  /*4de30*/  LDL.LU R18, [R1+0x13b0] ;  /* 0x0013b00001127983 */ /* 0x000ee80000300800 */
[----:B------:R-:W4:Y:S04]  /*4de40*/  LDL.LU R20, [R1+0x11fc] ;  /* 0x0011fc0001147983 */ /* 0x000f280000300800 */
[----:B------:R-:W5:Y:S01]  /*4de50*/  LDL.LU R27, [R1+0x11f4] ;  /* 0x0011f400011b7983 */ /* 0x000f620000300800 */
[----:B------:R-:W-:-:S03]  /*4de60*/  PRMT R8, R12, 0x7632, R8 ;  /* 0x000076320c087816 */ /* 0x000fc60000000008 */
[----:B------:R-:W2:Y:S01]  /*4de70*/  LDL.LU R12, [R1+0x1200] ;  /* 0x00120000010c7983 */ /* 0x000ea20000300800 */
[----:B------:R-:W-:-:S05]  /*4de80*/  IMAD R3, R28, 0x2, R4 ;  /* 0x000000021c037824 */ /* 0x000fca00078e0204 */
[----:B------:R-:W-:Y:S01]  /*4de90*/  LEA R24, P6, R3, R0, 0x1 ;  /* 0x0000000003187211 */ /* 0x000fe200078c08ff */
[----:B------:R-:W-:-:S03]  /*4dea0*/  IMAD R4, R28, 0x2, R3 ;  /* 0x000000021c047824 */ /* 0x000fc600078e0203 */
[----:B------:R-:W-:Y:S02]  /*4deb0*/  LEA.HI.X.SX32 R25, R3, R2, 0x1, P6 ;  /* 0x0000000203197211 */ /* 0x000fe400030f0eff */
[----:B------:R-:W-:-:S03]  /*4dec0*/  LEA R26, P6, R4, R0, 0x1 ;  /* 0x00000000041a7211 */ /* 0x000fc600078c08ff */
[----:B------:R0:W-:Y:S02]  /*4ded0*/  @P1 STG.E.U16 [R24.64], R5 ;  /* 0x0000000518001986 */ /* 0x0001e4000c10150a */
[----:B0-----:R-:W-:Y:S02]  /*4dee0*/  PRMT R5, R19, 0x7632, R5 ;  /* 0x0000763213057816 */ /* 0x001fe40000000005 */
[----:B------:R-:W3:Y:S01]  /*4def0*/  LDL.LU R19, [R1+0x13ac] ;  /* 0x0013ac0001137983 */ /* 0x000ee20000300800 */
[----:B------:R-:W-:Y:S01]  /*4df00*/  IMAD R3, R28, 0x2, R4 ;  /* 0x000000021c037824 */ /* 0x000fe200078e0204 */
[----:B-----5:R-:W-:Y:S02]  /*4df10*/  ISETP.LT.AND P1, PT, R27, c[0x0][0x17c], !P0 ;  /* 0x00005f001b007a0c */ /* 0x020fe40004721270 */
[----:B------:R-:W-:-:S05]  /*4df20*/  LEA.HI.X.SX32 R27, R4, R2, 0x1, P6 ;  /* 0x00000002041b7211 */ /* 0x000fca00030f0eff */
[----:B------:R0:W-:Y:S01]  /*4df30*/  @P2 STG.E.U16 [R26.64], R8 ;  /* 0x000000081a002986 */ /* 0x0001e2000c10150a */
[----:B--2---:R-:W-:-:S03]  /*4df40*/  ISETP.LT.AND P2, PT, R7, c[0x0][0x17c], !P0 ;  /* 0x00005f0007007a0c */ /* 0x004fc60004741270 */
[----:B------:R-:W2:Y:S01]  /*4df50*/  LDL.LU R7, [R1+0x1204] ;  /* 0x0012040001077983 */ /* 0x000ea20000300800 */
[----:B------:R-:W-:Y:S01]  /*4df60*/  LEA R24, P6, R3, R0, 0x1 ;  /* 0x0000000003187211 */ /* 0x000fe200078c08ff */
[----:B------:R-:W-:-:S03]  /*4df70*/  IMAD R4, R28, 0x2, R3 ;  /* 0x000000021c047824 */ /* 0x000fc600078e0203 */
[----:B------:R-:W-:Y:S02]  /*4df80*/  LEA.HI.X.SX32 R25, R3, R2, 0x1, P6 ;  /* 0x0000000203197211 */ /* 0x000fe400030f0eff */
[----:B0-----:R-:W-:Y:S01]  /*4df90*/  LEA R26, P6, R4, R0, 0x1 ;  /* 0x00000000041a7211 */ /* 0x001fe200078c08ff */
[----:B------:R-:W-:-:S03]  /*4dfa0*/  IMAD R8, R28, 0x2, R4 ;  /* 0x000000021c087824 */ /* 0x000fc600078e0204 */
[----:B------:R-:W-:Y:S02]  /*4dfb0*/  LEA.HI.X.SX32 R27, R4, R2, 0x1, P6 ;  /* 0x00000002041b7211 */ /* 0x000fe400030f0eff */
[----:B------:R-:W-:Y:S01]  /*4dfc0*/  PRMT R4, R14, 0x7632, R4 ;  /* 0x000076320e047816 */ /* 0x000fe20000000004 */
[----:B------:R0:W-:Y:S01]  /*4dfd0*/  @P5 STG.E.U16 [R24.64], R5 ;  /* 0x0000000518005986 */ /* 0x0001e2000c10150a */
[----:B----4-:R-:W-:-:S03]  /*4dfe0*/  ISETP.LT.AND P5, PT, R20, c[0x0][0x17c], !P0 ;  /* 0x00005f0014007a0c */ /* 0x010fc600047a1270 */
[----:B------:R-:W4:Y:S04]  /*4dff0*/  LDL.LU R14, [R1+0x13a8] ;  /* 0x0013a800010e7983 */ /* 0x000f280000300800 */
[----:B------:R1:W-:Y:S01]  /*4e000*/  @P4 STG.E.U16 [R26.64], R4 ;  /* 0x000000041a004986 */ /* 0x0003e2000c10150a */
[----:B------:R-:W-:-:S03]  /*4e010*/  ISETP.LT.AND P4, PT, R12, c[0x0][0x17c], !P0 ;  /* 0x00005f000c007a0c */ /* 0x000fc60004781270 */
[----:B------:R-:W5:Y:S04]  /*4e020*/  LDL.LU R20, [R1+0x1208] ;  /* 0x0012080001147983 */ /* 0x000f680000300800 */
[----:B------:R-:W3:Y:S01]  /*4e030*/  LDL.LU R12, [R1+0x120c] ;  /* 0x00120c00010c7983 */ /* 0x000ee20000300800 */
[----:B0-----:R-:W-:Y:S01]  /*4e040*/  LEA R24, P6, R8, R0, 0x1 ;  /* 0x0000000008187211 */ /* 0x001fe200078c08ff */
[----:B------:R-:W-:-:S03]  /*4e050*/  IMAD R3, R28, 0x2, R8 ;  /* 0x000000021c037824 */ /* 0x000fc600078e0208 */
[----:B------:R-:W-:Y:S02]  /*4e060*/  LEA.HI.X.SX32 R25, R8, R2, 0x1, P6 ;  /* 0x0000000208197211 */ /* 0x000fe400030f0eff */
[----:B------:R-:W-:Y:S02]  /*4e070*/  PRMT R8, R10, 0x7632, R8 ;  /* 0x000076320a087816 */ /* 0x000fe40000000008 */
[----:B------:R-:W4:Y:S01]  /*4e080*/  LDL.LU R10, [R1+0x13a4] ;  /* 0x0013a400010a7983 */ /* 0x000f220000300800 */
[----:B------:R-:W-:-:S03]  /*4e090*/  PRMT R5, R6, 0x7632, R5 ;  /* 0x0000763206057816 */ /* 0x000fc60000000005 */
[----:B------:R0:W-:Y:S04]  /*4e0a0*/  @P3 STG.E.U16 [R24.64], R8 ;  /* 0x0000000818003986 */ /* 0x0001e8000c10150a */
[----:B------:R-:W4:Y:S01]  /*4e0b0*/  LDL.LU R6, [R1+0x13a0] ;  /* 0x0013a00001067983 */ /* 0x000f220000300800 */
[----:B--2---:R-:W-:-:S03]  /*4e0c0*/  ISETP.LT.AND P3, PT, R7, c[0x0][0x17c], !P0 ;  /* 0x00005f0007007a0c */ /* 0x004fc60004761270 */
[----:B------:R-:W2:Y:S01]  /*4e0d0*/  LDL.LU R7, [R1+0x1210] ;  /* 0x0012100001077983 */ /* 0x000ea20000300800 */
[----:B-1----:R-:W-:Y:S01]  /*4e0e0*/  LEA R26, P6, R3, R0, 0x1 ;  /* 0x00000000031a7211 */ /* 0x002fe200078c08ff */
[----:B------:R-:W-:-:S03]  /*4e0f0*/  IMAD R4, R28, 0x2, R3 ;  /* 0x000000021c047824 */ /* 0x000fc600078e0203 */
[----:B------:R-:W-:Y:S02]  /*4e100*/  LEA.HI.X.SX32 R27, R3, R2, 0x1, P6 ;  /* 0x00000002031b7211 */ /* 0x000fe400030f0eff */
[----:B0-----:R-:W-:Y:S01]  /*4e110*/  LEA R24, P6, R4, R0, 0x1 ;  /* 0x0000000004187211 */ /* 0x001fe200078c08ff */
[----:B------:R-:W-:-:S03]  /*4e120*/  IMAD R8, R28, 0x2, R4 ;  /* 0x000000021c087824 */ /* 0x000fc600078e0204 */
[----:B------:R-:W-:Y:S02]  /*4e130*/  LEA.HI.X.SX32 R25, R4, R2, 0x1, P6 ;  /* 0x0000000204197211 */ /* 0x000fe400030f0eff */
[----:B------:R-:W-:Y:S01]  /*4e140*/  PRMT R4, R29, 0x7632, R4 ;  /* 0x000076321d047816 */ /* 0x000fe20000000004 */
[----:B------:R0:W-:Y:S04]  /*4e150*/  @P1 STG.E.U16 [R26.64], R5 ;  /* 0x000000051a001986 */ /* 0x0001e8000c10150a */
[----:B------:R1:W-:Y:S01]  /*4e160*/  @P2 STG.E.U16 [R24.64], R4 ;  /* 0x0000000418002986 */ /* 0x0003e2000c10150a */
[----:B---3--:R-:W-:-:S03]  /*4e170*/  ISETP.LT.AND P2, PT, R12, c[0x0][0x17c], !P0 ;  /* 0x00005f000c007a0c */ /* 0x008fc60004741270 */
[----:B------:R-:W3:Y:S01]  /*4e180*/  LDL.LU R12, [R1+0x1214] ;  /* 0x00121400010c7983 */ /* 0x000ee20000300800 */
[----:B------:R-:W-:Y:S01]  /*4e190*/  IMAD R3, R28, 0x2, R8 ;  /* 0x000000021c037824 */ /* 0x000fe200078e0208 */
[----:B0-----:R-:W-:-:S04]  /*4e1a0*/  LEA R26, P6, R8, R0, 0x1 ;  /* 0x00000000081a7211 */ /* 0x001fc800078c08ff */
[----:B------:R-:W-:Y:S01]  /*4e1b0*/  LEA.HI.X.SX32 R27, R8, R2, 0x1, P6 ;  /* 0x00000002081b7211 */ /* 0x000fe200030f0eff */
[----:B-1----:R-:W-:Y:S01]  /*4e1c0*/  IMAD R4, R28, 0x2, R3 ;  /* 0x000000021c047824 */ /* 0x002fe200078e0203 */
[----:B------:R-:W-:Y:S02]  /*4e1d0*/  LEA R24, P6, R3, R0, 0x1 ;  /* 0x0000000003187211 */ /* 0x000fe400078c08ff */
[----:B------:R-:W-:Y:S02]  /*4e1e0*/  PRMT R8, R15, 0x7632, R8 ;  /* 0x000076320f087816 */ /* 0x000fe40000000008 */
[----:B------:R-:W4:Y:S01]  /*4e1f0*/  LDL.LU R15, [R1+0x1218] ;  /* 0x00121800010f7983 */ /* 0x000f220000300800 */
[----:B------:R-:W-:Y:S02]  /*4e200*/  PRMT R5, R11, 0x7632, R5 ;  /* 0x000076320b057816 */ /* 0x000fe40000000005 */
[----:B------:R-:W-:Y:S01]  /*4e210*/  LEA.HI.X.SX32 R25, R3, R2, 0x1, P6 ;  /* 0x0000000203197211 */ /* 0x000fe200030f0eff */
[----:B------:R0:W-:Y:S04]  /*4e220*/  @P5 STG.E.U16 [R26.64], R8 ;  /* 0x000000081a005986 */ /* 0x0001e8000c10150a */
[----:B------:R-:W4:Y:S04]  /*4e230*/  LDL.LU R11, [R1+0x121c] ;  /* 0x00121c00010b7983 */ /* 0x000f280000300800 */
[----:B------:R1:W-:Y:S01]  /*4e240*/  @P4 STG.E.U16 [R24.64], R5 ;  /* 0x0000000518004986 */ /* 0x0003e2000c10150a */
[----:B0-----:R-:W-:-:S04]  /*4e250*/  LEA R26, P6, R4, R0, 0x1 ;  /* 0x00000000041a7211 */ /* 0x001fc800078c08ff */
[----:B------:R-:W-:Y:S02]  /*4e260*/  LEA.HI.X.SX32 R27, R4, R2, 0x1, P6 ;  /* 0x00000002041b7211 */ /* 0x000fe400030f0eff */
[----:B-1----:R-:W-:-:S05]  /*4e270*/  PRMT R5, R5, 0x7632, R5 ;  /* 0x0000763205057816 */ /* 0x002fca0000000005 */
[----:B------:R0:W-:Y:S01]  /*4e280*/  @P3 STG.E.U16 [R26.64], R5 ;  /* 0x000000051a003986 */ /* 0x0001e2000c10150a */
[----:B--2---:R-:W-:-:S03]  /*4e290*/  ISETP.LT.AND P5, PT, R7, c[0x0][0x17c], !P0 ;  /* 0x00005f0007007a0c */ /* 0x004fc600047a1270 */
[----:B------:R-:W2:Y:S04]  /*4e2a0*/  LDL.LU R7, [R1+0x1220] ;  /* 0x0012200001077983 */ /* 0x000ea80000300800 */
[----:B0-----:R-:W2:Y:S01]  /*4e2b0*/  LDL.LU R26, [R1+0x1224] ;  /* 0x00122400011a7983 */ /* 0x001ea20000300800 */
[----:B------:R-:W-:Y:S01]  /*4e2c0*/  IMAD R3, R28, 0x2, R4 ;  /* 0x000000021c037824 */ /* 0x000fe200078e0204 */
[----:B-----5:R-:W-:Y:S02]  /*4e2d0*/  ISETP.LT.AND P1, PT, R20, c[0x0][0x17c], !P0 ;  /* 0x00005f0014007a0c */ /* 0x020fe40004721270 */
[----:B------:R-:W-:Y:S01]  /*4e2e0*/  PRMT R16, R9, 0x7632, R16 ;  /* 0x0000763209107816 */ /* 0x000fe20000000010 */
[----:B------:R-:W5:Y:S01]  /*4e2f0*/  LDL.LU R25, [R1+0x1228] ;  /* 0x0012280001197983 */ /* 0x000f620000300800 */
[----:B------:R-:W-:-:S04]  /*4e300*/  LEA R4, P6, R3, R0, 0x1 ;  /* 0x0000000003047211 */ /* 0x000fc800078c08ff */
[----:B------:R-:W-:Y:S02]  /*4e310*/  LEA.HI.X.SX32 R5, R3, R2, 0x1, P6 ;  /* 0x0000000203057211 */ /* 0x000fe400030f0eff */
[----:B------:R-:W-:Y:S02]  /*4e320*/  PRMT R13, R13, 0x7632, R13 ;  /* 0x000076320d0d7816 */ /* 0x000fe4000000000d */
[----:B---3--:R-:W-:Y:S01]  /*4e330*/  ISETP.LT.AND P4, PT, R12, c[0x0][0x17c], !P0 ;  /* 0x00005f000c007a0c */ /* 0x008fe20004781270 */
[----:B------:R-:W-:-:S05]  /*4e340*/  IMAD R12, R28, 0x2, R3 ;  /* 0x000000021c0c7824 */ /* 0x000fca00078e0203 */
[----:B------:R-:W-:Y:S01]  /*4e350*/  LEA R8, P6, R12, R0, 0x1 ;  /* 0x000000000c087211 */ /* 0x000fe200078c08ff */
[----:B------:R-:W-:-:S03]  /*4e360*/  IMAD R3, R28, 0x2, R12 ;  /* 0x000000021c037824 */ /* 0x000fc600078e020c */
[----:B------:R-:W-:Y:S01]  /*4e370*/  LEA.HI.X.SX32 R9, R12, R2, 0x1, P6 ;  /* 0x000000020c097211 */ /* 0x000fe200030f0eff */
[----:B------:R0:W-:Y:S04]  /*4e380*/  @P1 STG.E.U16 [R4.64], R16 ;  /* 0x0000001004001986 */ /* 0x0001e8000c10150a */
[----:B------:R1:W-:Y:S01]  /*4e390*/  @P2 STG.E.U16 [R8.64], R13 ;  /* 0x0000000d08002986 */ /* 0x0003e2000c10150a */
[----:B----4-:R-:W-:-:S03]  /*4e3a0*/  ISETP.LT.AND P3, PT, R15, c[0x0][0x17c], !P0 ;  /* 0x00005f000f007a0c */ /* 0x010fc60004761270 */
[----:B0-----:R-:W3:Y:S01]  /*4e3b0*/  LDL.LU R16, [R1+0x68] ;  /* 0x0000680001107983 */ /* 0x001ee20000300800 */
[C---:B------:R-:W-:Y:S01]  /*4e3c0*/  LEA R4, P6, R3.reuse, R0, 0x1 ;  /* 0x0000000003047211 */ /* 0x040fe200078c08ff */
[----:B-1----:R-:W-:Y:S02]  /*4e3d0*/  IMAD R9, R28, 0x2, R3 ;  /* 0x000000021c097824 */ /* 0x002fe400078e0203 */
[----:B------:R-:W4:Y:S01]  /*4e3e0*/  LDL.LU R24, [R1+0x122c] ;  /* 0x00122c0001187983 */ /* 0x000f220000300800 */
[----:B------:R-:W-:-:S03]  /*4e3f0*/  LEA.HI.X.SX32 R5, R3, R2, 0x1, P6 ;  /* 0x0000000203057211 */ /* 0x000fc600030f0eff */
[----:B------:R-:W4:Y:S01]  /*4e400*/  LDL.LU R15, [R1+0x48] ;  /* 0x00004800010f7983 */ /* 0x000f220000300800 */
[----:B------:R-:W-:Y:S01]  /*4e410*/  LEA R8, P6, R9, R0, 0x1 ;  /* 0x0000000009087211 */ /* 0x000fe200078c08ff */
[----:B------:R-:W-:Y:S01]  /*4e420*/  IMAD R3, R28, 0x2, R9 ;  /* 0x000000021c037824 */ /* 0x000fe200078e0209 */
[----:B------:R-:W-:Y:S01]  /*4e430*/  PRMT R17, R17, 0x7632, R17 ;  /* 0x0000763211117816 */ /* 0x000fe20000000011 */
[----:B------:R-:W4:Y:S01]  /*4e440*/  LDL.LU R20, [R1+0x1230] ;  /* 0x0012300001147983 */ /* 0x000f220000300800 */
[----:B------:R-:W-:Y:S02]  /*4e450*/  ISETP.LT.AND P1, PT, R11, c[0x0][0x17c], !P0 ;  /* 0x00005f000b007a0c */ /* 0x000fe40004721270 */
[----:B------:R-:W-:Y:S01]  /*4e460*/  LEA.HI.X.SX32 R9, R9, R2, 0x1, P6 ;  /* 0x0000000209097211 */ /* 0x000fe200030f0eff */
[----:B------:R-:W4:Y:S01]  /*4e470*/  LDL.LU R11, [R1+0x78] ;  /* 0x00007800010b7983 */ /* 0x000f220000300800 */
[----:B------:R-:W-:-:S03]  /*4e480*/  PRMT R21, R21, 0x7632, R21 ;  /* 0x0000763215157816 */ /* 0x000fc60000000015 */
[----:B------:R-:W-:Y:S04]  /*4e490*/  @P5 STG.E.U16 [R4.64], R17 ;  /* 0x0000001104005986 */ /* 0x000fe8000c10150a */
[----:B------:R0:W-:Y:S01]  /*4e4a0*/  @P4 STG.E.U16 [R8.64], R21 ;  /* 0x0000001508004986 */ /* 0x0001e2000c10150a */
[----:B--2---:R-:W-:-:S03]  /*4e4b0*/  ISETP.LT.AND P2, PT, R7, c[0x0][0x17c], !P0 ;  /* 0x00005f0007007a0c */ /* 0x004fc60004741270 */
[----:B------:R-:W2:Y:S01]  /*4e4c0*/  LDL.LU R7, [R1+0x18] ;  /* 0x0000180001077983 */ /* 0x000ea20000300800 */
[----:B------:R-:W-:-:S03]  /*4e4d0*/  ISETP.LT.AND P5, PT, R26, c[0x0][0x17c], !P0 ;  /* 0x00005f001a007a0c */ /* 0x000fc600047a1270 */
[----:B0-----:R-:W2:Y:S04]  /*4e4e0*/  LDL.LU R21, [R1+0xa8] ;  /* 0x0000a80001157983 */ /* 0x001ea80000300800 */
[----:B------:R-:W2:Y:S04]  /*4e4f0*/  LDL.LU R13, [R1+0x1234] ;  /* 0x00123400010d7983 */ /* 0x000ea80000300800 */
[----:B------:R-:W2:Y:S04]  /*4e500*/  LDL.LU R26, [R1+0x98] ;  /* 0x00009800011a7983 */ /* 0x000ea80000300800 */
[----:B------:R-:W2:Y:S01]  /*4e510*/  LDL.LU R17, [R1+0x1238] ;  /* 0x0012380001117983 */ /* 0x000ea20000300800 */
[----:B------:R-:W-:Y:S01]  /*4e520*/  LEA R4, P6, R3, R0, 0x1 ;  /* 0x0000000003047211 */ /* 0x000fe200078c08ff */
[----:B------:R-:W-:-:S02]  /*4e530*/  IMAD R12, R28, 0x2, R3 ;  /* 0x000000021c0c7824 */ /* 0x000fc400078e0203 */
[----:B------:R-:W2:Y:S01]  /*4e540*/  LDL.LU R27, [R1+0x88] ;  /* 0x00008800011b7983 */ /* 0x000ea20000300800 */
[----:B------:R-:W-:Y:S01]  /*4e550*/  LEA.HI.X.SX32 R5, R3, R2, 0x1, P6 ;  /* 0x0000000203057211 */ /* 0x000fe200030f0eff */
[----:B------:R-:W-:Y:S01]  /*4e560*/  IMAD R3, R28, 0x2, R12 ;  /* 0x000000021c037824 */ /* 0x000fe200078e020c */
[----:B------:R-:W-:-:S04]  /*4e570*/  LEA R8, P6, R12, R0, 0x1 ;  /* 0x000000000c087211 */ /* 0x000fc800078c08ff */
[----:B------:R-:W-:Y:S01]  /*4e580*/  LEA.HI.X.SX32 R9, R12, R2, 0x1, P6 ;  /* 0x000000020c097211 */ /* 0x000fe200030f0eff */
[C---:B------:R-:W-:Y:S01]  /*4e590*/  IMAD R12, R28.reuse, 0x2, R3 ;  /* 0x000000021c0c7824 */ /* 0x040fe200078e0203 */
[----:B-----5:R-:W-:Y:S01]  /*4e5a0*/  ISETP.LT.AND P4, PT, R25, c[0x0][0x17c], !P0 ;  /* 0x00005f0019007a0c */ /* 0x020fe20004781270 */
[----:B---3--:R0:W-:Y:S02]  /*4e5b0*/  @P3 STG.E.U16 [R4.64], R16 ;  /* 0x0000001004003986 */ /* 0x0081e4000c10150a */
[C---:B0-----:R-:W-:Y:S02]  /*4e5c0*/  LEA R4, P6, R3.reuse, R0, 0x1 ;  /* 0x0000000003047211 */ /* 0x041fe400078c08ff */
[----:B----4-:R0:W-:Y:S02]  /*4e5d0*/  @P1 STG.E.U16 [R8.64], R15 ;  /* 0x0000000f08001986 */ /* 0x0101e4000c10150a */
[----:B------:R-:W-:Y:S01]  /*4e5e0*/  LEA.HI.X.SX32 R5, R3, R2, 0x1, P6 ;  /* 0x0000000203057211 */ /* 0x000fe200030f0eff */
[----:B------:R-:W-:-:S04]  /*4e5f0*/  IMAD R3, R28, 0x2, R12 ;  /* 0x000000021c037824 */ /* 0x000fc800078e020c */
[----:B------:R1:W-:Y:S01]  /*4e600*/  @P2 STG.E.U16 [R4.64], R11 ;  /* 0x0000000b04002986 */ /* 0x0003e2000c10150a */
[----:B0-----:R-:W-:-:S04]  /*4e610*/  LEA R8, P6, R12, R0, 0x1 ;  /* 0x000000000c087211 */ /* 0x001fc800078c08ff */
[----:B------:R-:W-:Y:S01]  /*4e620*/  LEA.HI.X.SX32 R9, R12, R2, 0x1, P6 ;  /* 0x000000020c097211 */ /* 0x000fe200030f0eff */
[----:B------:R-:W-:Y:S01]  /*4e630*/  IMAD R12, R28, 0x2, R3 ;  /* 0x000000021c0c7824 */ /* 0x000fe200078e0203 */
[C---:B-1----:R-:W-:Y:S02]  /*4e640*/  LEA R4, P6, R3.reuse, R0, 0x1 ;  /* 0x0000000003047211 */ /* 0x042fe400078c08ff */
[----:B------:R-:W-:Y:S02]  /*4e650*/  ISETP.LT.AND P3, PT, R24, c[0x0][0x17c], !P0 ;  /* 0x00005f0018007a0c */ /* 0x000fe40004761270 */
[----:B------:R-:W-:Y:S01]  /*4e660*/  ISETP.LT.AND P1, PT, R20, c[0x0][0x17c], !P0 ;  /* 0x00005f0014007a0c */ /* 0x000fe20004721270 */
[----:B------:R-:W3:Y:S01]  /*4e670*/  LDL.LU R24, [R1+0x8] ;  /* 0x0000080001187983 */ /* 0x000ee20000300800 */
[----:B------:R-:W-:-:S03]  /*4e680*/  LEA.HI.X.SX32 R5, R3, R2, 0x1, P6 ;  /* 0x0000000203057211 */ /* 0x000fc600030f0eff */
[----:B------:R-:W4:Y:S01]  /*4e690*/  LDL.LU R20, [R1+0x58] ;  /* 0x0000580001147983 */ /* 0x000f220000300800 */
[----:B------:R-:W-:-:S03]  /*4e6a0*/  IMAD R3, R28, 0x2, R12 ;  /* 0x000000021c037824 */ /* 0x000fc600078e020c */
[----:B--2---:R0:W-:Y:S01]  /*4e6b0*/  @P5 STG.E.U16 [R8.64], R7 ;  /* 0x0000000708005986 */ /* 0x0041e2000c10150a */
[----:B------:R-:W-:-:S03]  /*4e6c0*/  ISETP.LT.AND P2, PT, R13, c[0x0][0x17c], !P0 ;  /* 0x00005f000d007a0c */ /* 0x000fc60004741270 */
[----:B------:R-:W2:Y:S01]  /*4e6d0*/  LDL.LU R13, [R1+0x1240] ;  /* 0x00124000010d7983 */ /* 0x000ea20000300800 */
[----:B0-----:R-:W-:-:S03]  /*4e6e0*/  LEA R8, P6, R12, R0, 0x1 ;  /* 0x000000000c087211 */ /* 0x001fc600078c08ff */
[----:B------:R-:W5:Y:S01]  /*4e6f0*/  LDL.LU R25, [R1+0x38] ;  /* 0x0000380001197983 */ /* 0x000f620000300800 */
[----:B------:R-:W-:-:S03]  /*4e700*/  ISETP.LT.AND P5, PT, R17, c[0x0][0x17c], !P0 ;  /* 0x00005f0011007a0c */ /* 0x000fc600047a1270 */
[----:B------:R-:W3:Y:S01]  /*4e710*/  LDL.LU R17, [R1+0x1244] ;  /* 0x0012440001117983 */ /* 0x000ee20000300800 */
[----:B------:R-:W-:-:S03]  /*4e720*/  LEA.HI.X.SX32 R9, R12, R2, 0x1, P6 ;  /* 0x000000020c097211 */ /* 0x000fc600030f0eff */
[----:B------:R-:W3:Y:S04]  /*4e730*/  LDL.LU R29, [R1+0x28] ;  /* 0x00002800011d7983 */ /* 0x000ee80000300800 */
[----:B------:R-:W3:Y:S04]  /*4e740*/  LDL.LU R12, [R1+0x123c] ;  /* 0x00123c00010c7983 */ /* 0x000ee80000300800 */
[----:B------:R0:W-:Y:S04]  /*4e750*/  @P4 STG.E.U16 [R4.64], R21 ;  /* 0x0000001504004986 */ /* 0x0001e8000c10150a */
[----:B------:R1:W-:Y:S01]  /*4e760*/  @P3 STG.E.U16 [R8.64], R26 ;  /* 0x0000001a08003986 */ /* 0x0003e2000c10150a */
[----:B0-----:R-:W-:-:S04]  /*4e770*/  LEA R4, P6, R3, R0, 0x1 ;  /* 0x0000000003047211 */ /* 0x001fc800078c08ff */
[----:B------:R-:W-:-:S05]  /*4e780*/  LEA.HI.X.SX32 R5, R3, R2, 0x1, P6 ;  /* 0x0000000203057211 */ /* 0x000fca00030f0eff */
[----:B------:R0:W-:Y:S01]  /*4e790*/  @P1 STG.E.U16 [R4.64], R27 ;  /* 0x0000001b04001986 */ /* 0x0001e2000c10150a */
[----:B--2---:R-:W-:-:S03]  /*4e7a0*/  ISETP.LT.AND P3, PT, R13, c[0x0][0x17c], !P0 ;  /* 0x00005f000d007a0c */ /* 0x004fc60004761270 */
[----:B------:R-:W2:Y:S01]  /*4e7b0*/  LDL.LU R13, [R1+0x1250] ;  /* 0x00125000010d7983 */ /* 0x000ea20000300800 */
[----:B---3--:R-:W-:Y:S01]  /*4e7c0*/  ISETP.LT.AND P4, PT, R12, c[0x0][0x17c], !P0 ;  /* 0x00005f000c007a0c */ /* 0x008fe20004781270 */
[----:B------:R-:W-:-:S04]  /*4e7d0*/  IMAD R12, R28, 0x2, R3 ;  /* 0x000000021c0c7824 */ /* 0x000fc800078e0203 */
[----:B------:R-:W-:Y:S01]  /*4e7e0*/  IMAD R3, R28, 0x2, R12 ;  /* 0x000000021c037824 */ /* 0x000fe200078e020c */
[----:B-1----:R-:W-:-:S04]  /*4e7f0*/  LEA R8, P6, R12, R0, 0x1 ;  /* 0x000000000c087211 */ /* 0x002fc800078c08ff */
[----:B------:R-:W-:Y:S02]  /*4e800*/  LEA.HI.X.SX32 R9, R12, R2, 0x1, P6 ;  /* 0x000000020c097211 */ /* 0x000fe400030f0eff */
[----:B0-----:R-:W-:Y:S01]  /*4e810*/  LEA R4, P6, R3, R0, 0x1 ;  /* 0x0000000003047211 */ /* 0x001fe200078c08ff */
[----:B------:R-:W-:Y:S01]  /*4e820*/  IMAD R12, R28, 0x2, R3 ;  /* 0x000000021c0c7824 */ /* 0x000fe200078e0203 */
[----:B------:R-:W-:Y:S02]  /*4e830*/  ISETP.LT.AND P1, PT, R17, c[0x0][0x17c], !P0 ;  /* 0x00005f0011007a0c */ /* 0x000fe40004721270 */
[----:B------:R-:W3:Y:S01]  /*4e840*/  LDL.LU R17, [R1+0x1254] ;  /* 0x0012540001117983 */ /* 0x000ee20000300800 */
[----:B------:R-:W-:-:S03]  /*4e850*/  LEA.HI.X.SX32 R5, R3, R2, 0x1, P6 ;  /* 0x0000000203057211 */ /* 0x000fc600030f0eff */
[----:B------:R-:W2:Y:S04]  /*4e860*/  LDL.LU R3, [R1+0x1248] ;  /* 0x0012480001037983 */ /* 0x000ea80000300800 */
[----:B------:R0:W-:Y:S02]  /*4e870*/  @P2 STG.E.U16 [R8.64], R24 ;  /* 0x0000001808002986 */ /* 0x0001e4000c10150a */
[----:B0-----:R-:W-:-:S04]  /*4e880*/  LEA R8, P6, R12, R0, 0x1 ;  /* 0x000000000c087211 */ /* 0x001fc800078c08ff */
[----:B------:R-:W-:Y:S02]  /*4e890*/  LEA.HI.X.SX32 R9, R12, R2, 0x1, P6 ;  /* 0x000000020c097211 */ /* 0x000fe400030f0eff */
[----:B--2---:R-:W-:Y:S01]  /*4e8a0*/  ISETP.LT.AND P2, PT, R3, c[0x0][0x17c], !P0 ;  /* 0x00005f0003007a0c */ /* 0x004fe20004741270 */
[----:B------:R-:W-:Y:S02]  /*4e8b0*/  IMAD R3, R28, 0x2, R12 ;  /* 0x000000021c037824 */ /* 0x000fe400078e020c */
[----:B------:R-:W2:Y:S04]  /*4e8c0*/  LDL.LU R12, [R1+0x124c] ;  /* 0x00124c00010c7983 */ /* 0x000ea80000300800 */
[----:B----4-:R0:W-:Y:S04]  /*4e8d0*/  @P5 STG.E.U16 [R4.64], R20 ;  /* 0x0000001404005986 */ /* 0x0101e8000c10150a */
[----:B-----5:R1:W-:Y:S01]  /*4e8e0*/  @P4 STG.E.U16 [R8.64], R25 ;  /* 0x0000001908004986 */ /* 0x0203e2000c10150a */
[----:B0-----:R-:W-:-:S04]  /*4e8f0*/  LEA R4, P6, R3, R0, 0x1 ;  /* 0x0000000003047211 */ /* 0x001fc800078c08ff */
[----:B------:R-:W-:Y:S02]  /*4e900*/  LEA.HI.X.SX32 R5, R3, R2, 0x1, P6 ;  /* 0x0000000203057211 */ /* 0x000fe400030f0eff */
[----:B------:R-:W-:Y:S02]  /*4e910*/  ISETP.LT.AND P4, PT, R13, c[0x0][0x17c], !P0 ;  /* 0x00005f000d007a0c */ /* 0x000fe40004781270 */
[----:B------:R-:W4:Y:S04]  /*4e920*/  LDL.LU R13, [R1+0x1260] ;  /* 0x00126000010d7983 */ /* 0x000f280000300800 */
[----:B------:R0:W-:Y:S01]  /*4e930*/  @P3 STG.E.U16 [R4.64], R29 ;  /* 0x0000001d04003986 */ /* 0x0001e2000c10150a */
[----:B---3--:R-:W-:-:S03]  /*4e940*/  ISETP.LT.AND P3, PT, R17, c[0x0][0x17c], !P0 ;  /* 0x00005f0011007a0c */ /* 0x008fc60004761270 */
[----:B------:R-:W3:Y:S01]  /*4e950*/  LDL.LU R17, [R1+0x1264] ;  /* 0x0012640001117983 */ /* 0x000ee20000300800 */
[----:B--2---:R-:W-:Y:S01]  /*4e960*/  ISETP.LT.AND P5, PT, R12, c[0x0][0x17c], !P0 ;  /* 0x00005f000c007a0c */ /* 0x004fe200047a1270 */
[----:B------:R-:W-:-:S04]  /*4e970*/  IMAD R12, R28, 0x2, R3 ;  /* 0x000000021c0c7824 */ /* 0x000fc800078e0203 */
[----:B------:R-:W-:Y:S01]  /*4e980*/  IMAD R3, R28, 0x2, R12 ;  /* 0x000000021c037824 */ /* 0x000fe200078e020c */
[----:B-1----:R-:W-:-:S04]  /*4e990*/  LEA R8, P6, R12, R0, 0x1 ;  /* 0x000000000c087211 */ /* 0x002fc800078c08ff */
[----:B------:R-:W-:Y:S02]  /*4e9a0*/  LEA.HI.X.SX32 R9, R12, R2, 0x1, P6 ;  /* 0x000000020c097211 */ /* 0x000fe400030f0eff */
[----:B0-----:R-:W-:Y:S01]  /*4e9b0*/  LEA R4, P6, R3, R0, 0x1 ;  /* 0x0000000003047211 */ /* 0x001fe200078c08ff */
[----:B------:R-:W-:-:S03]  /*4e9c0*/  IMAD R12, R28, 0x2, R3 ;  /* 0x000000021c0c7824 */ /* 0x000fc600078e0203 */
[----:B------:R-:W-:Y:S02]  /*4e9d0*/  LEA.HI.X.SX32 R5, R3, R2, 0x1, P6 ;  /* 0x0000000203057211 */ /* 0x000fe400030f0eff */
[----:B------:R-:W2:Y:S04]  /*4e9e0*/  LDL.LU R3, [R1+0x1258] ;  /* 0x0012580001037983 */ /* 0x000ea80000300800 */
[----:B------:R0:W-:Y:S04]  /*4e9f0*/  @P1 STG.E.U16 [R8.64], R6 ;  /* 0x0000000608001986 */ /* 0x0001e8000c10150a */
[----:B------:R1:W-:Y:S01]  /*4ea00*/  @P2 STG.E.U16 [R4.64], R10 ;  /* 0x0000000a04002986 */ /* 0x0003e2000c10150a */
[----:B0-----:R-:W-:-:S04]  /*4ea10*/  LEA R8, P6, R12, R0, 0x1 ;  /* 0x000000000c087211 */ /* 0x001fc800078c08ff */
[----:B------:R-:W-:-:S05]  /*4ea20*/  LEA.HI.X.SX32 R9, R12, R2, 0x1, P6 ;  /* 0x000000020c097211 */ /* 0x000fca00030f0eff */
[----:B------:R-:W-:Y:S01]  /*4ea30*/  @P5 STG.E.U16 [R8.64], R14 ;  /* 0x0000000e08005986 */ /* 0x000fe2000c10150a */
[----:B----4-:R-:W-:Y:S02]  /*4ea40*/  ISETP.LT.AND P5, PT, R13, c[0x0][0x17c], !P0 ;  /* 0x00005f000d007a0c */ /* 0x010fe400047a1270 */
[----:B--2---:R-:W-:Y:S01]  /*4ea50*/  ISETP.LT.AND P1, PT, R3, c[0x0][0x17c], !P0 ;  /* 0x00005f0003007a0c */ /* 0x004fe20004721270 */
[----:B------:R-:W-:Y:S02]  /*4ea60*/  IMAD R3, R28, 0x2, R12 ;  /* 0x000000021c037824 */ /* 0x000fe400078e020c */
[----:B------:R-:W2:Y:S03]  /*4ea70*/  LDL.LU R12, [R1+0x125c] ;  /* 0x00125c00010c7983 */ /* 0x000ea60000300800 */
[C---:B-1----:R-:W-:Y:S01]  /*4ea80*/  LEA R4, P6, R3.reuse, R0, 0x1 ;  /* 0x0000000003047211 */ /* 0x042fe200078c08ff */
[----:B------:R-:W4:Y:S03]  /*4ea90*/  LDL.LU R13, [R1+0x126c] ;  /* 0x00126c00010d7983 */ /* 0x000f260000300800 */
[----:B------:R-:W-:-:S05]  /*4eaa0*/  LEA.HI.X.SX32 R5, R3, R2, 0x1, P6 ;  /* 0x0000000203057211 */ /* 0x000fca00030f0eff */
[----:B------:R0:W-:Y:S01]  /*4eab0*/  @P4 STG.E.U16 [R4.64], R18 ;  /* 0x0000001204004986 */ /* 0x0001e2000c10150a */
[----:B---3--:R-:W-:-:S03]  /*4eac0*/  ISETP.LT.AND P4, PT, R17, c[0x0][0x17c], !P0 ;  /* 0x00005f0011007a0c */ /* 0x008fc60004781270 */
[----:B------:R-:W3:Y:S04]  /*4ead0*/  LDL.LU R17, [R1+0x1270] ;  /* 0x0012700001117983 */ /* 0x000ee80000300800 */
        /* <DEDUP_REMOVED lines=9> */
[----:B------:R-:W-:Y:S02]  /*4eb70*/  LEA.HI.X.SX32 R9, R12, R2, 0x1, P6 ;  /* 0x000000020c097211 */ /* 0x000fe400030f0eff */
[----:B------:R-:W-:-:S03]  /*4eb80*/  LEA R4, P6, R3, R0, 0x1 ;  /* 0x0000000003047211 */ /* 0x000fc600078c08ff */
[----:B------:R0:W-:Y:S01]  /*4eb90*/  @P3 STG.E.U16 [R8.64], R22 ;  /* 0x0000001608003986 */ /* 0x0001e2000c10150a */
[----:B-----5:R-:W-:Y:S02]  /*4eba0*/  ISETP.LT.AND P3, PT, R5, c[0x0][0x17c], !P0 ;  /* 0x00005f0005007a0c */ /* 0x020fe40004761270 */
[----:B------:R-:W-:-:S05]  /*4ebb0*/  LEA.HI.X.SX32 R5, R3, R2, 0x1, P6 ;  /* 0x0000000203057211 */ /* 0x000fca00030f0eff */
[----:B------:R1:W-:Y:S01]  /*4ebc0*/  @P1 STG.E.U16 [R4.64], R10 ;  /* 0x0000000a04001986 */ /* 0x0003e2000c10150a */
[----:B----4-:R-:W-:-:S03]  /*4ebd0*/  ISETP.LT.AND P1, PT, R13, c[0x0][0x17c], !P0 ;  /* 0x00005f000d007a0c */ /* 0x010fc60004721270 */
[----:B------:R-:W2:Y:S01]  /*4ebe0*/  LDL.LU R13, [R1+0x1278] ;  /* 0x00127800010d7983 */ /* 0x000ea20000300800 */
[----:B------:R-:W-:-:S05]  /*4ebf0*/  IMAD R12, R28, 0x2, R3 ;  /* 0x000000021c0c7824 */ /* 0x000fca00078e0203 */
[----:B0-----:R-:W-:Y:S01]  /*4ec00*/  LEA R8, P6, R12, R0, 0x1 ;  /* 0x000000000c087211 */ /* 0x001fe200078c08ff */
[----:B------:R-:W-:-:S03]  /*4ec10*/  IMAD R3, R28, 0x2, R12 ;  /* 0x000000021c037824 */ /* 0x000fc600078e020c */
[----:B------:R-:W-:Y:S02]  /*4ec20*/  LEA.HI.X.SX32 R9, R12, R2, 0x1, P6 ;  /* 0x000000020c097211 */ /* 0x000fe400030f0eff */
[----:B-1----:R-:W-:-:S03]  /*4ec30*/  LEA R4, P6, R3, R0, 0x1 ;  /* 0x0000000003047211 */ /* 0x002fc600078c08ff */
[----:B------:R0:W-:Y:S01]  /*4ec40*/  @P2 STG.E.U16 [R8.64], R6 ;  /* 0x0000000608002986 */ /* 0x0001e2000c10150a */
[----:B------:R-:W-:Y:S02]  /*4ec50*/  LEA.HI.X.SX32 R5, R3, R2, 0x1, P6 ;  /* 0x0000000203057211 */ /* 0x000fe400030f0eff */
[----:B------:R-:W-:Y:S01]  /*4ec60*/  PRMT R10, R7, 0x7632, R10 ;  /* 0x00007632070a7816 */ /* 0x000fe2000000000a */
[C---:B0-----:R-:W-:Y:S01]  /*4ec70*/  IMAD R9, R28.reuse, 0x2, R3 ;  /* 0x000000021c097824 */ /* 0x041fe200078e0203 */
[----:B------:R-:W-:Y:S02]  /*4ec80*/  PRMT R6, R11, 0x7632, R6 ;  /* 0x000076320b067816 */ /* 0x000fe40000000006 */
[----:B------:R-:W4:Y:S02]  /*4ec90*/  LDL.LU R11, [R1+0x1398] ;  /* 0x00139800010b7983 */ /* 0x000f240000300800 */
[----:B------:R-:W-:Y:S01]  /*4eca0*/  LEA R8, P6, R9, R0, 0x1 ;  /* 0x0000000009087211 */ /* 0x000fe200078c08ff */
[----:B------:R-:W-:-:S03]  /*4ecb0*/  IMAD R3, R28, 0x2, R9 ;  /* 0x000000021c037824 */ /* 0x000fc600078e0209 */
[----:B------:R-:W-:Y:S01]  /*4ecc0*/  LEA.HI.X.SX32 R9, R9, R2, 0x1, P6 ;  /* 0x0000000209097211 */ /* 0x000fe200030f0eff */
[----:B------:R0:W-:Y:S01]  /*4ecd0*/  @P5 STG.E.U16 [R4.64], R6 ;  /* 0x0000000604005986 */ /* 0x0001e2000c10150a */
[----:B---3--:R-:W-:Y:S02]  /*4ece0*/  ISETP.LT.AND P2, PT, R17, c[0x0][0x17c], !P0 ;  /* 0x00005f0011007a0c */ /* 0x008fe40004741270 */
[----:B------:R-:W-:Y:S01]  /*4ecf0*/  ISETP.LT.AND P5, PT, R16, c[0x0][0x17c], !P0 ;  /* 0x00005f0010007a0c */ /* 0x000fe200047a1270 */
[----:B------:R-:W3:Y:S04]  /*4ed00*/  LDL.LU R17, [R1+0x127c] ;  /* 0x00127c0001117983 */ /* 0x000ee80000300800 */
[----:B------:R-:W5:Y:S04]  /*4ed10*/  LDL.LU R16, [R1+0x1280] ;  /* 0x0012800001107983 */ /* 0x000f680000300800 */
[----:B------:R1:W-:Y:S04]  /*4ed20*/  @P4 STG.E.U16 [R8.64], R10 ;  /* 0x0000000a08004986 */ /* 0x0003e8000c10150a */
[----:B------:R-:W4:Y:S01]  /*4ed30*/  LDL.LU R7, [R1+0x1394] ;  /* 0x0013940001077983 */ /* 0x000f220000300800 */
[----:B--2---:R-:W-:-:S03]  /*4ed40*/  ISETP.LT.AND P4, PT, R13, c[0x0][0x17c], !P0 ;  /* 0x00005f000d007a0c */ /* 0x004fc60004781270 */
[----:B------:R-:W2:Y:S01]  /*4ed50*/  LDL.LU R13, [R1+0x1284] ;  /* 0x00128400010d7983 */ /* 0x000ea20000300800 */
[----:B0-----:R-:W-:Y:S01]  /*4ed60*/  LEA R4, P6, R3, R0, 0x1 ;  /* 0x0000000003047211 */ /* 0x001fe200078c08ff */
[----:B------:R-:W-:Y:S01]  /*4ed70*/  IMAD R12, R28, 0x2, R3 ;  /* 0x000000021c0c7824 */ /* 0x000fe200078e0203 */
[----:B------:R-:W-:Y:S02]  /*4ed80*/  PRMT R6, R21, 0x7632, R6 ;  /* 0x0000763215067816 */ /* 0x000fe40000000006 */
[----:B------:R-:W-:Y:S02]  /*4ed90*/  LEA.HI.X.SX32 R5, R3, R2, 0x1, P6 ;  /* 0x0000000203057211 */ /* 0x000fe400030f0eff */
[----:B-1----:R-:W-:-:S03]  /*4eda0*/  LEA R8, P6, R12, R0, 0x1 ;  /* 0x000000000c087211 */ /* 0x002fc600078c08ff */
[----:B------:R0:W-:Y:S01]  /*4edb0*/  @P3 STG.E.U16 [R4.64], R6 ;  /* 0x0000000604003986 */ /* 0x0001e2000c10150a */
[----:B------:R-:W-:Y:S02]  /*4edc0*/  LEA.HI.X.SX32 R9, R12, R2, 0x1, P6 ;  /* 0x000000020c097211 */ /* 0x000fe400030f0eff */
[----:B------:R-:W-:Y:S01]  /*4edd0*/  PRMT R10, R27, 0x7632, R10 ;  /* 0x000076321b0a7816 */ /* 0x000fe2000000000a */
[----:B0-----:R-:W-:Y:S01]  /*4ede0*/  IMAD R5, R28, 0x2, R12 ;  /* 0x000000021c057824 */ /* 0x001fe200078e020c */
[----:B------:R-:W-:-:S04]  /*4edf0*/  PRMT R6, R26, 0x7632, R6 ;  /* 0x000076321a067816 */ /* 0x000fc80000000006 */
[----:B------:R-:W-:Y:S01]  /*4ee00*/  LEA R4, P6, R5, R0, 0x1 ;  /* 0x0000000005047211 */ /* 0x000fe200078c08ff */
[----:B------:R-:W-:-:S03]  /*4ee10*/  IMAD R3, R28, 0x2, R5 ;  /* 0x000000021c037824 */ /* 0x000fc600078e0205 */
[----:B------:R-:W-:Y:S01]  /*4ee20*/  LEA.HI.X.SX32 R5, R5, R2, 0x1, P6 ;  /* 0x0000000205057211 */ /* 0x000fe200030f0eff */
[----:B------:R0:W-:Y:S04]  /*4ee30*/  @P1 STG.E.U16 [R8.64], R6 ;  /* 0x0000000608001986 */ /* 0x0001e8000c10150a */
[----:B------:R1:W-:Y:S01]  /*4ee40*/  @P2 STG.E.U16 [R4.64], R10 ;  /* 0x0000000a04002986 */ /* 0x0003e2000c10150a */
[----:B---3--:R-:W-:-:S03]  /*4ee50*/  ISETP.LT.AND P3, PT, R17, c[0x0][0x17c], !P0 ;  /* 0x00005f0011007a0c */ /* 0x008fc60004761270 */
[----:B------:R-:W3:Y:S01]  /*4ee60*/  LDL.LU R17, [R1+0x1288] ;  /* 0x0012880001117983 */ /* 0x000ee20000300800 */
[----:B-----5:R-:W-:-:S03]  /*4ee70*/  ISETP.LT.AND P1, PT, R16, c[0x0][0x17c], !P0 ;  /* 0x00005f0010007a0c */ /* 0x020fc60004721270 */
[----:B------:R-:W5:Y:S04]  /*4ee80*/  LDL.LU R16, [R1+0x128c] ;  /* 0x00128c0001107983 */ /* 0x000f680000300800 */
[----:B------:R-:W3:Y:S01]  /*4ee90*/  LDL.LU R21, [R1+0x1290] ;  /* 0x0012900001157983 */ /* 0x000ee20000300800 */
[----:B--2---:R-:W-:-:S03]  /*4eea0*/  ISETP.LT.AND P2, PT, R13, c[0x0][0x17c], !P0 ;  /* 0x00005f000d007a0c */ /* 0x004fc60004741270 */
[----:B------:R-:W2:Y:S01]  /*4eeb0*/  LDL.LU R13, [R1+0x1294] ;  /* 0x00129400010d7983 */ /* 0x000ea20000300800 */
[C---:B0-----:R-:W-:Y:S01]  /*4eec0*/  LEA R8, P6, R3.reuse, R0, 0x1 ;  /* 0x0000000003087211 */ /* 0x041fe200078c08ff */
[----:B------:R-:W-:Y:S01]  /*4eed0*/  IMAD R12, R28, 0x2, R3 ;  /* 0x000000021c0c7824 */ /* 0x000fe200078e0203 */
[----:B------:R-:W-:Y:S02]  /*4eee0*/  PRMT R6, R24, 0x7632, R6 ;  /* 0x0000763218067816 */ /* 0x000fe40000000006 */
[----:B------:R-:W-:Y:S01]  /*4eef0*/  LEA.HI.X.SX32 R9, R3, R2, 0x1, P6 ;  /* 0x0000000203097211 */ /* 0x000fe200030f0eff */
[----:B------:R-:W-:Y:S01]  /*4ef00*/  IMAD R3, R28, 0x2, R12 ;  /* 0x000000021c037824 */ /* 0x000fe200078e020c */
[----:B-1----:R-:W-:-:S03]  /*4ef10*/  LEA R4, P6, R12, R0, 0x1 ;  /* 0x000000000c047211 */ /* 0x002fc600078c08ff */
[----:B------:R0:W-:Y:S01]  /*4ef20*/  @P5 STG.E.U16 [R8.64], R6 ;  /* 0x0000000608005986 */ /* 0x0001e2000c10150a */
[----:B------:R-:W-:Y:S01]  /*4ef30*/  LEA.HI.X.SX32 R5, R12, R2, 0x1, P6 ;  /* 0x000000020c057211 */ /* 0x000fe200030f0eff */
[----:B------:R-:W-:Y:S01]  /*4ef40*/  IMAD R12, R28, 0x2, R3 ;  /* 0x000000021c0c7824 */ /* 0x000fe200078e0203 */
[----:B------:R-:W-:Y:S02]  /*4ef50*/  PRMT R10, R25, 0x7632, R10 ;  /* 0x00007632190a7816 */ /* 0x000fe4000000000a */
[----:B0-----:R-:W-:Y:S02]  /*4ef60*/  PRMT R6, R20, 0x7632, R6 ;  /* 0x0000763214067816 */ /* 0x001fe40000000006 */
[C---:B------:R-:W-:Y:S01]  /*4ef70*/  LEA R8, P6, R3.reuse, R0, 0x1 ;  /* 0x0000000003087211 */ /* 0x040fe200078c08ff */
[----:B------:R-:W4:Y:S03]  /*4ef80*/  LDL.LU R20, [R1+0x1298] ;  /* 0x0012980001147983 */ /* 0x000f260000300800 */
[----:B------:R-:W-:Y:S01]  /*4ef90*/  LEA.HI.X.SX32 R9, R3, R2, 0x1, P6 ;  /* 0x0000000203097211 */ /* 0x000fe200030f0eff */
[----:B------:R0:W-:Y:S04]  /*4efa0*/  @P4 STG.E.U16 [R4.64], R6 ;  /* 0x0000000604004986 */ /* 0x0001e8000c10150a */
[----:B------:R-:W-:Y:S01]  /*4efb0*/  @P3 STG.E.U16 [R8.64], R10 ;  /* 0x0000000a08003986 */ /* 0x000fe2000c10150a */
[----:B0-----:R-:W-:-:S02]  /*4efc0*/  LEA R4, P6, R12, R0, 0x1 ;  /* 0x000000000c047211 */ /* 0x001fc400078c08ff */
[----:B------:R-:W-:Y:S02]  /*4efd0*/  PRMT R6, R29, 0x7632, R6 ;  /* 0x000076321d067816 */ /* 0x000fe40000000006 */
[----:B------:R-:W-:Y:S02]  /*4efe0*/  LEA.HI.X.SX32 R5, R12, R2, 0x1, P6 ;  /* 0x000000020c057211 */ /* 0x000fe400030f0eff */
[----:B---3--:R-:W-:Y:S02]  /*4eff0*/  ISETP.LT.AND P5, PT, R17, c[0x0][0x17c], !P0 ;  /* 0x00005f0011007a0c */ /* 0x008fe400047a1270 */
[----:B------:R-:W3:Y:S01]  /*4f000*/  LDL.LU R17, [R1+0x129c] ;  /* 0x00129c0001117983 */ /* 0x000ee20000300800 */
[----:B-----5:R-:W-:-:S03]  /*4f010*/  ISETP.LT.AND P4, PT, R16, c[0x0][0x17c], !P0 ;  /* 0x00005f0010007a0c */ /* 0x020fc60004781270 */
[----:B------:R0:W-:Y:S04]  /*4f020*/  @P1 STG.E.U16 [R4.64], R6 ;  /* 0x0000000604001986 */ /* 0x0001e8000c10150a */
[----:B------:R-:W5:Y:S01]  /*4f030*/  LDL.LU R16, [R1+0x12a0] ;  /* 0x0012a00001107983 */ /* 0x000f620000300800 */
[----:B--2---:R-:W-:-:S03]  /*4f040*/  ISETP.LT.AND P1, PT, R13, c[0x0][0x17c], !P0 ;  /* 0x00005f000d007a0c */ /* 0x004fc60004721270 */
[----:B------:R-:W2:Y:S01]  /*4f050*/  LDL.LU R13, [R1+0x12a4] ;  /* 0x0012a400010d7983 */ /* 0x000ea20000300800 */
[----:B------:R-:W-:Y:S01]  /*4f060*/  IMAD R3, R28, 0x2, R12 ;  /* 0x000000021c037824 */ /* 0x000fe200078e020c */
[----:B0-----:R-:W-:Y:S02]  /*4f070*/  PRMT R6, R6, 0x7632, R6 ;  /* 0x0000763206067816 */ /* 0x001fe40000000006 */
[----:B------:R-:W-:Y:S01]  /*4f080*/  PRMT R10, R10, 0x7632, R10 ;  /* 0x000076320a0a7816 */ /* 0x000fe2000000000a */
[C---:B------:R-:W-:Y:S01]  /*4f090*/  IMAD R5, R28.reuse, 0x2, R3 ;  /* 0x000000021c057824 */ /* 0x040fe200078e0203 */
[C---:B------:R-:W-:Y:S01]  /*4f0a0*/  LEA R8, P6, R3.reuse, R0, 0x1 ;  /* 0x0000000003087211 */ /* 0x040fe200078c08ff */
[----:B------:R-:W2:Y:S03]  /*4f0b0*/  LDL.LU R24, [R1+0x12a8] ;  /* 0x0012a80001187983 */ /* 0x000ea60000300800 */
[----:B------:R-:W-:Y:S01]  /*4f0c0*/  LEA.HI.X.SX32 R9, R3, R2, 0x1, P6 ;  /* 0x0000000203097211 */ /* 0x000fe200030f0eff */
[----:B------:R-:W-:Y:S01]  /*4f0d0*/  IMAD R3, R28, 0x2, R5 ;  /* 0x000000021c037824 */ /* 0x000fe200078e0205 */
[----:B------:R-:W-:-:S03]  /*4f0e0*/  LEA R4, P6, R5, R0, 0x1 ;  /* 0x0000000005047211 */ /* 0x000fc600078c08ff */
[----:B------:R0:W-:Y:S01]  /*4f0f0*/  @P2 STG.E.U16 [R8.64], R6 ;  /* 0x0000000608002986 */ /* 0x0001e2000c10150a */
[----:B------:R-:W-:Y:S02]  /*4f100*/  LEA.HI.X.SX32 R5, R5, R2, 0x1, P6 ;  /* 0x0000000205057211 */ /* 0x000fe400030f0eff */
[----:B------:R-:W-:Y:S02]  /*4f110*/  ISETP.LT.AND P3, PT, R21, c[0x0][0x17c], !P0 ;  /* 0x00005f0015007a0c */ /* 0x000fe40004761270 */
[----:B------:R-:W-:Y:S01]  /*4f120*/  PRMT R14, R14, 0x7632, R14 ;  /* 0x000076320e0e7816 */ /* 0x000fe2000000000e */
[----:B------:R1:W-:Y:S01]  /*4f130*/  @P5 STG.E.U16 [R4.64], R10 ;  /* 0x0000000a04005986 */ /* 0x0003e2000c10150a */
[C---:B0-----:R-:W-:Y:S01]  /*4f140*/  IMAD R6, R28.reuse, 0x2, R3 ;  /* 0x000000021c067824 */ /* 0x041fe200078e0203 */
[C---:B------:R-:W-:Y:S02]  /*4f150*/  LEA R8, P6, R3.reuse, R0, 0x1 ;  /* 0x0000000003087211 */ /* 0x040fe400078c08ff */
[----:B------:R-:W2:Y:S02]  /*4f160*/  LDL.LU R21, [R1+0x12ac] ;  /* 0x0012ac0001157983 */ /* 0x000ea40000300800 */
[----:B------:R-:W-:Y:S01]  /*4f170*/  LEA.HI.X.SX32 R9, R3, R2, 0x1, P6 ;  /* 0x0000000203097211 */ /* 0x000fe200030f0eff */
[----:B------:R-:W-:Y:S01]  /*4f180*/  IMAD R3, R28, 0x2, R6 ;  /* 0x000000021c037824 */ /* 0x000fe200078e0206 */
[----:B-1----:R-:W-:-:S03]  /*4f190*/  LEA R4, P6, R6, R0, 0x1 ;  /* 0x0000000006047211 */ /* 0x002fc600078c08ff */
[----:B------:R0:W-:Y:S01]  /*4f1a0*/  @P4 STG.E.U16 [R8.64], R14 ;  /* 0x0000000e08004986 */ /* 0x0001e2000c10150a */
[----:B------:R-:W-:Y:S02]  /*4f1b0*/  LEA.HI.X.SX32 R5, R6, R2, 0x1, P6 ;  /* 0x0000000206057211 */ /* 0x000fe400030f0eff */
[----:B------:R-:W-:Y:S02]  /*4f1c0*/  PRMT R18, R18, 0x7632, R18 ;  /* 0x0000763212127816 */ /* 0x000fe40000000012 */
[----:B------:R-:W-:Y:S02]  /*4f1d0*/  PRMT R22, R22, 0x7632, R22 ;  /* 0x0000763216167816 */ /* 0x000fe40000000016 */
[----:B----4-:R-:W-:Y:S02]  /*4f1e0*/  ISETP.LT.AND P2, PT, R20, c[0x0][0x17c], !P0 ;  /* 0x00005f0014007a0c */ /* 0x010fe40004741270 */
[----:B0-----:R-:W-:Y:S01]  /*4f1f0*/  LEA R8, P6, R3, R0, 0x1 ;  /* 0x0000000003087211 */ /* 0x001fe200078c08ff */
[----:B------:R-:W4:Y:S01]  /*4f200*/  LDL.LU R14, [R1+0x4c] ;  /* 0x00004c00010e7983 */ /* 0x000f220000300800 */
[----:B---3--:R-:W-:-:S02]  /*4f210*/  ISETP.LT.AND P5, PT, R17, c[0x0][0x17c], !P0 ;  /* 0x00005f0011007a0c */ /* 0x008fc400047a1270 */
[----:B------:R-:W-:Y:S01]  /*4f220*/  LEA.HI.X.SX32 R9, R3, R2, 0x1, P6 ;  /* 0x0000000203097211 */ /* 0x000fe200030f0eff */
[----:B------:R-:W3:Y:S01]  /*4f230*/  LDL.LU R20, [R1+0x12b0] ;  /* 0x0012b00001147983 */ /* 0x000ee20000300800 */
[----:B-----5:R-:W-:-:S03]  /*4f240*/  ISETP.LT.AND P4, PT, R16, c[0x0][0x17c], !P0 ;  /* 0x00005f0010007a0c */ /* 0x020fc60004781270 */
[----:B------:R-:W5:Y:S04]  /*4f250*/  LDL.LU R17, [R1+0x7c] ;  /* 0x00007c0001117983 */ /* 0x000f680000300800 */
[----:B------:R-:W-:Y:S04]  /*4f260*/  @P3 STG.E.U16 [R4.64], R18 ;  /* 0x0000001204003986 */ /* 0x000fe8000c10150a */
[----:B------:R-:W3:Y:S04]  /*4f270*/  LDL.LU R16, [R1+0x1c] ;  /* 0x00001c0001107983 */ /* 0x000ee80000300800 */
[----:B------:R0:W-:Y:S01]  /*4f280*/  @P1 STG.E.U16 [R8.64], R22 ;  /* 0x0000001608001986 */ /* 0x0001e2000c10150a */
[----:B--2---:R-:W-:-:S03]  /*4f290*/  ISETP.LT.AND P3, PT, R13, c[0x0][0x17c], !P0 ;  /* 0x00005f000d007a0c */ /* 0x004fc60004761270 */
[----:B------:R-:W2:Y:S04]  /*4f2a0*/  LDL.LU R13, [R1+0xac] ;  /* 0x0000ac00010d7983 */ /* 0x000ea80000300800 */
[----:B0-----:R-:W2:Y:S01]  /*4f2b0*/  LDL.LU R22, [R1+0x6c] ;  /* 0x00006c0001167983 */ /* 0x001ea20000300800 */
[----:B------:R-:W-:-:S03]  /*4f2c0*/  IMAD R6, R28, 0x2, R3 ;  /* 0x000000021c067824 */ /* 0x000fc600078e0203 */
[----:B------:R-:W3:Y:S02]  /*4f2d0*/  LDL.LU R18, [R1+0x12b4] ;  /* 0x0012b40001127983 */ /* 0x000ee40000300800 */
[C---:B------:R-:W-:Y:S02]  /*4f2e0*/  LEA R4, P6, R6.reuse, R0, 0x1 ;  /* 0x0000000006047211 */ /* 0x040fe400078c08ff */
[----:B------:R-:W3:Y:S02]  /*4f2f0*/  LDL.LU R26, [R1+0x9c] ;  /* 0x00009c00011a7983 */ /* 0x000ee40000300800 */
[----:B------:R-:W-:Y:S01]  /*4f300*/  LEA.HI.X.SX32 R5, R6, R2, 0x1, P6 ;  /* 0x0000000206057211 */ /* 0x000fe200030f0eff */
[----:B------:R-:W-:-:S04]  /*4f310*/  IMAD R3, R28, 0x2, R6 ;  /* 0x000000021c037824 */ /* 0x000fc800078e0206 */
[----:B------:R-:W-:Y:S01]  /*4f320*/  IMAD R6, R28, 0x2, R3 ;  /* 0x000000021c067824 */ /* 0x000fe200078e0203 */
[----:B------:R-:W-:Y:S01]  /*4f330*/  LEA R8, P6, R3, R0, 0x1 ;  /* 0x0000000003087211 */ /* 0x000fe200078c08ff */
[----:B--2---:R0:W-:Y:S01]  /*4f340*/  @P2 STG.E.U16 [R4.64], R22 ;  /* 0x0000001604002986 */ /* 0x0041e2000c10150a */
[----:B------:R-:W-:-:S03]  /*4f350*/  ISETP.LT.AND P2, PT, R21, c[0x0][0x17c], !P0 ;  /* 0x00005f0015007a0c */ /* 0x000fc60004741270 */
[----:B------:R-:W2:Y:S01]  /*4f360*/  LDL.LU R21, [R1+0x12b8] ;  /* 0x0012b80001157983 */ /* 0x000ea20000300800 */
[----:B------:R-:W-:Y:S01]  /*4f370*/  LEA.HI.X.SX32 R9, R3, R2, 0x1, P6 ;  /* 0x0000000203097211 */ /* 0x000fe200030f0eff */
[----:B------:R-:W-:Y:S01]  /*4f380*/  IMAD R3, R28, 0x2, R6 ;  /* 0x000000021c037824 */ /* 0x000fe200078e0206 */
[----:B------:R-:W-:Y:S01]  /*4f390*/  ISETP.LT.AND P1, PT, R24, c[0x0][0x17c], !P0 ;  /* 0x00005f0018007a0c */ /* 0x000fe20004721270 */
[----:B------:R-:W2:Y:S01]  /*4f3a0*/  LDL.LU R27, [R1+0x8c] ;  /* 0x00008c00011b7983 */ /* 0x000ea20000300800 */
[----:B0-----:R-:W-:-:S03]  /*4f3b0*/  LEA R4, P6, R6, R0, 0x1 ;  /* 0x0000000006047211 */ /* 0x001fc600078c08ff */
[----:B----4-:R0:W-:Y:S01]  /*4f3c0*/  @P5 STG.E.U16 [R8.64], R14 ;  /* 0x0000000e08005986 */ /* 0x0101e2000c10150a */
[----:B------:R-:W-:Y:S01]  /*4f3d0*/  LEA.HI.X.SX32 R5, R6, R2, 0x1, P6 ;  /* 0x0000000206057211 */ /* 0x000fe200030f0eff */
[----:B------:R-:W-:Y:S02]  /*4f3e0*/  IMAD R6, R28, 0x2, R3 ;  /* 0x000000021c067824 */ /* 0x000fe400078e0203 */
[----:B------:R-:W4:Y:S01]  /*4f3f0*/  LDL.LU R24, [R1+0xc] ;  /* 0x00000c0001187983 */ /* 0x000f220000300800 */
[----:B0-----:R-:W-:-:S03]  /*4f400*/  LEA R8, P6, R3, R0, 0x1 ;  /* 0x0000000003087211 */ /* 0x001fc600078c08ff */
[----:B-----5:R0:W-:Y:S01]  /*4f410*/  @P4 STG.E.U16 [R4.64], R17 ;  /* 0x0000001104004986 */ /* 0x0201e2000c10150a */
[----:B------:R-:W-:Y:S01]  /*4f420*/  LEA.HI.X.SX32 R9, R3, R2, 0x1, P6 ;  /* 0x0000000203097211 */ /* 0x000fe200030f0eff */
[----:B------:R-:W-:Y:S02]  /*4f430*/  IMAD R3, R28, 0x2, R6 ;  /* 0x000000021c037824 */ /* 0x000fe400078e0206 */
[----:B------:R-:W5:Y:S01]  /*4f440*/  LDL.LU R25, [R1+0x5c] ;  /* 0x00005c0001197983 */ /* 0x000f620000300800 */
[----:B---3--:R-:W-:Y:S02]  /*4f450*/  ISETP.LT.AND P4, PT, R18, c[0x0][0x17c], !P0 ;  /* 0x00005f0012007a0c */ /* 0x008fe40004781270 */
[----:B0-----:R-:W-:Y:S01]  /*4f460*/  LEA R4, P6, R6, R0, 0x1 ;  /* 0x0000000006047211 */ /* 0x001fe200078c08ff */
[----:B------:R0:W-:Y:S01]  /*4f470*/  @P3 STG.E.U16 [R8.64], R16 ;  /* 0x0000001008003986 */ /* 0x0001e2000c10150a */
[----:B------:R-:W-:Y:S02]  /*4f480*/  ISETP.LT.AND P5, PT, R20, c[0x0][0x17c], !P0 ;  /* 0x00005f0014007a0c */ /* 0x000fe400047a1270 */
[----:B------:R-:W-:Y:S01]  /*4f490*/  LEA.HI.X.SX32 R5, R6, R2, 0x1, P6 ;  /* 0x0000000206057211 */ /* 0x000fe200030f0eff */
[----:B------:R-:W3:Y:S01]  /*4f4a0*/  LDL.LU R18, [R1+0x12c0] ;  /* 0x0012c00001127983 */ /* 0x000ee20000300800 */
[----:B------:R-:W-:-:S03]  /*4f4b0*/  IMAD R6, R28, 0x2, R3 ;  /* 0x000000021c067824 */ /* 0x000fc600078e0203 */
[----:B------:R-:W4:Y:S01]  /*4f4c0*/  LDL.LU R20, [R1+0x3c] ;  /* 0x00003c0001147983 */ /* 0x000f220000300800 */
[----:B0-----:R-:W-:-:S04]  /*4f4d0*/  LEA R8, P6, R3, R0, 0x1 ;  /* 0x0000000003087211 */ /* 0x001fc800078c08ff */
        /* <DEDUP_REMOVED lines=23> */
[----:B----4-:R0:W-:Y:S02]  /*4f650*/  @P4 STG.E.U16 [R8.64], R24 ;  /* 0x0000001808004986 */ /* 0x0101e4000c10150a */
[----:B0-----:R-:W-:-:S04]  /*4f660*/  LEA R8, P6, R3, R0, 0x1 ;  /* 0x0000000003087211 */ /* 0x001fc800078c08ff */
[----:B------:R-:W-:Y:S02]  /*4f670*/  LEA.HI.X.SX32 R9, R3, R2, 0x1, P6 ;  /* 0x0000000203097211 */ /* 0x000fe400030f0eff */
[----:B--2---:R-:W-:Y:S01]  /*4f680*/  ISETP.LT.AND P4, PT, R6, c[0x0][0x17c], !P0 ;  /* 0x00005f0006007a0c */ /* 0x004fe20004781270 */
[----:B------:R-:W-:Y:S02]  /*4f690*/  IMAD R6, R28, 0x2, R3 ;  /* 0x000000021c067824 */ /* 0x000fe400078e0203 */
[----:B------:R-:W2:Y:S04]  /*4f6a0*/  LDL.LU R3, [R1+0x12cc] ;  /* 0x0012cc0001037983 */ /* 0x000ea80000300800 */
[----:B-----5:R0:W-:Y:S04]  /*4f6b0*/  @P3 STG.E.U16 [R4.64], R25 ;  /* 0x0000001904003986 */ /* 0x0201e8000c10150a */
[----:B------:R1:W-:Y:S01]  /*4f6c0*/  @P1 STG.E.U16 [R8.64], R20 ;  /* 0x0000001408001986 */ /* 0x0003e2000c10150a */
[----:B0-----:R-:W-:-:S04]  /*4f6d0*/  LEA R4, P6, R6, R0, 0x1 ;  /* 0x0000000006047211 */ /* 0x001fc800078c08ff */
[----:B------:R-:W-:Y:S02]  /*4f6e0*/  LEA.HI.X.SX32 R5, R6, R2, 0x1, P6 ;  /* 0x0000000206057211 */ /* 0x000fe400030f0eff */
[----:B---3--:R-:W-:Y:S02]  /*4f6f0*/  ISETP.LT.AND P1, PT, R18, c[0x0][0x17c], !P0 ;  /* 0x00005f0012007a0c */ /* 0x008fe40004721270 */
[----:B------:R-:W3:Y:S04]  /*4f700*/  LDL.LU R18, [R1+0x12e4] ;  /* 0x0012e40001127983 */ /* 0x000ee80000300800 */
[----:B------:R0:W-:Y:S01]  /*4f710*/  @P2 STG.E.U16 [R4.64], R29 ;  /* 0x0000001d04002986 */ /* 0x0001e2000c10150a */
[----:B------:R-:W-:-:S03]  /*4f720*/  ISETP.LT.AND P2, PT, R21, c[0x0][0x17c], !P0 ;  /* 0x00005f0015007a0c */ /* 0x000fc60004741270 */
[----:B------:R-:W4:Y:S01]  /*4f730*/  LDL.LU R21, [R1+0x12e0] ;  /* 0x0012e00001157983 */ /* 0x000f220000300800 */
        /* <DEDUP_REMOVED lines=14> */
[----:B---3--:R-:W-:Y:S02]  /*4f820*/  ISETP.LT.AND P3, PT, R18, c[0x0][0x17c], !P0 ;  /* 0x00005f0012007a0c */ /* 0x008fe40004761270 */
[----:B------:R-:W-:Y:S02]  /*4f830*/  PRMT R10, R14, 0x7632, R10 ;  /* 0x000076320e0a7816 */ /* 0x000fe4000000000a */
[----:B--2---:R-:W-:Y:S01]  /*4f840*/  ISETP.LT.AND P5, PT, R6, c[0x0][0x17c], !P0 ;  /* 0x00005f0006007a0c */ /* 0x004fe200047a1270 */
[----:B------:R-:W-:Y:S02]  /*4f850*/  IMAD R6, R28, 0x2, R3 ;  /* 0x000000021c067824 */ /* 0x000fe400078e0203 */
[----:B------:R-:W2:Y:S03]  /*4f860*/  LDL.LU R3, [R1+0x12dc] ;  /* 0x0012dc0001037983 */ /* 0x000ea60000300800 */
[C---:B-1----:R-:W-:Y:S01]  /*4f870*/  LEA R4, P6, R6.reuse, R0, 0x1 ;  /* 0x0000000006047211 */ /* 0x042fe200078c08ff */
[----:B------:R-:W3:Y:S03]  /*4f880*/  LDL.LU R18, [R1+0x12ec] ;  /* 0x0012ec0001127983 */ /* 0x000ee60000300800 */
[----:B------:R-:W-:-:S05]  /*4f890*/  LEA.HI.X.SX32 R5, R6, R2, 0x1, P6 ;  /* 0x0000000206057211 */ /* 0x000fca00030f0eff */
[----:B------:R0:W-:Y:S01]  /*4f8a0*/  @P1 STG.E.U16 [R4.64], R19 ;  /* 0x0000001304001986 */ /* 0x0001e2000c10150a */
[----:B----4-:R-:W-:-:S03]  /*4f8b0*/  ISETP.LT.AND P1, PT, R21, c[0x0][0x17c], !P0 ;  /* 0x00005f0015007a0c */ /* 0x010fc60004721270 */
[----:B------:R-:W4:Y:S04]  /*4f8c0*/  LDL.LU R21, [R1+0x12f0] ;  /* 0x0012f00001157983 */ /* 0x000f280000300800 */
[----:B0-----:R-:W5:Y:S04]  /*4f8d0*/  LDL.LU R5, [R1+0x12e8] ;  /* 0x0012e80001057983 */ /* 0x001f680000300800 */
[----:B------:R-:W3:Y:S01]  /*4f8e0*/  LDL.LU R14, [R1+0x12f4] ;  /* 0x0012f400010e7983 */ /* 0x000ee20000300800 */
[----:B------:R-:W-:Y:S02]  /*4f8f0*/  PRMT R7, R22, 0x7632, R7 ;  /* 0x0000763216077816 */ /* 0x000fe40000000007 */
[----:B------:R-:W-:-:S02]  /*4f900*/  PRMT R11, R17, 0x7632, R11 ;  /* 0x00007632110b7816 */ /* 0x000fc4000000000b */
[----:B------:R-:W-:Y:S02]  /*4f910*/  PRMT R12, R16, 0x7632, R12 ;  /* 0x00007632100c7816 */ /* 0x000fe4000000000c */
        /* <DEDUP_REMOVED lines=9> */
[----:B------:R-:W-:Y:S01]  /*4f9b0*/  LEA.HI.X.SX32 R5, R6, R2, 0x1, P6 ;  /* 0x0000000206057211 */ /* 0x000fe200030f0eff */
[----:B------:R-:W-:Y:S01]  /*4f9c0*/  IMAD R6, R28, 0x2, R3 ;  /* 0x000000021c067824 */ /* 0x000fe200078e0203 */
[----:B0-----:R-:W-:-:S03]  /*4f9d0*/  LEA R8, P6, R3, R0, 0x1 ;  /* 0x0000000003087211 */ /* 0x001fc600078c08ff */
[----:B------:R0:W-:Y:S01]  /*4f9e0*/  @P5 STG.E.U16 [R4.64], R7 ;  /* 0x0000000704005986 */ /* 0x0001e2000c10150a */
[----:B------:R-:W-:Y:S02]  /*4f9f0*/  LEA.HI.X.SX32 R9, R3, R2, 0x1, P6 ;  /* 0x0000000203097211 */ /* 0x000fe400030f0eff */
[----:B---3--:R-:W-:Y:S02]  /*4fa00*/  ISETP.LT.AND P5, PT, R18, c[0x0][0x17c], !P0 ;  /* 0x00005f0012007a0c */ /* 0x008fe400047a1270 */
[----:B------:R-:W2:Y:S01]  /*4fa10*/  LDL.LU R18, [R1+0x12f8] ;  /* 0x0012f80001127983 */ /* 0x000ea20000300800 */
[----:B0-----:R-:W-:-:S03]  /*4fa20*/  LEA R4, P6, R6, R0, 0x1 ;  /* 0x0000000006047211 */ /* 0x001fc600078c08ff */
[----:B------:R0:W-:Y:S01]  /*4fa30*/  @P4 STG.E.U16 [R8.64], R10 ;  /* 0x0000000a08004986 */ /* 0x0001e2000c10150a */
[----:B------:R-:W-:-:S03]  /*4fa40*/  LEA.HI.X.SX32 R5, R6, R2, 0x1, P6 ;  /* 0x0000000206057211 */ /* 0x000fc600030f0eff */
[----:B------:R-:W3:Y:S04]  /*4fa50*/  LDL.LU R17, [R1+0x12fc] ;  /* 0x0012fc0001117983 */ /* 0x000ee80000300800 */
[----:B------:R1:W-:Y:S01]  /*4fa60*/  @P3 STG.E.U16 [R4.64], R11 ;  /* 0x0000000b04003986 */ /* 0x0003e2000c10150a */
[----:B------:R-:W-:-:S03]  /*4fa70*/  ISETP.LT.AND P3, PT, R14, c[0x0][0x17c], !P0 ;  /* 0x00005f000e007a0c */ /* 0x000fc60004761270 */
[----:B------:R-:W5:Y:S04]  /*4fa80*/  LDL.LU R16, [R1+0x1300] ;  /* 0x0013000001107983 */ /* 0x000f680000300800 */
[----:B------:R-:W3:Y:S01]  /*4fa90*/  LDL.LU R14, [R1+0x1308] ;  /* 0x00130800010e7983 */ /* 0x000ee20000300800 */
[----:B------:R-:W-:-:S04]  /*4faa0*/  IMAD R3, R28, 0x2, R6 ;  /* 0x000000021c037824 */ /* 0x000fc800078e0206 */
[----:B------:R-:W-:Y:S01]  /*4fab0*/  IMAD R6, R28, 0x2, R3 ;  /* 0x000000021c067824 */ /* 0x000fe200078e0203 */
[----:B0-----:R-:W-:-:S04]  /*4fac0*/  LEA R8, P6, R3, R0, 0x1 ;  /* 0x0000000003087211 */ /* 0x001fc800078c08ff */
[----:B------:R-:W-:Y:S01]  /*4fad0*/  LEA.HI.X.SX32 R9, R3, R2, 0x1, P6 ;  /* 0x0000000203097211 */ /* 0x000fe200030f0eff */
[----:B------:R-:W-:Y:S01]  /*4fae0*/  IMAD R3, R28, 0x2, R6 ;  /* 0x000000021c037824 */ /* 0x000fe200078e0206 */
[----:B-1----:R-:W-:-:S03]  /*4faf0*/  LEA R4, P6, R6, R0, 0x1 ;  /* 0x0000000006047211 */ /* 0x002fc600078c08ff */
[----:B------:R0:W-:Y:S01]  /*4fb00*/  @P1 STG.E.U16 [R8.64], R12 ;  /* 0x0000000c08001986 */ /* 0x0001e2000c10150a */
[----:B------:R-:W-:Y:S02]  /*4fb10*/  LEA.HI.X.SX32 R5, R6, R2, 0x1, P6 ;  /* 0x0000000206057211 */ /* 0x000fe400030f0eff */
[----:B------:R-:W-:Y:S01]  /*4fb20*/  PRMT R6, R13, 0x7632, R6 ;  /* 0x000076320d067816 */ /* 0x000fe20000000006 */
[----:B------:R-:W-:Y:S01]  /*4fb30*/  IMAD R13, R28, 0x2, R3 ;  /* 0x000000021c0d7824 */ /* 0x000fe200078e0203 */
[----:B----4-:R-:W-:-:S03]  /*4fb40*/  ISETP.LT.AND P4, PT, R21, c[0x0][0x17c], !P0 ;  /* 0x00005f0015007a0c */ /* 0x010fc60004781270 */
[----:B------:R1:W-:Y:S01]  /*4fb50*/  @P2 STG.E.U16 [R4.64], R6 ;  /* 0x0000000604002986 */ /* 0x0003e2000c10150a */
[----:B0-----:R-:W-:-:S03]  /*4fb60*/  LEA R8, P6, R3, R0, 0x1 ;  /* 0x0000000003087211 */ /* 0x001fc600078c08ff */
[----:B------:R-:W4:Y:S01]  /*4fb70*/  LDL.LU R12, [R1+0x130c] ;  /* 0x00130c00010c7983 */ /* 0x000f220000300800 */
[----:B------:R-:W-:-:S03]  /*4fb80*/  LEA.HI.X.SX32 R9, R3, R2, 0x1, P6 ;  /* 0x0000000203097211 */ /* 0x000fc600030f0eff */
[----:B------:R-:W4:Y:S01]  /*4fb90*/  LDL.LU R22, [R1+0x1310] ;  /* 0x0013100001167983 */ /* 0x000f220000300800 */
[C---:B-1----:R-:W-:Y:S02]  /*4fba0*/  LEA R4, P6, R13.reuse, R0, 0x1 ;  /* 0x000000000d047211 */ /* 0x042fe400078c08ff */
[----:B------:R-:W-:Y:S02]  /*4fbb0*/  PRMT R7, R26, 0x7632, R7 ;  /* 0x000076321a077816 */ /* 0x000fe40000000007 */
[----:B------:R-:W-:Y:S02]  /*4fbc0*/  LEA.HI.X.SX32 R5, R13, R2, 0x1, P6 ;  /* 0x000000020d057211 */ /* 0x000fe400030f0eff */
[----:B------:R-:W-:Y:S01]  /*4fbd0*/  PRMT R10, R27, 0x7632, R10 ;  /* 0x000076321b0a7816 */ /* 0x000fe2000000000a */
[----:B------:R0:W-:Y:S04]  /*4fbe0*/  @P5 STG.E.U16 [R8.64], R7 ;  /* 0x0000000708005986 */ /* 0x0001e8000c10150a */
[----:B------:R1:W-:Y:S01]  /*4fbf0*/  @P4 STG.E.U16 [R4.64], R10 ;  /* 0x0000000a04004986 */ /* 0x0003e2000c10150a */
[----:B--2---:R-:W-:-:S03]  /*4fc00*/  ISETP.LT.AND P1, PT, R18, c[0x0][0x17c], !P0 ;  /* 0x00005f0012007a0c */ /* 0x004fc60004721270 */
[----:B------:R-:W2:Y:S01]  /*4fc10*/  LDL.LU R18, [R1+0x1314] ;  /* 0x0013140001127983 */ /* 0x000ea20000300800 */
[----:B---3--:R-:W-:-:S03]  /*4fc20*/  ISETP.LT.AND P4, PT, R14, c[0x0][0x17c], !P0 ;  /* 0x00005f000e007a0c */ /* 0x008fc60004781270 */
[----:B------:R-:W3:Y:S01]  /*4fc30*/  LDL.LU R14, [R1+0x1304] ;  /* 0x00130400010e7983 */ /* 0x000ee20000300800 */
[----:B------:R-:W-:-:S04]  /*4fc40*/  IMAD R3, R28, 0x2, R13 ;  /* 0x000000021c037824 */ /* 0x000fc800078e020d */
[----:B------:R-:W-:Y:S01]  /*4fc50*/  IMAD R13, R28, 0x2, R3 ;  /* 0x000000021c0d7824 */ /* 0x000fe200078e0203 */
[----:B0-----:R-:W-:-:S03]  /*4fc60*/  LEA R8, P6, R3, R0, 0x1 ;  /* 0x0000000003087211 */ /* 0x001fc600078c08ff */
[C---:B------:R-:W-:Y:S01]  /*4fc70*/  IMAD R21, R28.reuse, 0x2, R13 ;  /* 0x000000021c157824 */ /* 0x040fe200078e020d */
[----:B------:R-:W-:Y:S02]  /*4fc80*/  LEA.HI.X.SX32 R9, R3, R2, 0x1, P6 ;  /* 0x0000000203097211 */ /* 0x000fe400030f0eff */
[C---:B-1----:R-:W-:Y:S01]  /*4fc90*/  LEA R4, P6, R13.reuse, R0, 0x1 ;  /* 0x000000000d047211 */ /* 0x042fe200078c08ff */
[----:B------:R-:W-:Y:S01]  /*4fca0*/  IMAD R3, R28, 0x2, R21 ;  /* 0x000000021c037824 */ /* 0x000fe200078e0215 */
[----:B------:R-:W-:Y:S02]  /*4fcb0*/  PRMT R11, R24, 0x7632, R11 ;  /* 0x00007632180b7816 */ /* 0x000fe4000000000b */
[----:B------:R-:W-:Y:S01]  /*4fcc0*/  LEA.HI.X.SX32 R5, R13, R2, 0x1, P6 ;  /* 0x000000020d057211 */ /* 0x000fe200030f0eff */
[C---:B------:R-:W-:Y:S01]  /*4fcd0*/  IMAD R13, R28.reuse, 0x2, R3 ;  /* 0x000000021c0d7824 */ /* 0x040fe200078e0203 */
[----:B------:R-:W-:Y:S01]  /*4fce0*/  ISETP.LT.AND P2, PT, R17, c[0x0][0x17c], !P0 ;  /* 0x00005f0011007a0c */ /* 0x000fe20004741270 */
[----:B------:R0:W-:Y:S01]  /*4fcf0*/  @P3 STG.E.U16 [R8.64], R11 ;  /* 0x0000000b08003986 */ /* 0x0001e2000c10150a */
[----:B------:R-:W-:Y:S01]  /*4fd00*/  PRMT R6, R25, 0x7632, R6 ;  /* 0x0000763219067816 */ /* 0x000fe20000000006 */
[----:B------:R-:W-:Y:S01]  /*4fd10*/  IMAD R17, R28, 0x2, R13 ;  /* 0x000000021c117824 */ /* 0x000fe200078e020d */
[----:B------:R-:W-:-:S02]  /*4fd20*/  PRMT R7, R20, 0x7632, R7 ;  /* 0x0000763214077816 */ /* 0x000fc40000000007 */
[C---:B0-----:R-:W-:Y:S01]  /*4fd30*/  LEA R8, P6, R21.reuse, R0, 0x1 ;  /* 0x0000000015087211 */ /* 0x041fe200078c08ff */
[----:B------:R0:W-:Y:S03]  /*4fd40*/  @P1 STG.E.U16 [R4.64], R6 ;  /* 0x0000000604001986 */ /* 0x0001e6000c10150a */
[----:B------:R-:W-:Y:S01]  /*4fd50*/  LEA.HI.X.SX32 R9, R21, R2, 0x1, P6 ;  /* 0x0000000215097211 */ /* 0x000fe200030f0eff */
[----:B------:R-:W-:-:S04]  /*4fd60*/  IMAD R21, R28, 0x2, R17 ;  /* 0x000000021c157824 */ /* 0x000fc800078e0211 */
[C---:B------:R-:W-:Y:S01]  /*4fd70*/  IMAD R25, R28.reuse, 0x2, R21 ;  /* 0x000000021c197824 */ /* 0x040fe200078e0215 */
[C---:B0-----:R-:W-:Y:S01]  /*4fd80*/  LEA R4, P1, R3.reuse, R0, 0x1 ;  /* 0x0000000003047211 */ /* 0x041fe200078208ff */
[----:B------:R0:W-:Y:S03]  /*4fd90*/  @P2 STG.E.U16 [R8.64], R7 ;  /* 0x0000000708002986 */ /* 0x0001e6000c10150a */
[----:B------:R-:W-:Y:S01]  /*4fda0*/  LEA.HI.X.SX32 R5, R3, R2, 0x1, P1 ;  /* 0x0000000203057211 */ /* 0x000fe200008f0eff */
[----:B------:R-:W-:Y:S01]  /*4fdb0*/  IMAD R3, R28, 0x2, R25 ;  /* 0x000000021c037824 */ /* 0x000fe200078e0219 */
[----:B----4-:R-:W-:Y:S02]  /*4fdc0*/  ISETP.LT.AND P3, PT, R12, c[0x0][0x17c], !P0 ;  /* 0x00005f000c007a0c */ /* 0x010fe40004761270 */
[----:B-----5:R-:W-:Y:S02]  /*4fdd0*/  ISETP.LT.AND P5, PT, R16, c[0x0][0x17c], !P0 ;  /* 0x00005f0010007a0c */ /* 0x020fe400047a1270 */
[----:B0-----:R-:W-:-:S02]  /*4fde0*/  LEA R8, P1, R17, R0, 0x1 ;  /* 0x0000000011087211 */ /* 0x001fc400078208ff */
[-C--:B------:R-:W-:Y:S02]  /*4fdf0*/  LEA R12, P2, R13, R0.reuse, 0x1 ;  /* 0x000000000d0c7211 */ /* 0x080fe400078408ff */
[----:B------:R-:W-:Y:S02]  /*4fe00*/  LEA R20, P6, R21, R0, 0x1 ;  /* 0x0000000015147211 */ /* 0x000fe400078c08ff */
[----:B------:R-:W-:Y:S02]  /*4fe10*/  LEA.HI.X.SX32 R9, R17, R2, 0x1, P1 ;  /* 0x0000000211097211 */ /* 0x000fe400008f0eff */
[----:B------:R-:W-:Y:S02]  /*4fe20*/  LEA R16, P1, R3, R0, 0x1 ;  /* 0x0000000003107211 */ /* 0x000fe400078208ff */
[-C--:B------:R-:W-:Y:S02]  /*4fe30*/  LEA.HI.X.SX32 R13, R13, R2.reuse, 0x1, P2 ;  /* 0x000000020d0d7211 */ /* 0x080fe400010f0eff */
[----:B------:R-:W-:-:S02]  /*4fe40*/  LEA.HI.X.SX32 R21, R21, R2, 0x1, P6 ;  /* 0x0000000215157211 */ /* 0x000fc400030f0eff */
[----:B------:R-:W-:Y:S02]  /*4fe50*/  ISETP.LT.AND P2, PT, R22, c[0x0][0x17c], !P0 ;  /* 0x00005f0016007a0c */ /* 0x000fe40004741270 */
[----:B------:R-:W-:Y:S02]  /*4fe60*/  LEA R24, P6, R25, R0, 0x1 ;  /* 0x0000000019187211 */ /* 0x000fe400078c08ff */
[-C--:B------:R-:W-:Y:S02]  /*4fe70*/  LEA.HI.X.SX32 R17, R3, R2.reuse, 0x1, P1 ;  /* 0x0000000203117211 */ /* 0x080fe400008f0eff */
[----:B------:R-:W-:Y:S02]  /*4fe80*/  LEA.HI.X.SX32 R25, R25, R2, 0x1, P6 ;  /* 0x0000000219197211 */ /* 0x000fe400030f0eff */
[----:B------:R-:W-:Y:S02]  /*4fe90*/  PRMT R2, R29, 0x7632, R2 ;  /* 0x000076321d027816 */ /* 0x000fe40000000002 */
[----:B------:R-:W-:-:S02]  /*4fea0*/  PRMT R6, R7, 0x7632, R6 ;  /* 0x0000763207067816 */ /* 0x000fc40000000006 */
[----:B------:R-:W-:Y:S02]  /*4feb0*/  PRMT R11, R11, 0x7632, R11 ;  /* 0x000076320b0b7816 */ /* 0x000fe4000000000b */
[----:B------:R-:W-:Y:S01]  /*4fec0*/  PRMT R10, R15, 0x7632, R10 ;  /* 0x000076320f0a7816 */ /* 0x000fe2000000000a */
[----:B------:R0:W-:Y:S01]  /*4fed0*/  @P5 STG.E.U16 [R4.64], R2 ;  /* 0x0000000204005986 */ /* 0x0001e2000c10150a */
[----:B------:R-:W-:-:S03]  /*4fee0*/  PRMT R19, R19, 0x7632, R19 ;  /* 0x0000763213137816 */ /* 0x000fc60000000013 */
[----:B------:R0:W-:Y:S04]  /*4fef0*/  @P4 STG.E.U16 [R12.64], R6 ;  /* 0x000000060c004986 */ /* 0x0001e8000c10150a */
[----:B------:R0:W-:Y:S04]  /*4ff00*/  @P3 STG.E.U16 [R8.64], R11 ;  /* 0x0000000b08003986 */ /* 0x0001e8000c10150a */
[----:B------:R0:W-:Y:S01]  /*4ff10*/  @P2 STG.E.U16 [R20.64], R10 ;  /* 0x0000000a14002986 */ /* 0x0001e2000c10150a */
[----:B--2---:R-:W-:Y:S02]  /*4ff20*/  ISETP.LT.AND P1, PT, R18, c[0x0][0x17c], !P0 ;  /* 0x00005f0012007a0c */ /* 0x004fe40004721270 */
[----:B---3--:R-:W-:-:S11]  /*4ff30*/  ISETP.LT.AND P0, PT, R14, c[0x0][0x17c], !P0 ;  /* 0x00005f000e007a0c */ /* 0x008fd60004701270 */
[----:B------:R0:W-:Y:S02]  /*4ff40*/  @P1 STG.E.U16 [R24.64], R19 ;  /* 0x0000001318001986 */ /* 0x0001e4000c10150a */
[----:B------:R-:W-:Y:S05]  /*4ff50*/  @!P0 EXIT ;  /* 0x000000000000894d */ /* 0x000fea0003800000 */
[----:B0-----:R-:W-:-:S05]  /*4ff60*/  PRMT R8, R23, 0x7632, R8 ;  /* 0x0000763217087816 */ /* 0x001fca0000000008 */
[----:B------:R-:W-:Y:S01]  /*4ff70*/  STG.E.U16 [R16.64], R8 ;  /* 0x0000000810007986 */ /* 0x000fe2000c10150a */
[----:B------:R-:W-:Y:S05]  /*4ff80*/  EXIT ;  /* 0x000000000000794d */ /* 0x000fea0003800000 */
.L_x_4:
[----:B------:R-:W-:-:S00]  /*4ff90*/  BRA `(.L_x_4) ;  /* 0xfffffff000007947 */ /* 0x000fc0000383ffff */
[----:B------:R-:W-:-:S00]  /*4ffa0*/  NOP ;  /* 0x0000000000007918 */ /* 0x000fc00000000000 */
        /* <DEDUP_REMOVED lines=13> */
.L_x_5:


//--------------------- .nv.shared.matmul_kernel  --------------------------
	.section	.nv.shared.matmul_kernel,"aw",@nobits
	.sectionflags	@""
	.align	16
